	.target	sm_90a

	.elftype	@"ET_EXEC"


//--------------------- .note.nv.tkinfo           --------------------------
	.section	.note.nv.tkinfo,"",@"SHT_NOTE"
	.sectionflags	@"SHF_NOTE_NV_TKINFO"
	.tkinfo
        /*0018*/ 	.word	0x00000002
        /*0030*/ 	.string	""
        /*0030*/ 	.string	"ptxas"
        /*0030*/ 	.string	"Cuda compilation tools, release 13.0, V13.0.88"
        /*0030*/ 	.string	"Build cuda_13.0.r13.0/compiler.36424714_0"
        /*0030*/ 	.string	"-v  -suppress-debug-info  -lineinfo  -arch sm_90a "



//--------------------- .note.nv.cuinfo           --------------------------
	.section	.note.nv.cuinfo,"",@"SHT_NOTE"
	.sectionflags	@"SHF_NOTE_NV_CUINFO"
        /*0018*/ 	.short	0x0002
        /*001a*/ 	.short	0x005a
        /*001c*/ 	.short	0x0082
	.zero		2


//--------------------- .nv.info                  --------------------------
	.section	.nv.info,"",@"SHT_CUDA_INFO"
	.align	4


	//----- nvinfo : EIATTR_REGCOUNT
	.align		4
        /*0000*/ 	.byte	0x04, 0x2f
        /*0002*/ 	.short	(.L_1 - .L_0)
	.align		4
.L_0:
        /*0004*/ 	.word	index@(matmul_kernel)
        /*0008*/ 	.word	0x000000ff


	//----- nvinfo : EIATTR_FRAME_SIZE
	.align		4
.L_1:
        /*000c*/ 	.byte	0x04, 0x11
        /*000e*/ 	.short	(.L_3 - .L_2)
	.align		4
.L_2:
        /*0010*/ 	.word	index@(matmul_kernel)
        /*0014*/ 	.word	0x000038f8


	//----- nvinfo : EIATTR_MIN_STACK_SIZE
	.align		4
.L_3:
        /*0018*/ 	.byte	0x04, 0x12
        /*001a*/ 	.short	(.L_5 - .L_4)
	.align		4
.L_4:
        /*001c*/ 	.word	index@(matmul_kernel)
        /*0020*/ 	.word	0x000038f8
.L_5:


//--------------------- .nv.compat                --------------------------
	.section	.nv.compat,"",@"SHT_CUDA_COMPAT_INFO"
	.align	4
        /*0000*/ 	.byte	0x02, 0x09, 0x01, 0x00, 0x02, 0x02, 0x04, 0x00, 0x02, 0x05, 0x05, 0x00, 0x03, 0x07, 0x01, 0x01
        /*0010*/ 	.byte	0x02, 0x03, 0x00, 0x00, 0x02, 0x06, 0x01, 0x00, 0x04, 0x0b, 0x08, 0x00, 0x00, 0x00, 0x00, 0x00
        /*0020*/ 	.byte	0x00, 0x00, 0x00, 0x00


//--------------------- .nv.info.matmul_kernel    --------------------------
	.section	.nv.info.matmul_kernel,"",@"SHT_CUDA_INFO"
	.sectionflags	@""
	.align	4


	//----- nvinfo : EIATTR_CUDA_API_VERSION
	.align		4
        /*0000*/ 	.byte	0x04, 0x37
        /*0002*/ 	.short	(.L_7 - .L_6)
.L_6:
        /*0004*/ 	.word	0x00000082


	//----- nvinfo : EIATTR_KPARAM_INFO
	.align		4
.L_7:
        /*0008*/ 	.byte	0x04, 0x17
        /*000a*/ 	.short	(.L_9 - .L_8)
.L_8:
        /*000c*/ 	.word	0x00000000
        /*0010*/ 	.short	0x000d
        /*0012*/ 	.short	0x0048
        /*0014*/ 	.byte	0x00, 0xf4, 0x21, 0x00


	//----- nvinfo : EIATTR_KPARAM_INFO
	.align		4
.L_9:
        /*0018*/ 	.byte	0x04, 0x17
        /*001a*/ 	.short	(.L_11 - .L_10)
.L_10:
        /*001c*/ 	.word	0x00000000
        /*0020*/ 	.short	0x000c
        /*0022*/ 	.short	0x0040
        /*0024*/ 	.byte	0x00, 0xf4, 0x21, 0x00


	//----- nvinfo : EIATTR_KPARAM_INFO
	.align		4
.L_11:
        /*0028*/ 	.byte	0x04, 0x17
        /*002a*/ 	.short	(.L_13 - .L_12)
.L_12:
        /*002c*/ 	.word	0x00000000
        /*0030*/ 	.short	0x000b
        /*0032*/ 	.short	0x0038
        /*0034*/ 	.byte	0x00, 0xf0, 0x11, 0x00


	//----- nvinfo : EIATTR_KPARAM_INFO
	.align		4
.L_13:
        /*0038*/ 	.byte	0x04, 0x17
        /*003a*/ 	.short	(.L_15 - .L_14)
.L_14:
        /*003c*/ 	.word	0x00000000
        /*0040*/ 	.short	0x000a
        /*0042*/ 	.short	0x0034
        /*0044*/ 	.byte	0x00, 0xf0, 0x11, 0x00


	//----- nvinfo : EIATTR_KPARAM_INFO
	.align		4
.L_15:
        /*0048*/ 	.byte	0x04, 0x17
        /*004a*/ 	.short	(.L_17 - .L_16)
.L_16:
        /*004c*/ 	.word	0x00000000
        /*0050*/ 	.short	0x0009
        /*0052*/ 	.short	0x0030
        /*0054*/ 	.byte	0x00, 0xf0, 0x11, 0x00


	//----- nvinfo : EIATTR_KPARAM_INFO
	.align		4
.L_17:
        /*0058*/ 	.byte	0x04, 0x17
        /*005a*/ 	.short	(.L_19 - .L_18)
.L_18:
        /*005c*/ 	.word	0x00000000
        /*0060*/ 	.short	0x0008
        /*0062*/ 	.short	0x002c
        /*0064*/ 	.byte	0x00, 0xf0, 0x11, 0x00


	//----- nvinfo : EIATTR_KPARAM_INFO
	.align		4
.L_19:
        /*0068*/ 	.byte	0x04, 0x17
        /*006a*/ 	.short	(.L_21 - .L_20)
.L_20:
        /*006c*/ 	.word	0x00000000
        /*0070*/ 	.short	0x0007
        /*0072*/ 	.short	0x0028
        /*0074*/ 	.byte	0x00, 0xf0, 0x11, 0x00


	//----- nvinfo : EIATTR_KPARAM_INFO
	.align		4
.L_21:
        /*0078*/ 	.byte	0x04, 0x17
        /*007a*/ 	.short	(.L_23 - .L_22)
.L_22:
        /*007c*/ 	.word	0x00000000
        /*0080*/ 	.short	0x0006
        /*0082*/ 	.short	0x0024
        /*0084*/ 	.byte	0x00, 0xf0, 0x11, 0x00


	//----- nvinfo : EIATTR_KPARAM_INFO
	.align		4
.L_23:
        /*0088*/ 	.byte	0x04, 0x17
        /*008a*/ 	.short	(.L_25 - .L_24)
.L_24:
        /*008c*/ 	.word	0x00000000
        /*0090*/ 	.short	0x0005
        /*0092*/ 	.short	0x0020
        /*0094*/ 	.byte	0x00, 0xf0, 0x11, 0x00


	//----- nvinfo : EIATTR_KPARAM_INFO
	.align		4
.L_25:
        /*0098*/ 	.byte	0x04, 0x17
        /*009a*/ 	.short	(.L_27 - .L_26)
.L_26:
        /*009c*/ 	.word	0x00000000
        /*00a0*/ 	.short	0x0004
        /*00a2*/ 	.short	0x001c
        /*00a4*/ 	.byte	0x00, 0xf0, 0x11, 0x00


	//----- nvinfo : EIATTR_KPARAM_INFO
	.align		4
.L_27:
        /*00a8*/ 	.byte	0x04, 0x17
        /*00aa*/ 	.short	(.L_29 - .L_28)
.L_28:
        /*00ac*/ 	.word	0x00000000
        /*00b0*/ 	.short	0x0003
        /*00b2*/ 	.short	0x0018
        /*00b4*/ 	.byte	0x00, 0xf0, 0x11, 0x00


	//----- nvinfo : EIATTR_KPARAM_INFO
	.align		4
.L_29:
        /*00b8*/ 	.byte	0x04, 0x17
        /*00ba*/ 	.short	(.L_31 - .L_30)
.L_30:
        /*00bc*/ 	.word	0x00000000
        /*00c0*/ 	.short	0x0002
        /*00c2*/ 	.short	0x0010
        /*00c4*/ 	.byte	0x00, 0xf4, 0x21, 0x00


	//----- nvinfo : EIATTR_KPARAM_INFO
	.align		4
.L_31:
        /*00c8*/ 	.byte	0x04, 0x17
        /*00ca*/ 	.short	(.L_33 - .L_32)
.L_32:
        /*00cc*/ 	.word	0x00000000
        /*00d0*/ 	.short	0x0001
        /*00d2*/ 	.short	0x0008
        /*00d4*/ 	.byte	0x00, 0xf4, 0x21, 0x00


	//----- nvinfo : EIATTR_KPARAM_INFO
	.align		4
.L_33:
        /*00d8*/ 	.byte	0x04, 0x17
        /*00da*/ 	.short	(.L_35 - .L_34)
.L_34:
        /*00dc*/ 	.word	0x00000000
        /*00e0*/ 	.short	0x0000
        /*00e2*/ 	.short	0x0000
        /*00e4*/ 	.byte	0x00, 0xf4, 0x21, 0x00


	//----- nvinfo : EIATTR_SPARSE_MMA_MASK
	.align		4
.L_35:
        /*00e8*/ 	.byte	0x03, 0x50
        /*00ea*/ 	.short	0x0000


	//----- nvinfo : EIATTR_MAXREG_COUNT
	.align		4
        /*00ec*/ 	.byte	0x03, 0x1b
        /*00ee*/ 	.short	0x00ff


	//----- nvinfo : EIATTR_NUM_BARRIERS
	.align		4
        /*00f0*/ 	.byte	0x02, 0x4c
        /*00f2*/ 	.byte	0x01
	.zero		1


	//----- nvinfo : EIATTR_ANNOTATIONS
	.align		4
        /*00f4*/ 	.byte	0x04, 0x55
        /*00f6*/ 	.short	(.L_37 - .L_36)


	//   ....[0]....
.L_36:
        /*00f8*/ 	.word	0x00000001
        /*00fc*/ 	.byte	0x30, 0x05, 0x00, 0x00, 0x01, 0x00, 0x00, 0x00, 0x60, 0x05, 0x00, 0x00, 0x01, 0x00, 0x00, 0x00
        /* <DEDUP_REMOVED lines=839> */
        /*357c*/ 	.byte	0x10, 0xe5, 0x01, 0x00, 0x01, 0x00, 0x00, 0x00, 0x30, 0xe5, 0x01, 0x00


	//----- nvinfo : EIATTR_MERCURY_ISA_VERSION
	.align		4
.L_37:
        /*3588*/ 	.byte	0x03, 0x5f
        /*358a*/ 	.short	0x0101


	//----- nvinfo : EIATTR_EXIT_INSTR_OFFSETS
	.align		4
        /*358c*/ 	.byte	0x04, 0x1c
        /*358e*/ 	.short	(.L_39 - .L_38)


	//   ....[0]....
.L_38:
        /*3590*/ 	.word	0x000cc110


	//   ....[1]....
        /*3594*/ 	.word	0x000cc140


	//----- nvinfo : EIATTR_REQNTID
	.align		4
.L_39:
        /*3598*/ 	.byte	0x04, 0x10
        /*359a*/ 	.short	(.L_41 - .L_40)
.L_40:
        /*359c*/ 	.word	0x00000080
        /*35a0*/ 	.word	0x00000001
        /*35a4*/ 	.word	0x00000001


	//----- nvinfo : EIATTR_CBANK_PARAM_SIZE
	.align		4
.L_41:
        /*35a8*/ 	.byte	0x03, 0x19
        /*35aa*/ 	.short	0x0050


	//----- nvinfo : EIATTR_PARAM_CBANK
	.align		4
        /*35ac*/ 	.byte	0x04, 0x0a
        /*35ae*/ 	.short	(.L_43 - .L_42)
	.align		4
.L_42:
        /*35b0*/ 	.word	index@(.nv.constant0.matmul_kernel)
        /*35b4*/ 	.short	0x0210
        /*35b6*/ 	.short	0x0050


	//----- nvinfo : EIATTR_SW_WAR
	.align		4
.L_43:
        /*35b8*/ 	.byte	0x04, 0x36
        /*35ba*/ 	.short	(.L_45 - .L_44)
.L_44:
        /*35bc*/ 	.word	0x00000008
.L_45:


//--------------------- .nv.callgraph             --------------------------
	.section	.nv.callgraph,"",@"SHT_CUDA_CALLGRAPH"
	.align	4
	.sectionentsize	8
	.align		4
        /*0000*/ 	.word	0x00000000
	.align		4
        /*0004*/ 	.word	0xffffffff
	.align		4
        /*0008*/ 	.word	0x00000000
	.align		4
        /*000c*/ 	.word	0xfffffffe
	.align		4
        /*0010*/ 	.word	0x00000000
	.align		4
        /*0014*/ 	.word	0xfffffffd
	.align		4
        /*0018*/ 	.word	0x00000000
	.align		4
        /*001c*/ 	.word	0xfffffffc


//--------------------- .text.matmul_kernel       --------------------------
	.section	.text.matmul_kernel,"ax",@progbits
	.align	128
        .global         matmul_kernel
        .type           matmul_kernel,@function
        .size           matmul_kernel,(.L_x_4 - matmul_kernel)
        .other          matmul_kernel,@"STO_CUDA_ENTRY STV_DEFAULT"
matmul_kernel:
.text.matmul_kernel:
[----:B------:R-:W0:Y:S08]  /*0000*/  LDC R1, c[0x0][0x28] ;  /* 0x00000a00ff017b82 */ /* 0x000e300000000800 */
[----:B------:R-:W1:Y:S01]  /*0010*/  LDC.64 R4, c[0x0][0x228] ;  /* 0x00008a00ff047b82 */ /* 0x000e620000000a00 */
[----:B------:R-:W2:Y:S01]  /*0020*/  S2R R7, SR_CTAID.X ;  /* 0x0000000000077919 */ /* 0x000ea20000002500 */
[----:B0-----:R-:W-:Y:S01]  /*0030*/  VIADD R1, R1, 0xffffc708 ;  /* 0xffffc70801017836 */ /* 0x001fe20000000000 */
[----:B------:R-:W-:Y:S01]  /*0040*/  UMOV UR4, 0x400 ;  /* 0x0000040000047882 */ /* 0x000fe20000000000 */
[----:B------:R-:W-:Y:S01]  /*0050*/  ULDC.64 UR10, c[0x0][0x208] ;  /* 0x00008200000a7ab9 */ /* 0x000fe20000000a00 */
[----:B------:R-:W0:Y:S03]  /*0060*/  S2R R126, SR_TID.X ;  /* 0x00000000007e7919 */ /* 0x000e260000002100 */
[----:B------:R-:W3:Y:S01]  /*0070*/  S2UR UR5, SR_CgaCtaId ;  /* 0x00000000000579c3 */ /* 0x000ee20000008800 */
[----:B-1----:R-:W-:-:S05]  /*0080*/  VIADD R0, R5, 0x1ff ;  /* 0x000001ff05007836 */ /* 0x002fca0000000000 */
[----:B------:R-:W-:Y:S01]  /*0090*/  SHF.R.S32.HI R3, RZ, 0x1f, R0 ;  /* 0x0000001fff037819 */ /* 0x000fe20000011400 */
[----:B---3--:R-:W-:-:S03]  /*00a0*/  ULEA UR4, UR5, UR4, 0x18 ;  /* 0x0000000405047291 */ /* 0x008fc6000f8ec03f */
[----:B------:R-:W-:Y:S02]  /*00b0*/  LEA.HI R3, R3, R0, RZ, 0x9 ;  /* 0x0000000003037211 */ /* 0x000fe400078f48ff */
[----:B--2---:R-:W-:Y:S02]  /*00c0*/  IABS R10, R7 ;  /* 0x00000007000a7213 */ /* 0x004fe40000000000 */
[----:B------:R-:W-:Y:S02]  /*00d0*/  SHF.R.S32.HI R6, RZ, 0x9, R3 ;  /* 0x00000009ff067819 */ /* 0x000fe40000011403 */
[----:B0-----:R-:W-:Y:S02]  /*00e0*/  LOP3.LUT R29, R126, 0x7f, RZ, 0xc0, !PT ;  /* 0x0000007f7e1d7812 */ /* 0x001fe400078ec0ff */
[-C--:B------:R-:W-:Y:S02]  /*00f0*/  IABS R9, R6.reuse ;  /* 0x0000000600097213 */ /* 0x080fe40000000000 */
[----:B------:R-:W-:-:S02]  /*0100*/  IABS R12, R6 ;  /* 0x00000006000c7213 */ /* 0x000fc40000000000 */
[----:B------:R-:W0:Y:S08]  /*0110*/  I2F.RP R0, R9 ;  /* 0x0000000900007306 */ /* 0x000e300000209400 */
[----:B0-----:R-:W0:Y:S02]  /*0120*/  MUFU.RCP R0, R0 ;  /* 0x0000000000007308 */ /* 0x001e240000001000 */
[----:B0-----:R-:W-:-:S02]  /*0130*/  VIADD R2, R0, 0xffffffe ;  /* 0x0ffffffe00027836 */ /* 0x001fc40000000000 */
[----:B------:R-:W-:-:S04]  /*0140*/  IMAD.MOV R0, RZ, RZ, -R12 ;  /* 0x000000ffff007224 */ /* 0x000fc800078e0a0c */
[----:B------:R0:W1:Y:S02]  /*0150*/  F2I.FTZ.U32.TRUNC.NTZ R3, R2 ;  /* 0x0000000200037305 */ /* 0x000064000021f000 */
[----:B0-----:R-:W-:Y:S02]  /*0160*/  IMAD.MOV.U32 R2, RZ, RZ, RZ ;  /* 0x000000ffff027224 */ /* 0x001fe400078e00ff */
[----:B-1----:R-:W-:-:S04]  /*0170*/  IMAD.MOV R8, RZ, RZ, -R3 ;  /* 0x000000ffff087224 */ /* 0x002fc800078e0a03 */
[----:B------:R-:W-:Y:S02]  /*0180*/  IMAD R11, R8, R9, RZ ;  /* 0x00000009080b7224 */ /* 0x000fe400078e02ff */
[----:B------:R-:W-:Y:S02]  /*0190*/  IMAD.MOV.U32 R8, RZ, RZ, R10 ;  /* 0x000000ffff087224 */ /* 0x000fe400078e000a */
[----:B------:R-:W-:-:S06]  /*01a0*/  IMAD.HI.U32 R3, R3, R11, R2 ;  /* 0x0000000b03037227 */ /* 0x000fcc00078e0002 */
[----:B------:R-:W-:-:S04]  /*01b0*/  IMAD.HI.U32 R3, R3, R8, RZ ;  /* 0x0000000803037227 */ /* 0x000fc800078e00ff */
[----:B------:R-:W-:-:S05]  /*01c0*/  IMAD R0, R3, R0, R8 ;  /* 0x0000000003007224 */ /* 0x000fca00078e0208 */
[----:B------:R-:W-:-:S13]  /*01d0*/  ISETP.GT.U32.AND P1, PT, R9, R0, PT ;  /* 0x000000000900720c */ /* 0x000fda0003f24070 */
[----:B------:R-:W-:Y:S02]  /*01e0*/  @!P1 IMAD.IADD R0, R0, 0x1, -R9 ;  /* 0x0000000100009824 */ /* 0x000fe400078e0a09 */
[----:B------:R-:W-:Y:S01]  /*01f0*/  @!P1 VIADD R3, R3, 0x1 ;  /* 0x0000000103039836 */ /* 0x000fe20000000000 */
[----:B------:R-:W-:Y:S02]  /*0200*/  ISETP.NE.AND P1, PT, R6, RZ, PT ;  /* 0x000000ff0600720c */ /* 0x000fe40003f25270 */
[----:B------:R-:W-:Y:S02]  /*0210*/  ISETP.GE.U32.AND P0, PT, R0, R9, PT ;  /* 0x000000090000720c */ /* 0x000fe40003f06070 */
[----:B------:R-:W-:-:S04]  /*0220*/  LOP3.LUT R0, R7, R6, RZ, 0x3c, !PT ;  /* 0x0000000607007212 */ /* 0x000fc800078e3cff */
[----:B------:R-:W-:Y:S01]  /*0230*/  ISETP.GE.AND P2, PT, R0, RZ, PT ;  /* 0x000000ff0000720c */ /* 0x000fe20003f46270 */
[----:B------:R-:W-:-:S06]  /*0240*/  VIADD R0, R4, 0xff ;  /* 0x000000ff04007836 */ /* 0x000fcc0000000000 */
[----:B------:R-:W-:-:S04]  /*0250*/  @P0 VIADD R3, R3, 0x1 ;  /* 0x0000000103030836 */ /* 0x000fc80000000000 */
[----:B------:R-:W-:Y:S01]  /*0260*/  IMAD.MOV.U32 R10, RZ, RZ, R3 ;  /* 0x000000ffff0a7224 */ /* 0x000fe200078e0003 */
[----:B------:R-:W-:-:S03]  /*0270*/  SHF.R.S32.HI R3, RZ, 0x1f, R0 ;  /* 0x0000001fff037819 */ /* 0x000fc60000011400 */
[----:B------:R-:W-:Y:S01]  /*0280*/  @!P2 IMAD.MOV R10, RZ, RZ, -R10 ;  /* 0x000000ffff0aa224 */ /* 0x000fe200078e0a0a */
[----:B------:R-:W-:Y:S02]  /*0290*/  LEA.HI R3, R3, R0, RZ, 0x8 ;  /* 0x0000000003037211 */ /* 0x000fe400078f40ff */
[----:B------:R-:W-:-:S04]  /*02a0*/  @!P1 LOP3.LUT R10, RZ, R6, RZ, 0x33, !PT ;  /* 0x00000006ff0a9212 */ /* 0x000fc800078e33ff */
[----:B------:R-:W-:Y:S01]  /*02b0*/  LEA.HI.SX32 R3, R3, -R10, 0x18 ;  /* 0x8000000a03037211 */ /* 0x000fe200078fc2ff */
[----:B------:R-:W-:-:S03]  /*02c0*/  IMAD.MOV R8, RZ, RZ, -R10 ;  /* 0x000000ffff087224 */ /* 0x000fc600078e0a0a */
[----:B------:R-:W-:Y:S01]  /*02d0*/  VIMNMX R11, R3, 0x1, PT ;  /* 0x00000001030b7848 */ /* 0x000fe20003fe0100 */
[----:B------:R-:W-:-:S03]  /*02e0*/  IMAD R8, R6, R8, R7 ;  /* 0x0000000806087224 */ /* 0x000fc600078e0207 */
[-C--:B------:R-:W-:Y:S02]  /*02f0*/  IABS R9, R11.reuse ;  /* 0x0000000b00097213 */ /* 0x080fe40000000000 */
[----:B------:R-:W-:Y:S02]  /*0300*/  IABS R13, R11 ;  /* 0x0000000b000d7213 */ /* 0x000fe40000000000 */
[----:B------:R-:W0:Y:S08]  /*0310*/  I2F.RP R0, R9 ;  /* 0x0000000900007306 */ /* 0x000e300000209400 */
[----:B0-----:R-:W0:Y:S02]  /*0320*/  MUFU.RCP R0, R0 ;  /* 0x0000000000007308 */ /* 0x001e240000001000 */
[----:B0-----:R-:W-:-:S02]  /*0330*/  VIADD R2, R0, 0xffffffe ;  /* 0x0ffffffe00027836 */ /* 0x001fc40000000000 */
[----:B------:R-:W-:-:S04]  /*0340*/  IMAD.MOV R0, RZ, RZ, -R13 ;  /* 0x000000ffff007224 */ /* 0x000fc800078e0a0d */
[----:B------:R0:W1:Y:S02]  /*0350*/  F2I.FTZ.U32.TRUNC.NTZ R3, R2 ;  /* 0x0000000200037305 */ /* 0x000064000021f000 */
[----:B0-----:R-:W-:Y:S02]  /*0360*/  IMAD.MOV.U32 R2, RZ, RZ, RZ ;  /* 0x000000ffff027224 */ /* 0x001fe400078e00ff */
[----:B-1----:R-:W-:-:S04]  /*0370*/  IMAD.MOV R12, RZ, RZ, -R3 ;  /* 0x000000ffff0c7224 */ /* 0x002fc800078e0a03 */
[----:B------:R-:W-:Y:S01]  /*0380*/  IMAD.MOV.U32 R6, RZ, RZ, R12 ;  /* 0x000000ffff067224 */ /* 0x000fe200078e000c */
[----:B------:R-:W-:-:S03]  /*0390*/  IABS R12, R8 ;  /* 0x00000008000c7213 */ /* 0x000fc60000000000 */
        /* <DEDUP_REMOVED lines=11> */
[----:B------:R-:W-:Y:S02]  /*0450*/  ISETP.GE.AND P2, PT, R0, RZ, PT ;  /* 0x000000ff0000720c */ /* 0x000fe40003f46270 */
[----:B------:R-:W0:Y:S05]  /*0460*/  LDC R0, c[0x0][0x230] ;  /* 0x00008c00ff007b82 */ /* 0x000e2a0000000800 */
[----:B------:R-:W-:-:S06]  /*0470*/  @P0 VIADD R3, R3, 0x1 ;  /* 0x0000000103030836 */ /* 0x000fcc0000000000 */
[----:B------:R-:W-:Y:S01]  /*0480*/  @!P2 IMAD.MOV R3, RZ, RZ, -R3 ;  /* 0x000000ffff03a224 */ /* 0x000fe200078e0a03 */
[----:B------:R-:W-:-:S05]  /*0490*/  @!P1 LOP3.LUT R3, RZ, R11, RZ, 0x33, !PT ;  /* 0x0000000bff039212 */ /* 0x000fca00078e33ff */
[----:B------:R-:W-:-:S04]  /*04a0*/  IMAD.MOV R6, RZ, RZ, -R3 ;  /* 0x000000ffff067224 */ /* 0x000fc800078e0a03 */
[----:B------:R-:W-:Y:S02]  /*04b0*/  IMAD R6, R11, R6, R8 ;  /* 0x000000060b067224 */ /* 0x000fe400078e0208 */
[----:B0-----:R-:W-:Y:S02]  /*04c0*/  VIADD R14, R0, 0x7f ;  /* 0x0000007f000e7836 */ /* 0x001fe40000000000 */
[----:B------:R-:W-:Y:S02]  /*04d0*/  IMAD.SHL.U32 R0, R3, 0x200, RZ ;  /* 0x0000020003007824 */ /* 0x000fe400078e00ff */
[----:B------:R-:W-:Y:S01]  /*04e0*/  IMAD.IADD R6, R10, 0x1, R6 ;  /* 0x000000010a067824 */ /* 0x000fe200078e0206 */
[----:B------:R-:W-:Y:S01]  /*04f0*/  ISETP.GT.AND P0, PT, R14, 0x7f, PT ;  /* 0x0000007f0e00780c */ /* 0x000fe20003f04270 */
[C---:B------:R-:W-:Y:S02]  /*0500*/  VIADD R3, R0.reuse, 0x1 ;  /* 0x0000000100037836 */ /* 0x040fe40000000000 */
[----:B------:R-:W-:-:S02]  /*0510*/  VIADD R2, R0, 0x2 ;  /* 0x0000000200027836 */ /* 0x000fc40000000000 */
[C---:B------:R-:W-:Y:S01]  /*0520*/  VIADD R7, R0.reuse, 0x3 ;  /* 0x0000000300077836 */ /* 0x040fe20000000000 */
[----:B------:R0:W-:Y:S01]  /*0530*/  STL [R1+0x800], R3 ;  /* 0x0008000301007387 */ /* 0x0001e20000100800 */
[C---:B------:R-:W-:Y:S02]  /*0540*/  VIADD R8, R0.reuse, 0xe4 ;  /* 0x000000e400087836 */ /* 0x040fe40000000000 */
[----:B------:R-:W-:Y:S01]  /*0550*/  VIADD R9, R0, 0x108 ;  /* 0x0000010800097836 */ /* 0x000fe20000000000 */
[----:B------:R1:W-:Y:S01]  /*0560*/  STL [R1+0x7fc], R2 ;  /* 0x0007fc0201007387 */ /* 0x0003e20000100800 */
[----:B------:R-:W-:Y:S02]  /*0570*/  IMAD R6, R6, 0x100, R29 ;  /* 0x0000010006067824 */ /* 0x000fe400078e021d */
[C---:B------:R-:W-:Y:S01]  /*0580*/  VIADD R250, R0.reuse, 0xf6 ;  /* 0x000000f600fa7836 */ /* 0x040fe20000000000 */
[----:B------:R2:W-:Y:S01]  /*0590*/  STL [R1+0x7f8], R7 ;  /* 0x0007f80701007387 */ /* 0x0005e20000100800 */
[----:B------:R-:W-:-:S02]  /*05a0*/  VIADD R251, R0, 0x104 ;  /* 0x0000010400fb7836 */ /* 0x000fc40000000000 */
[C---:B0-----:R-:W-:Y:S02]  /*05b0*/  VIADD R3, R0.reuse, 0x4 ;  /* 0x0000000400037836 */ /* 0x041fe40000000000 */
[C---:B------:R-:W-:Y:S02]  /*05c0*/  VIADD R252, R0.reuse, 0x111 ;  /* 0x0000011100fc7836 */ /* 0x040fe40000000000 */
[C---:B-1----:R-:W-:Y:S01]  /*05d0*/  VIADD R2, R0.reuse, 0x5 ;  /* 0x0000000500027836 */ /* 0x042fe20000000000 */
[----:B------:R0:W-:Y:S01]  /*05e0*/  STL [R1+0x7f4], R3 ;  /* 0x0007f40301007387 */ /* 0x0001e20000100800 */
[C---:B------:R-:W-:Y:S02]  /*05f0*/  VIADD R11, R0.reuse, 0x112 ;  /* 0x00000112000b7836 */ /* 0x040fe40000000000 */
[C---:B--2---:R-:W-:Y:S01]  /*0600*/  VIADD R7, R0.reuse, 0x6 ;  /* 0x0000000600077836 */ /* 0x044fe20000000000 */
[----:B------:R1:W-:Y:S01]  /*0610*/  STL [R1+0x7f0], R2 ;  /* 0x0007f00201007387 */ /* 0x0003e20000100800 */
[----:B------:R-:W-:-:S02]  /*0620*/  VIADD R10, R0, 0x113 ;  /* 0x00000113000a7836 */ /* 0x000fc40000000000 */
[C---:B------:R-:W-:Y:S01]  /*0630*/  VIADD R14, R0.reuse, 0x116 ;  /* 0x00000116000e7836 */ /* 0x040fe20000000000 */
[----:B------:R2:W-:Y:S01]  /*0640*/  STL [R1+0x7ec], R7 ;  /* 0x0007ec0701007387 */ /* 0x0005e20000100800 */
[C---:B------:R-:W-:Y:S02]  /*0650*/  VIADD R13, R0.reuse, 0x117 ;  /* 0x00000117000d7836 */ /* 0x040fe40000000000 */
[C---:B0-----:R-:W-:Y:S02]  /*0660*/  VIADD R3, R0.reuse, 0x7 ;  /* 0x0000000700037836 */ /* 0x041fe40000000000 */
[C---:B------:R-:W-:Y:S02]  /*0670*/  VIADD R12, R0.reuse, 0x118 ;  /* 0x00000118000c7836 */ /* 0x040fe40000000000 */
[C---:B-1----:R-:W-:Y:S01]  /*0680*/  VIADD R2, R0.reuse, 0x8 ;  /* 0x0000000800027836 */ /* 0x042fe20000000000 */
[----:B------:R0:W-:Y:S01]  /*0690*/  STL [R1+0x7e8], R3 ;  /* 0x0007e80301007387 */ /* 0x0001e20000100800 */
[----:B------:R-:W-:-:S02]  /*06a0*/  VIADD R16, R0, 0x119 ;  /* 0x0000011900107836 */ /* 0x000fc40000000000 */
[C---:B--2---:R-:W-:Y:S01]  /*06b0*/  VIADD R7, R0.reuse, 0x9 ;  /* 0x0000000900077836 */ /* 0x044fe20000000000 */
[----:B------:R1:W-:Y:S01]  /*06c0*/  STL [R1+0x7e4], R2 ;  /* 0x0007e40201007387 */ /* 0x0003e20000100800 */
[C---:B------:R-:W-:Y:S02]  /*06d0*/  VIADD R15, R0.reuse, 0x11a ;  /* 0x0000011a000f7836 */ /* 0x040fe40000000000 */
[C---:B------:R-:W-:Y:S01]  /*06e0*/  VIADD R19, R0.reuse, 0x11b ;  /* 0x0000011b00137836 */ /* 0x040fe20000000000 */
[----:B------:R2:W-:Y:S01]  /*06f0*/  STL [R1+0x7e0], R7 ;  /* 0x0007e00701007387 */ /* 0x0005e20000100800 */
[C---:B------:R-:W-:Y:S02]  /*0700*/  VIADD R18, R0.reuse, 0x11c ;  /* 0x0000011c00127836 */ /* 0x040fe40000000000 */
[C---:B0-----:R-:W-:Y:S02]  /*0710*/  VIADD R3, R0.reuse, 0xa ;  /* 0x0000000a00037836 */ /* 0x041fe40000000000 */
[----:B------:R-:W-:-:S02]  /*0720*/  VIADD R17, R0, 0x11d ;  /* 0x0000011d00117836 */ /* 0x000fc40000000000 */
[C---:B-1----:R-:W-:Y:S01]  /*0730*/  VIADD R2, R0.reuse, 0xb ;  /* 0x0000000b00027836 */ /* 0x042fe20000000000 */
[----:B------:R0:W-:Y:S01]  /*0740*/  STL [R1+0x7dc], R3 ;  /* 0x0007dc0301007387 */ /* 0x0001e20000100800 */
[C---:B------:R-:W-:Y:S02]  /*0750*/  VIADD R22, R0.reuse, 0x11e ;  /* 0x0000011e00167836 */ /* 0x040fe40000000000 */
[C---:B--2---:R-:W-:Y:S01]  /*0760*/  VIADD R7, R0.reuse, 0xc ;  /* 0x0000000c00077836 */ /* 0x044fe20000000000 */
[----:B------:R1:W-:Y:S01]  /*0770*/  STL [R1+0x7d8], R2 ;  /* 0x0007d80201007387 */ /* 0x0003e20000100800 */
[C---:B------:R-:W-:Y:S02]  /*0780*/  VIADD R21, R0.reuse, 0x11f ;  /* 0x0000011f00157836 */ /* 0x040fe40000000000 */
        /* <DEDUP_REMOVED lines=493> */
[----:B------:R1:W-:Y:S04]  /*2660*/  STL [R1+0x5b4], R2 ;  /* 0x0005b40201007387 */ /* 0x0003e80000100800 */
[----:B------:R2:W-:Y:S01]  /*2670*/  STL [R1+0x5b0], R7 ;  /* 0x0005b00701007387 */ /* 0x0005e20000100800 */
[----:B0-----:R-:W-:-:S02]  /*2680*/  VIADD R3, R0, 0x94 ;  /* 0x0000009400037836 */ /* 0x001fc40000000000 */
[----:B-1----:R-:W-:-:S03]  /*2690*/  VIADD R2, R0, 0x95 ;  /* 0x0000009500027836 */ /* 0x002fc60000000000 */
[----:B------:R0:W-:Y:S01]  /*26a0*/  STL [R1+0x59c], R3 ;  /* 0x00059c0301007387 */ /* 0x0001e20000100800 */
[----:B--2---:R-:W-:-:S03]  /*26b0*/  VIADD R7, R0, 0x96 ;  /* 0x0000009600077836 */ /* 0x004fc60000000000 */
[----:B------:R1:W-:Y:S04]  /*26c0*/  STL [R1+0x594], R2 ;  /* 0x0005940201007387 */ /* 0x0003e80000100800 */
[----:B------:R2:W-:Y:S01]  /*26d0*/  STL [R1+0x590], R7 ;  /* 0x0005900701007387 */ /* 0x0005e20000100800 */
[C---:B0-----:R-:W-:Y:S02]  /*26e0*/  VIADD R3, R0.reuse, 0x97 ;  /* 0x0000009700037836 */ /* 0x041fe40000000000 */
        /* <DEDUP_REMOVED lines=189> */
[----:B------:R1:W-:Y:S01]  /*32c0*/  STL [R1+0x130], R8 ;  /* 0x0001300801007387 */ /* 0x0003e20000100800 */
[C---:B0-----:R-:W-:Y:S02]  /*32d0*/  VIADD R3, R0.reuse, 0xf8 ;  /* 0x000000f800037836 */ /* 0x041fe40000000000 */
[----:B-1----:R-:W-:-:S03]  /*32e0*/  VIADD R8, R0, 0xfb ;  /* 0x000000fb00087836 */ /* 0x002fc60000000000 */
[----:B------:R0:W-:Y:S04]  /*32f0*/  STL [R1+0x124], R3 ;  /* 0x0001240301007387 */ /* 0x0001e80000100800 */
[----:B------:R1:W-:Y:S01]  /*3300*/  STL [R1+0x11c], R7 ;  /* 0x00011c0701007387 */ /* 0x0003e20000100800 */
[C---:B0-----:R-:W-:Y:S02]  /*3310*/  VIADD R3, R0.reuse, 0xfa ;  /* 0x000000fa00037836 */ /* 0x041fe40000000000 */
[----:B-1----:R-:W-:-:S03]  /*3320*/  VIADD R7, R0, 0xfc ;  /* 0x000000fc00077836 */ /* 0x002fc60000000000 */
[----:B------:R0:W-:Y:S04]  /*3330*/  STL [R1+0x114], R3 ;  /* 0x0001140301007387 */ /* 0x0001e80000100800 */
        /* <DEDUP_REMOVED lines=15> */
[C---:B-1----:R-:W-:Y:S02]  /*3430*/  VIADD R8, R0.reuse, 0x105 ;  /* 0x0000010500087836 */ /* 0x042fe40000000000 */
[----:B--2---:R-:W-:-:S03]  /*3440*/  VIADD R7, R0, 0x106 ;  /* 0x0000010600077836 */ /* 0x004fc60000000000 */
[----:B------:R0:W-:Y:S04]  /*3450*/  STL [R1+0xc8], R8 ;  /* 0x0000c80801007387 */ /* 0x0001e80000100800 */
[----:B------:R1:W-:Y:S01]  /*3460*/  STL [R1+0xc4], R7 ;  /* 0x0000c40701007387 */ /* 0x0003e20000100800 */
[C---:B0-----:R-:W-:Y:S02]  /*3470*/  VIADD R8, R0.reuse, 0x109 ;  /* 0x0000010900087836 */ /* 0x041fe40000000000 */
[----:B-1----:R-:W-:-:S05]  /*3480*/  VIADD R7, R0, 0x107 ;  /* 0x0000010700077836 */ /* 0x002fca0000000000 */
        /* <DEDUP_REMOVED lines=17> */
[----:B------:R0:W-:Y:S01]  /*35a0*/  STL [R1], R7 ;  /* 0x0000000701007387 */ /* 0x0001e20000100800 */
[----:B--2---:R-:W-:Y:S02]  /*35b0*/  VIADD R8, R0, 0x115 ;  /* 0x0000011500087836 */ /* 0x004fe40000000000 */
[----:B0-----:R-:W-:Y:S01]  /*35c0*/  VIADD R7, R6, 0x80 ;  /* 0x0000008006077836 */ /* 0x001fe20000000000 */
[----:B------:R-:W-:Y:S06]  /*35d0*/  @P0 BRA `(.L_x_0) ;  /* 0x0000003c000c0947 */ /* 0x000fec0003800000 */
[----:B------:R-:W-:Y:S01]  /*35e0*/  IMAD.SHL.U32 R2, R126, 0x10, RZ ;  /* 0x000000107e027824 */ /* 0x000fe200078e00ff */
[----:B------:R0:W-:Y:S01]  /*35f0*/  STL [R1+0xc00], RZ ;  /* 0x000c00ff01007387 */ /* 0x0001e20000100800 */
[----:B------:R-:W-:Y:S02]  /*3600*/  CS2R R24, SRZ ;  /* 0x0000000000187805 */ /* 0x000fe4000001ff00 */
[----:B------:R-:W-:Y:S02]  /*3610*/  CS2R R26, SRZ ;  /* 0x00000000001a7805 */ /* 0x000fe4000001ff00 */
[----:B------:R-:W-:Y:S01]  /*3620*/  CS2R R28, SRZ ;  /* 0x00000000001c7805 */ /* 0x000fe2000001ff00 */
[----:B------:R0:W-:Y:S01]  /*3630*/  STL [R1+0x29a0], R2 ;  /* 0x0029a00201007387 */ /* 0x0001e20000100800 */
[----:B------:R-:W-:Y:S02]  /*3640*/  CS2R R30, SRZ ;  /* 0x00000000001e7805 */ /* 0x000fe4000001ff00 */
[----:B------:R-:W-:-:S02]  /*3650*/  CS2R R32, SRZ ;  /* 0x0000000000207805 */ /* 0x000fc4000001ff00 */
[----:B------:R-:W-:Y:S01]  /*3660*/  CS2R R34, SRZ ;  /* 0x0000000000227805 */ /* 0x000fe2000001ff00 */
[----:B------:R0:W-:Y:S01]  /*3670*/  STL [R1+0xc04], RZ ;  /* 0x000c04ff01007387 */ /* 0x0001e20000100800 */
[----:B------:R-:W-:Y:S02]  /*3680*/  CS2R R36, SRZ ;  /* 0x0000000000247805 */ /* 0x000fe4000001ff00 */
[----:B------:R-:W-:Y:S02]  /*3690*/  CS2R R38, SRZ ;  /* 0x0000000000267805 */ /* 0x000fe4000001ff00 */
[----:B------:R-:W-:Y:S01]  /*36a0*/  CS2R R40, SRZ ;  /* 0x0000000000287805 */ /* 0x000fe2000001ff00 */
[----:B------:R0:W-:Y:S01]  /*36b0*/  STL [R1+0xc08], RZ ;  /* 0x000c08ff01007387 */ /* 0x0001e20000100800 */
        /* <DEDUP_REMOVED lines=72> */
[----:B------:R-:W-:-:S03]  /*3b40*/  CS2R R150, SRZ ;  /* 0x0000000000967805 */ /* 0x000fc6000001ff00 */
[----:B------:R0:W-:Y:S04]  /*3b50*/  STL [R1+0xc54], RZ ;  /* 0x000c54ff01007387 */ /* 0x0001e80000100800 */
        /* <DEDUP_REMOVED lines=746> */
[----:B------:R0:W-:Y:S04]  /*6a00*/  STL [R1], RZ ;  /* 0x000000ff01007387 */ /* 0x0001e80000100800 */
        /* <DEDUP_REMOVED lines=126> */
[----:B------:R0:W-:Y:S01]  /*71f0*/  STL [R1+0x1fc], RZ ;  /* 0x0001fcff01007387 */ /* 0x0001e20000100800 */
[----:B------:R-:W-:Y:S05]  /*7200*/  BRA `(.L_x_1) ;  /* 0x000006ac00fc7947 */ /* 0x000fea0003800000 */
.L_x_0:
[----:B------:R-:W-:Y:S01]  /*7210*/  STL [R1+0x2cb8], R23 ;  /* 0x002cb81701007387 */ /* 0x000fe20000100800 */
[----:B------:R-:W-:Y:S01]  /*7220*/  ISETP.GE.AND P3, PT, R30, RZ, PT ;  /* 0x000000ff1e00720c */ /* 0x000fe20003f66270 */
[----:B------:R-:W-:Y:S01]  /*7230*/  ULDC UR49, c[0x0][0x240] ;  /* 0x0000900000317ab9 */ /* 0x000fe20000000800 */
[----:B------:R-:W-:Y:S01]  /*7240*/  ISETP.GE.AND P4, PT, R6, RZ, PT ;  /* 0x000000ff0600720c */ /* 0x000fe20003f86270 */
[----:B------:R-:W-:Y:S01]  /*7250*/  STL [R1+0x2cb4], R20 ;  /* 0x002cb41401007387 */ /* 0x000fe20000100800 */
[----:B------:R-:W-:Y:S01]  /*7260*/  ISETP.GE.AND P2, PT, R29, RZ, PT ;  /* 0x000000ff1d00720c */ /* 0x000fe20003f46270 */
[----:B------:R-:W-:Y:S01]  /*7270*/  ULDC UR5, c[0x0][0x234] ;  /* 0x00008d0000057ab9 */ /* 0x000fe20000000800 */
[----:B------:R-:W-:Y:S01]  /*7280*/  ULDC.64 UR6, c[0x0][0x210] ;  /* 0x0000840000067ab9 */ /* 0x000fe20000000a00 */
[----:B------:R-:W-:Y:S01]  /*7290*/  STL [R1+0x2cb0], R21 ;  /* 0x002cb01501007387 */ /* 0x000fe20000100800 */
[----:B------:R-:W-:Y:S01]  /*72a0*/  ULDC.64 UR8, c[0x0][0x218] ;  /* 0x0000860000087ab9 */ /* 0x000fe20000000a00 */
[----:B------:R-:W-:Y:S01]  /*72b0*/  ULDC UR47, c[0x0][0x238] ;  /* 0x00008e00002f7ab9 */ /* 0x000fe20000000800 */
[----:B------:R-:W-:Y:S01]  /*72c0*/  ULDC UR45, c[0x0][0x238] ;  /* 0x00008e00002d7ab9 */ /* 0x000fe20000000800 */
[----:B------:R-:W-:Y:S01]  /*72d0*/  STL [R1+0x2cac], R22 ;  /* 0x002cac1601007387 */ /* 0x000fe20000100800 */
[----:B------:R-:W-:Y:S01]  /*72e0*/  ULDC UR41, c[0x0][0x238] ;  /* 0x00008e0000297ab9 */ /* 0x000fe20000000800 */
        /* <DEDUP_REMOVED lines=42> */
[----:B------:R0:W-:Y:S01]  /*7590*/  STL [R1+0x2c80], R10 ;  /* 0x002c800a01007387 */ /* 0x0001e20000100800 */
[----:B------:R-:W-:Y:S01]  /*75a0*/  ULDC UR61, c[0x0][0x238] ;  /* 0x00008e00003d7ab9 */ /* 0x000fe20000000800 */
        /* <DEDUP_REMOVED lines=8> */
[----:B0-----:R-:W2:Y:S01]  /*7630*/  LDL.LU R10, [R1] ;  /* 0x00000000010a7983 */ /* 0x001ea20000300800 */
[----:B------:R-:W-:Y:S01]  /*7640*/  ULDC UR59, c[0x0][0x238] ;  /* 0x00008e00003b7ab9 */ /* 0x000fe20000000800 */
[----:B------:R-:W-:Y:S01]  /*7650*/  ULDC UR57, c[0x0][0x238] ;  /* 0x00008e0000397ab9 */ /* 0x000fe20000000800 */
[----:B------:R-:W-:Y:S01]  /*7660*/  ULDC UR55, c[0x0][0x238] ;  /* 0x00008e0000377ab9 */ /* 0x000fe20000000800 */
[----:B------:R-:W3:Y:S01]  /*7670*/  LDL.LU R13, [R1+0xe0] ;  /* 0x0000e000010d7983 */ /* 0x000ee20000300800 */
[----:B------:R-:W-:-:S03]  /*7680*/  ULDC UR53, c[0x0][0x238] ;  /* 0x00008e0000357ab9 */ /* 0x000fc60000000800 */
[----:B------:R-:W-:Y:S04]  /*7690*/  STL [R1+0x2c7c], R11 ;  /* 0x002c7c0b01007387 */ /* 0x000fe80000100800 */
[----:B------:R0:W-:Y:S01]  /*76a0*/  STL [R1+0x2c78], R252 ;  /* 0x002c78fc01007387 */ /* 0x0001e20000100800 */
[----:B------:R-:W-:Y:S02]  /*76b0*/  IMAD.MOV.U32 R18, RZ, RZ, R2 ;  /* 0x000000ffff127224 */ /* 0x000fe400078e0002 */
[----:B0-----:R-:W-:Y:S01]  /*76c0*/  IMAD.MOV.U32 R252, RZ, RZ, R250 ;  /* 0x000000fffffc7224 */ /* 0x001fe200078e00fa */
[----:B------:R-:W-:Y:S01]  /*76d0*/  IABS R250, R4 ;  /* 0x0000000400fa7213 */ /* 0x000fe20000000000 */
[----:B------:R-:W-:Y:S01]  /*76e0*/  IMAD.MOV.U32 R15, RZ, RZ, R3 ;  /* 0x000000ffff0f7224 */ /* 0x000fe200078e0003 */
[----:B------:R0:W-:Y:S02]  /*76f0*/  STL [R1+0x2c74], R0 ;  /* 0x002c740001007387 */ /* 0x0001e40000100800 */
[----:B------:R-:W1:Y:S01]  /*7700*/  I2F.RP R126, R250 ;  /* 0x000000fa007e7306 */ /* 0x000e620000209400 */
[----:B------:R-:W-:-:S07]  /*7710*/  IABS R2, R5 ;  /* 0x0000000500027213 */ /* 0x000fce0000000000 */
[----:B------:R-:W4:Y:S01]  /*7720*/  I2F.RP R128, R2 ;  /* 0x0000000200807306 */ /* 0x000f220000209400 */
[----:B------:R-:W-:Y:S01]  /*7730*/  IMAD.MOV.U32 R12, RZ, RZ, R251 ;  /* 0x000000ffff0c7224 */ /* 0x000fe200078e00fb */
[----:B0-----:R-:W2:Y:S06]  /*7740*/  LDL.LU R0, [R1+0xdc] ;  /* 0x0000dc0001007983 */ /* 0x001eac0000300800 */
[----:B-1----:R-:W0:Y:S08]  /*7750*/  MUFU.RCP R126, R126 ;  /* 0x0000007e007e7308 */ /* 0x002e300000001000 */
[----:B----4-:R-:W1:Y:S01]  /*7760*/  MUFU.RCP R128, R128 ;  /* 0x0000008000807308 */ /* 0x010e620000001000 */
[----:B------:R-:W-:Y:S01]  /*7770*/  IABS R251, R7 ;  /* 0x0000000700fb7213 */ /* 0x000fe20000000000 */
[----:B------:R-:W4:Y:S04]  /*7780*/  LDL.LU R21, [R1+0x590] ;  /* 0x0005900001157983 */ /* 0x000f280000300800 */
[----:B------:R-:W2:Y:S01]  /*7790*/  LDL.LU R14, [R1+0x13c] ;  /* 0x00013c00010e7983 */ /* 0x000ea20000300800 */
[----:B0-----:R-:W-:-:S03]  /*77a0*/  VIADD R126, R126, 0xffffffe ;  /* 0x0ffffffe7e7e7836 */ /* 0x001fc60000000000 */
[----:B------:R-:W3:Y:S01]  /*77b0*/  LDL.LU R22, [R1+0xa8] ;  /* 0x0000a80001167983 */ /* 0x000ee20000300800 */
[----:B------:R0:W0:Y:S03]  /*77c0*/  F2I.FTZ.U32.TRUNC.NTZ R127, R126 ;  /* 0x0000007e007f7305 */ /* 0x000026000021f000 */
[----:B------:R-:W2:Y:S01]  /*77d0*/  LDL.LU R11, [R1+0x580] ;  /* 0x00058000010b7983 */ /* 0x000ea20000300800 */
[----:B-1----:R-:W-:-:S03]  /*77e0*/  VIADD R128, R128, 0xffffffe ;  /* 0x0ffffffe80807836 */ /* 0x002fc60000000000 */
[----:B------:R-:W2:Y:S01]  /*77f0*/  LDL.LU R9, [R1+0xc] ;  /* 0x00000c0001097983 */ /* 0x000ea20000300800 */
[----:B------:R1:W1:Y:S01]  /*7800*/  F2I.FTZ.U32.TRUNC.NTZ R129, R128 ;  /* 0x0000008000817305 */ /* 0x000262000021f000 */
[----:B0-----:R-:W-:Y:S02]  /*7810*/  IMAD.MOV.U32 R126, RZ, RZ, RZ ;  /* 0x000000ffff7e7224 */ /* 0x001fe400078e00ff */
[----:B------:R-:W2:Y:S04]  /*7820*/  LDL.LU R16, [R1+0x25c] ;  /* 0x00025c0001107983 */ /* 0x000ea80000300800 */
[----:B------:R-:W4:Y:S01]  /*7830*/  LDL.LU R8, [R1+0x16c] ;  /* 0x00016c0001087983 */ /* 0x000f220000300800 */
[----:B------:R-:W-:Y:S01]  /*7840*/  IMAD.MOV R3, RZ, RZ, -R127 ;  /* 0x000000ffff037224 */ /* 0x000fe200078e0a7f */
[----:B-1----:R-:W-:-:S02]  /*7850*/  IABS R128, R6 ;  /* 0x0000000600807213 */ /* 0x002fc40000000000 */
[----:B------:R-:W3:Y:S01]  /*7860*/  LDL.LU R19, [R1+0x3ec] ;  /* 0x0003ec0001137983 */ /* 0x000ee20000300800 */
[----:B------:R-:W-:-:S03]  /*7870*/  IMAD R3, R3, R250, RZ ;  /* 0x000000fa03037224 */ /* 0x000fc600078e02ff */
[----:B------:R-:W2:Y:S01]  /*7880*/  LDL.LU R20, [R1+0x104] ;  /* 0x0001040001147983 */ /* 0x000ea20000300800 */
[----:B------:R-:W-:-:S03]  /*7890*/  IMAD.HI.U32 R127, R127, R3, R126 ;  /* 0x000000037f7f7227 */ /* 0x000fc600078e007e */
[----:B------:R-:W2:Y:S01]  /*78a0*/  LDL.LU R17, [R1+0x8] ;  /* 0x0000080001117983 */ /* 0x000ea20000300800 */
[----:B------:R-:W-:Y:S02]  /*78b0*/  IMAD.MOV.U32 R3, RZ, RZ, R128 ;  /* 0x000000ffff037224 */ /* 0x000fe400078e0080 */
[----:B------:R-:W-:Y:S02]  /*78c0*/  IMAD.MOV.U32 R126, RZ, RZ, R251 ;  /* 0x000000ffff7e7224 */ /* 0x000fe400078e00fb */
[----:B------:R-:W-:-:S04]  /*78d0*/  IMAD.HI.U32 R251, R127, R3, RZ ;  /* 0x000000037ffb7227 */ /* 0x000fc800078e00ff */
[----:B------:R-:W-:-:S04]  /*78e0*/  IMAD.HI.U32 R127, R127, R126, RZ ;  /* 0x0000007e7f7f7227 */ /* 0x000fc800078e00ff */
[----:B------:R-:W-:Y:S02]  /*78f0*/  IMAD.MOV R251, RZ, RZ, -R251 ;  /* 0x000000fffffb7224 */ /* 0x000fe400078e0afb */
[----:B------:R-:W-:Y:S02]  /*7900*/  IMAD.MOV R128, RZ, RZ, -R127 ;  /* 0x000000ffff807224 */ /* 0x000fe400078e0a7f */
[C---:B------:R-:W-:Y:S01]  /*7910*/  IMAD R127, R250.reuse, R251, R3 ;  /* 0x000000fbfa7f7224 */ /* 0x040fe200078e0203 */
[----:B------:R-:W-:Y:S01]  /*7920*/  IABS R251, R29 ;  /* 0x0000001d00fb7213 */ /* 0x000fe20000000000 */
[----:B------:R-:W-:Y:S02]  /*7930*/  IMAD.MOV R23, RZ, RZ, -R129 ;  /* 0x000000ffff177224 */ /* 0x000fe400078e0a81 */
[C---:B------:R-:W-:Y:S01]  /*7940*/  IMAD R126, R250.reuse, R128, R126 ;  /* 0x00000080fa7e7224 */ /* 0x040fe200078e027e */
[----:B------:R-:W-:Y:S01]  /*7950*/  ISETP.GT.U32.AND P0, PT, R250, R127, PT ;  /* 0x0000007ffa00720c */ /* 0x000fe20003f04070 */
[----:B------:R-:W-:-:S02]  /*7960*/  IMAD R3, R23, R2, RZ ;  /* 0x0000000217037224 */ /* 0x000fc400078e02ff */
[----:B------:R-:W-:Y:S01]  /*7970*/  IMAD.MOV.U32 R128, RZ, RZ, RZ ;  /* 0x000000ffff807224 */ /* 0x000fe200078e00ff */
[----:B------:R-:W2:Y:S01]  /*7980*/  LDL.LU R23, [R1+0x2cb8] ;  /* 0x002cb80001177983 */ /* 0x000ea20000300800 */
[----:B------:R-:W-:Y:S02]  /*7990*/  ISETP.GT.U32.AND P1, PT, R250, R126, PT ;  /* 0x0000007efa00720c */ /* 0x000fe40003f24070 */
[----:B------:R-:W-:Y:S01]  /*79a0*/  IMAD.HI.U32 R3, R129, R3, R128 ;  /* 0x0000000381037227 */ /* 0x000fe200078e0080 */
[----:B------:R-:W-:-:S03]  /*79b0*/  IABS R129, R30 ;  /* 0x0000001e00817213 */ /* 0x000fc60000000000 */
[----:B------:R-:W-:Y:S01]  /*79c0*/  IMAD.MOV.U32 R128, RZ, RZ, R251 ;  /* 0x000000ffff807224 */ /* 0x000fe200078e00fb */
[----:B------:R-:W-:Y:S01]  /*79d0*/  IABS R251, R31 ;  /* 0x0000001f00fb7213 */ /* 0x000fe20000000000 */
[----:B------:R-:W-:Y:S01]  /*79e0*/  @!P0 IMAD.IADD R127, R127, 0x1, -R250 ;  /* 0x000000017f7f8824 */ /* 0x000fe200078e0afa */
[----:B------:R-:W-:Y:S01]  /*79f0*/  ISETP.GE.AND P0, PT, R31, RZ, PT ;  /* 0x000000ff1f00720c */ /* 0x000fe20003f06270 */
[C---:B------:R-:W-:Y:S01]  /*7a00*/  IMAD.HI.U32 R30, R3.reuse, R129, RZ ;  /* 0x00000081031e7227 */ /* 0x040fe200078e00ff */
[----:B------:R-:W4:Y:S03]  /*7a10*/  LDL.LU R31, [R1+0xc8] ;  /* 0x0000c800011f7983 */ /* 0x000f260000300800 */
[----:B------:R-:W-:Y:S01]  /*7a20*/  IMAD.MOV R30, RZ, RZ, -R30 ;  /* 0x000000ffff1e7224 */ /* 0x000fe200078e0a1e */
[----:B------:R4:W-:Y:S01]  /*7a30*/  STL [R1+0x2b34], R6 ;  /* 0x002b340601007387 */ /* 0x0009e20000100800 */
[----:B------:R-:W-:-:S04]  /*7a40*/  IMAD.HI.U32 R29, R3, R128, RZ ;  /* 0x00000080031d7227 */ /* 0x000fc800078e00ff */
[----:B------:R-:W-:Y:S02]  /*7a50*/  IMAD R129, R2, R30, R129 ;  /* 0x0000001e02817224 */ /* 0x000fe400078e0281 */
[----:B------:R-:W-:-:S04]  /*7a60*/  IMAD.HI.U32 R30, R3, R251, RZ ;  /* 0x000000fb031e7227 */ /* 0x000fc800078e00ff */
[----:B------:R-:W-:Y:S02]  /*7a70*/  IMAD.MOV R30, RZ, RZ, -R30 ;  /* 0x000000ffff1e7224 */ /* 0x000fe400078e0a1e */
[----:B------:R-:W-:Y:S01]  /*7a80*/  @!P1 IMAD.IADD R126, R126, 0x1, -R250 ;  /* 0x000000017e7e9824 */ /* 0x000fe200078e0afa */
[----:B------:R-:W-:Y:S01]  /*7a90*/  ISETP.GT.U32.AND P1, PT, R250, R127, PT ;  /* 0x0000007ffa00720c */ /* 0x000fe20003f24070 */
[----:B------:R-:W-:Y:S02]  /*7aa0*/  IMAD R251, R2, R30, R251 ;  /* 0x0000001e02fb7224 */ /* 0x000fe400078e02fb */
[----:B------:R-:W-:Y:S01]  /*7ab0*/  IMAD.MOV R29, RZ, RZ, -R29 ;  /* 0x000000ffff1d7224 */ /* 0x000fe200078e0a1d */
[----:B------:R-:W-:Y:S01]  /*7ac0*/  ISETP.GT.U32.AND P5, PT, R250, R126, PT ;  /* 0x0000007efa00720c */ /* 0x000fe20003fa4070 */
[----:B----4-:R-:W-:Y:S01]  /*7ad0*/  IMAD.MOV.U32 R6, RZ, RZ, R31 ;  /* 0x000000ffff067224 */ /* 0x010fe200078e001f */
[----:B------:R-:W-:-:S05]  /*7ae0*/  IABS R31, R33 ;  /* 0x00000021001f7213 */ /* 0x000fca0000000000 */
[----:B------:R-:W-:Y:S02]  /*7af0*/  IMAD.MOV.U32 R30, RZ, RZ, R31 ;  /* 0x000000ffff1e7224 */ /* 0x000fe400078e001f */
[----:B------:R-:W4:Y:S01]  /*7b00*/  LDL.LU R31, [R1+0xa4] ;  /* 0x0000a400011f7983 */ /* 0x000f220000300800 */
[----:B------:R-:W-:-:S05]  /*7b10*/  IMAD R128, R2, R29, R128 ;  /* 0x0000001d02807224 */ /* 0x000fca00078e0280 */
[----:B------:R-:W-:Y:S01]  /*7b20*/  ISETP.GT.U32.AND P6, PT, R2, R128, PT ;  /* 0x000000800200720c */ /* 0x000fe20003fc4070 */
[--C-:B------:R-:W-:Y:S01]  /*7b30*/  @!P1 IMAD.IADD R127, R127, 0x1, -R250.reuse ;  /* 0x000000017f7f9824 */ /* 0x100fe200078e0afa */
[----:B------:R-:W-:Y:S01]  /*7b40*/  ISETP.GE.AND P1, PT, R7, RZ, PT ;  /* 0x000000ff0700720c */ /* 0x000fe20003f26270 */
[----:B------:R-:W-:Y:S01]  /*7b50*/  @!P5 IMAD.IADD R126, R126, 0x1, -R250 ;  /* 0x000000017e7ed824 */ /* 0x000fe200078e0afa */
[C---:B------:R-:W-:Y:S01]  /*7b60*/  ISETP.GT.U32.AND P5, PT, R2.reuse, R129, PT ;  /* 0x000000810200720c */ /* 0x040fe20003fa4070 */
[----:B------:R-:W-:Y:S01]  /*7b70*/  @!P4 IMAD.MOV R127, RZ, RZ, -R127 ;  /* 0x000000ffff7fc224 */ /* 0x000fe200078e0a7f */
[----:B------:R-:W-:-:S07]  /*7b80*/  ISETP.GT.U32.AND P4, PT, R2, R251, PT ;  /* 0x000000fb0200720c */ /* 0x000fce0003f84070 */
[----:B------:R-:W-:Y:S01]  /*7b90*/  @!P6 IMAD.IADD R128, R128, 0x1, -R2 ;  /* 0x000000018080e824 */ /* 0x000fe200078e0a02 */
[----:B------:R-:W-:-:S04]  /*7ba0*/  IABS R29, R32 ;  /* 0x00000020001d7213 */ /* 0x000fc80000000000 */
[----:B------:R-:W-:Y:S01]  /*7bb0*/  ISETP.GT.U32.AND P6, PT, R2, R128, PT ;  /* 0x000000800200720c */ /* 0x000fe20003fc4070 */
[----:B------:R-:W-:Y:S01]  /*7bc0*/  STL [R1+0x2b38], R7 ;  /* 0x002b380701007387 */ /* 0x000fe20000100800 */
[----:B------:R-:W-:Y:S01]  /*7bd0*/  @!P1 IMAD.MOV R126, RZ, RZ, -R126 ;  /* 0x000000ffff7e9224 */ /* 0x000fe200078e0a7e */
[----:B------:R-:W-:Y:S01]  /*7be0*/  ISETP.GE.AND P1, PT, R32, RZ, PT ;  /* 0x000000ff2000720c */ /* 0x000fe20003f26270 */
[----:B------:R-:W-:Y:S01]  /*7bf0*/  @!P5 IMAD.IADD R129, R129, 0x1, -R2 ;  /* 0x000000018181d824 */ /* 0x000fe200078e0a02 */
[----:B------:R-:W-:Y:S01]  /*7c00*/  ISETP.NE.AND P5, PT, R4, RZ, PT ;  /* 0x000000ff0400720c */ /* 0x000fe20003fa5270 */
[----:B------:R-:W-:Y:S01]  /*7c10*/  IMAD.HI.U32 R32, R3, R29, RZ ;  /* 0x0000001d03207227 */ /* 0x000fe200078e00ff */
[----:B------:R-:W-:-:S03]  /*7c20*/  LOP3.LUT R4, RZ, R4, RZ, 0x33, !PT ;  /* 0x00000004ff047212 */ /* 0x000fc600078e33ff */
[----:B------:R-:W-:Y:S01]  /*7c30*/  IMAD.MOV R32, RZ, RZ, -R32 ;  /* 0x000000ffff207224 */ /* 0x000fe200078e0a20 */
[----:B------:R-:W-:Y:S01]  /*7c40*/  SEL R127, R4, R127, !P5 ;  /* 0x0000007f047f7207 */ /* 0x000fe20006800000 */
[--C-:B------:R-:W-:Y:S01]  /*7c50*/  @!P4 IMAD.IADD R251, R251, 0x1, -R2.reuse ;  /* 0x00000001fbfbc824 */ /* 0x100fe200078e0a02 */
[----:B------:R-:W-:Y:S01]  /*7c60*/  ISETP.GT.U32.AND P4, PT, R2, R129, PT ;  /* 0x000000810200720c */ /* 0x000fe20003f84070 */
[----:B------:R-:W-:Y:S02]  /*7c70*/  @!P6 IMAD.IADD R128, R128, 0x1, -R2 ;  /* 0x000000018080e824 */ /* 0x000fe400078e0a02 */
[----:B------:R-:W-:Y:S01]  /*7c80*/  IMAD R29, R2, R32, R29 ;  /* 0x00000020021d7224 */ /* 0x000fe200078e021d */
[----:B------:R-:W-:Y:S01]  /*7c90*/  SEL R4, R4, R126, !P5 ;  /* 0x0000007e04047207 */ /* 0x000fe20006800000 */
[----:B------:R0:W-:Y:S01]  /*7ca0*/  STL [R1+0x808], R127 ;  /* 0x0008087f01007387 */ /* 0x0001e20000100800 */
[C---:B------:R-:W-:Y:S02]  /*7cb0*/  ISETP.GT.U32.AND P5, PT, R2.reuse, R251, PT ;  /* 0x000000fb0200720c */ /* 0x040fe40003fa4070 */
[----:B------:R-:W-:Y:S01]  /*7cc0*/  ISETP.GT.U32.AND P6, PT, R2, R29, PT ;  /* 0x0000001d0200720c */ /* 0x000fe20003fc4070 */
[----:B0-----:R-:W-:Y:S01]  /*7cd0*/  IMAD.MOV.U32 R127, RZ, RZ, R128 ;  /* 0x000000ffff7f7224 */ /* 0x001fe200078e0080 */
[----:B------:R0:W-:Y:S03]  /*7ce0*/  STL [R1+0x804], R4 ;  /* 0x0008040401007387 */ /* 0x0001e60000100800 */
[----:B------:R-:W-:-:S02]  /*7cf0*/  @!P2 IMAD.MOV R127, RZ, RZ, -R127 ;  /* 0x000000ffff7fa224 */ /* 0x000fc400078e0a7f */
[----:B------:R-:W-:-:S03]  /*7d00*/  @!P4 IMAD.IADD R129, R129, 0x1, -R2 ;  /* 0x000000018181c824 */ /* 0x000fc600078e0a02 */
[----:B------:R1:W-:Y:S01]  /*7d10*/  STL [R1+0x5c8], R127 ;  /* 0x0005c87f01007387 */ /* 0x0003e20000100800 */
[----:B0-----:R-:W-:Y:S01]  /*7d20*/  IABS R4, R36 ;  /* 0x0000002400047213 */ /* 0x001fe20000000000 */
[----:B------:R-:W-:Y:S01]  /*7d30*/  @!P5 IMAD.IADD R251, R251, 0x1, -R2 ;  /* 0x00000001fbfbd824 */ /* 0x000fe200078e0a02 */
[----:B------:R-:W-:-:S03]  /*7d40*/  ISETP.GE.AND P5, PT, R33, RZ, PT ;  /* 0x000000ff2100720c */ /* 0x000fc60003fa6270 */
[----:B------:R-:W-:Y:S01]  /*7d50*/  IMAD.HI.U32 R128, R3, R4, RZ ;  /* 0x0000000403807227 */ /* 0x000fe200078e00ff */
[----:B-1----:R-:W-:-:S05]  /*7d60*/  IABS R127, R37 ;  /* 0x00000025007f7213 */ /* 0x002fca0000000000 */
[----:B------:R-:W-:Y:S02]  /*7d70*/  IMAD.MOV.U32 R33, RZ, RZ, R127 ;  /* 0x000000ffff217224 */ /* 0x000fe400078e007f */
[----:B------:R-:W-:-:S05]  /*7d80*/  @!P6 IMAD.IADD R29, R29, 0x1, -R2 ;  /* 0x000000011d1de824 */ /* 0x000fca00078e0a02 */
[----:B------:R-:W-:-:S13]  /*7d90*/  ISETP.GT.U32.AND P6, PT, R2, R29, PT ;  /* 0x0000001d0200720c */ /* 0x000fda0003fc4070 */
[----:B------:R-:W-:Y:S02]  /*7da0*/  @!P6 IMAD.IADD R29, R29, 0x1, -R2 ;  /* 0x000000011d1de824 */ /* 0x000fe400078e0a02 */
[----:B----4-:R-:W-:-:S04]  /*7db0*/  IMAD.MOV.U32 R250, RZ, RZ, R31 ;  /* 0x000000fffffa7224 */ /* 0x010fc800078e001f */
[----:B------:R-:W-:Y:S01]  /*7dc0*/  IMAD.MOV.U32 R7, RZ, RZ, R250 ;  /* 0x000000ffff077224 */ /* 0x000fe200078e00fa */
[----:B------:R-:W-:-:S05]  /*7dd0*/  IABS R250, R34 ;  /* 0x0000002200fa7213 */ /* 0x000fca0000000000 */
[----:B------:R-:W-:-:S04]  /*7de0*/  IMAD.MOV.U32 R31, RZ, RZ, R250 ;  /* 0x000000ffff1f7224 */ /* 0x000fc800078e00fa */
[----:B------:R-:W-:-:S04]  /*7df0*/  IMAD.HI.U32 R32, R3, R31, RZ ;  /* 0x0000001f03207227 */ /* 0x000fc800078e00ff */
[----:B------:R-:W-:-:S04]  /*7e00*/  IMAD.MOV R32, RZ, RZ, -R32 ;  /* 0x000000ffff207224 */ /* 0x000fc800078e0a20 */
[----:B------:R-:W-:Y:S01]  /*7e10*/  IMAD R32, R2, R32, R31 ;  /* 0x0000002002207224 */ /* 0x000fe200078e021f */
[----:B------:R-:W-:-:S04]  /*7e20*/  IABS R31, R35 ;  /* 0x00000023001f7213 */ /* 0x000fc80000000000 */
[----:B------:R-:W-:Y:S01]  /*7e30*/  ISETP.GT.U32.AND P4, PT, R2, R32, PT ;  /* 0x000000200200720c */ /* 0x000fe20003f84070 */
[----:B------:R-:W-:-:S04]  /*7e40*/  IMAD.HI.U32 R126, R3, R31, RZ ;  /* 0x0000001f037e7227 */ /* 0x000fc800078e00ff */
[----:B------:R-:W-:Y:S02]  /*7e50*/  IMAD.MOV R127, RZ, RZ, -R126 ;  /* 0x000000ffff7f7224 */ /* 0x000fe400078e0a7e */
[----:B------:R-:W-:Y:S02]  /*7e60*/  IMAD.MOV R126, RZ, RZ, -R128 ;  /* 0x000000ffff7e7224 */ /* 0x000fe400078e0a80 */
[----:B------:R-:W-:-:S04]  /*7e70*/  IMAD.HI.U32 R250, R3, R30, RZ ;  /* 0x0000001e03fa7227 */ /* 0x000fc800078e00ff */
[----:B------:R-:W-:Y:S02]  /*7e80*/  IMAD R4, R2, R126, R4 ;  /* 0x0000007e02047224 */ /* 0x000fe400078e0204 */
[----:B------:R-:W-:-:S04]  /*7e90*/  IMAD.HI.U32 R126, R3, R33, RZ ;  /* 0x00000021037e7227 */ /* 0x000fc800078e00ff */
[----:B------:R-:W-:Y:S02]  /*7ea0*/  IMAD.MOV R250, RZ, RZ, -R250 ;  /* 0x000000fffffa7224 */ /* 0x000fe400078e0afa */
[----:B------:R-:W-:Y:S01]  /*7eb0*/  @!P4 IMAD.IADD R32, R32, 0x1, -R2 ;  /* 0x000000012020c824 */ /* 0x000fe200078e0a02 */
[----:B------:R-:W-:Y:S01]  /*7ec0*/  ISETP.GE.AND P4, PT, R34, RZ, PT ;  /* 0x000000ff2200720c */ /* 0x000fe20003f86270 */
[----:B------:R-:W-:Y:S01]  /*7ed0*/  IMAD.MOV R128, RZ, RZ, -R126 ;  /* 0x000000ffff807224 */ /* 0x000fe200078e0a7e */
[----:B------:R-:W-:Y:S01]  /*7ee0*/  IABS R34, R38 ;  /* 0x0000002600227213 */ /* 0x000fe20000000000 */
[----:B------:R-:W-:Y:S02]  /*7ef0*/  IMAD R30, R2, R250, R30 ;  /* 0x000000fa021e7224 */ /* 0x000fe400078e021e */
[----:B------:R-:W-:Y:S02]  /*7f00*/  IMAD.MOV.U32 R250, RZ, RZ, R7 ;  /* 0x000000fffffa7224 */ /* 0x000fe400078e0007 */
[----:B------:R-:W-:-:S02]  /*7f10*/  IMAD.MOV.U32 R7, RZ, RZ, R8 ;  /* 0x000000ffff077224 */ /* 0x000fc400078e0008 */
[----:B------:R-:W-:Y:S02]  /*7f20*/  IMAD R33, R2, R128, R33 ;  /* 0x0000008002217224 */ /* 0x000fe400078e0221 */
[----:B---3--:R-:W-:Y:S02]  /*7f30*/  IMAD.MOV.U32 R8, RZ, RZ, R19 ;  /* 0x000000ffff087224 */ /* 0x008fe400078e0013 */
[----:B------:R-:W-:-:S04]  /*7f40*/  IMAD.HI.U32 R128, R3, R34, RZ ;  /* 0x0000002203807227 */ /* 0x000fc800078e00ff */
[----:B--2---:R-:W-:Y:S02]  /*7f50*/  IMAD.MOV.U32 R19, RZ, RZ, R20 ;  /* 0x000000ffff137224 */ /* 0x004fe400078e0014 */
[----:B------:R-:W-:Y:S02]  /*7f60*/  IMAD.MOV.U32 R20, RZ, RZ, R129 ;  /* 0x000000ffff147224 */ /* 0x000fe400078e0081 */
[----:B------:R-:W-:Y:S01]  /*7f70*/  IMAD.MOV R128, RZ, RZ, -R128 ;  /* 0x000000ffff807224 */ /* 0x000fe200078e0a80 */
[----:B------:R-:W2:Y:S01]  /*7f80*/  LDL.LU R129, [R1+0x188] ;  /* 0x0001880001817983 */ /* 0x000ea20000300800 */
[----:B------:R-:W-:Y:S02]  /*7f90*/  @!P3 IMAD.MOV R20, RZ, RZ, -R20 ;  /* 0x000000ffff14b224 */ /* 0x000fe400078e0a14 */
[----:B------:R-:W-:Y:S02]  /*7fa0*/  IMAD R34, R2, R128, R34 ;  /* 0x0000008002227224 */ /* 0x000fe400078e0222 */
[----:B------:R-:W-:Y:S01]  /*7fb0*/  IMAD.MOV.U32 R128, RZ, RZ, R21 ;  /* 0x000000ffff807224 */ /* 0x000fe200078e0015 */
[----:B------:R0:W-:Y:S01]  /*7fc0*/  STL [R1+0x5c4], R20 ;  /* 0x0005c41401007387 */ /* 0x0001e20000100800 */
[----:B------:R-:W-:-:S02]  /*7fd0*/  IMAD.MOV.U32 R21, RZ, RZ, R251 ;  /* 0x000000ffff157224 */ /* 0x000fc400078e00fb */
[----:B------:R-:W-:Y:S02]  /*7fe0*/  IMAD.MOV.U32 R251, RZ, RZ, R22 ;  /* 0x000000fffffb7224 */ /* 0x000fe400078e0016 */
[----:B------:R-:W-:Y:S01]  /*7ff0*/  IMAD.MOV.U32 R22, RZ, RZ, R29 ;  /* 0x000000ffff167224 */ /* 0x000fe200078e001d */
[----:B0-----:R-:W3:Y:S04]  /*8000*/  LDL.LU R20, [R1+0x2cb4] ;  /* 0x002cb40001147983 */ /* 0x001ee80000300800 */
[----:B------:R-:W4:Y:S01]  /*8010*/  LDL.LU R29, [R1+0x14c] ;  /* 0x00014c00011d7983 */ /* 0x000f220000300800 */
[----:B------:R-:W-:-:S13]  /*8020*/  ISETP.GT.U32.AND P2, PT, R2, R30, PT ;  /* 0x0000001e0200720c */ /* 0x000fda0003f44070 */
[----:B------:R-:W-:-:S05]  /*8030*/  @!P2 IMAD.IADD R30, R30, 0x1, -R2 ;  /* 0x000000011e1ea824 */ /* 0x000fca00078e0a02 */
[C---:B------:R-:W-:Y:S02]  /*8040*/  ISETP.GT.U32.AND P2, PT, R2.reuse, R30, PT ;  /* 0x0000001e0200720c */ /* 0x040fe40003f44070 */
[C---:B------:R-:W-:Y:S01]  /*8050*/  ISETP.GT.U32.AND P3, PT, R2.reuse, R32, PT ;  /* 0x000000200200720c */ /* 0x040fe20003f64070 */
[----:B------:R-:W-:-:S10]  /*8060*/  IMAD R31, R2, R127, R31 ;  /* 0x0000007f021f7224 */ /* 0x000fd400078e021f */
[--C-:B------:R-:W-:Y:S01]  /*8070*/  @!P2 IMAD.IADD R30, R30, 0x1, -R2.reuse ;  /* 0x000000011e1ea824 */ /* 0x100fe200078e0a02 */
[----:B------:R-:W-:Y:S01]  /*8080*/  ISETP.GT.U32.AND P2, PT, R2, R4, PT ;  /* 0x000000040200720c */ /* 0x000fe20003f44070 */
[----:B------:R-:W-:Y:S01]  /*8090*/  @!P3 IMAD.IADD R32, R32, 0x1, -R2 ;  /* 0x000000012020b824 */ /* 0x000fe200078e0a02 */
[----:B------:R-:W-:Y:S01]  /*80a0*/  ISETP.GT.U32.AND P6, PT, R2, R31, PT ;  /* 0x0000001f0200720c */ /* 0x000fe20003fc4070 */
[----:B------:R-:W-:Y:S01]  /*80b0*/  @!P0 IMAD.MOV R21, RZ, RZ, -R21 ;  /* 0x000000ffff158224 */ /* 0x000fe200078e0a15 */
[----:B------:R-:W-:Y:S01]  /*80c0*/  ISETP.GE.AND P3, PT, R35, RZ, PT ;  /* 0x000000ff2300720c */ /* 0x000fe20003f66270 */
[----:B------:R-:W-:Y:S01]  /*80d0*/  @!P1 IMAD.MOV R22, RZ, RZ, -R22 ;  /* 0x000000ffff169224 */ /* 0x000fe200078e0a16 */
[----:B------:R-:W-:Y:S02]  /*80e0*/  IABS R35, R40 ;  /* 0x0000002800237213 */ /* 0x000fe40000000000 */
[----:B------:R0:W-:Y:S05]  /*80f0*/  STL [R1+0x5ac], R21 ;  /* 0x0005ac1501007387 */ /* 0x0001ea0000100800 */
[--C-:B------:R-:W-:Y:S01]  /*8100*/  @!P2 IMAD.IADD R4, R4, 0x1, -R2.reuse ;  /* 0x000000010404a824 */ /* 0x100fe200078e0a02 */
[----:B------:R-:W-:Y:S01]  /*8110*/  ISETP.GE.AND P2, PT, R36, RZ, PT ;  /* 0x000000ff2400720c */ /* 0x000fe20003f46270 */
[----:B------:R-:W-:Y:S01]  /*8120*/  IMAD.HI.U32 R36, R3, R35, RZ ;  /* 0x0000002303247227 */ /* 0x000fe200078e00ff */
[----:B0-----:R-:W2:Y:S04]  /*8130*/  LDL.LU R21, [R1+0x2cb0] ;  /* 0x002cb00001157983 */ /* 0x001ea80000300800 */
[----:B------:R0:W-:Y:S01]  /*8140*/  STL [R1+0x5a8], R22 ;  /* 0x0005a81601007387 */ /* 0x0001e20000100800 */
[----:B------:R-:W-:-:S02]  /*8150*/  @!P6 IMAD.IADD R31, R31, 0x1, -R2 ;  /* 0x000000011f1fe824 */ /* 0x000fc400078e0a02 */
[----:B0-----:R-:W-:-:S03]  /*8160*/  IMAD.MOV.U32 R22, RZ, RZ, R30 ;  /* 0x000000ffff167224 */ /* 0x001fc600078e001e */
[C---:B------:R-:W-:Y:S02]  /*8170*/  ISETP.GT.U32.AND P0, PT, R2.reuse, R31, PT ;  /* 0x0000001f0200720c */ /* 0x040fe40003f04070 */
[----:B------:R-:W-:Y:S01]  /*8180*/  ISETP.GT.U32.AND P1, PT, R2, R4, PT ;  /* 0x000000040200720c */ /* 0x000fe20003f24070 */
[----:B------:R-:W-:-:S10]  /*8190*/  @!P5 IMAD.MOV R22, RZ, RZ, -R22 ;  /* 0x000000ffff16d224 */ /* 0x000fd400078e0a16 */
[--C-:B------:R-:W-:Y:S02]  /*81a0*/  @!P0 IMAD.IADD R31, R31, 0x1, -R2.reuse ;  /* 0x000000011f1f8824 */ /* 0x100fe400078e0a02 */
[----:B------:R-:W-:Y:S01]  /*81b0*/  @!P1 IMAD.IADD R4, R4, 0x1, -R2 ;  /* 0x0000000104049824 */ /* 0x000fe200078e0a02 */
[----:B------:R-:W-:Y:S01]  /*81c0*/  ISETP.GE.AND P1, PT, R38, RZ, PT ;  /* 0x000000ff2600720c */ /* 0x000fe20003f26270 */
[----:B------:R-:W-:Y:S02]  /*81d0*/  IMAD.MOV.U32 R38, RZ, RZ, R18 ;  /* 0x000000ffff267224 */ /* 0x000fe400078e0012 */
[----:B------:R-:W-:Y:S02]  /*81e0*/  IMAD.MOV.U32 R18, RZ, RZ, R31 ;  /* 0x000000ffff127224 */ /* 0x000fe400078e001f */
[----:B----4-:R-:W-:Y:S02]  /*81f0*/  IMAD.MOV.U32 R30, RZ, RZ, R29 ;  /* 0x000000ffff1e7224 */ /* 0x010fe400078e001d */
[----:B------:R-:W-:-:S02]  /*8200*/  IMAD.MOV R29, RZ, RZ, -R36 ;  /* 0x000000ffff1d7224 */ /* 0x000fc400078e0a24 */
[----:B------:R-:W-:Y:S02]  /*8210*/  IMAD.MOV.U32 R36, RZ, RZ, R17 ;  /* 0x000000ffff247224 */ /* 0x000fe400078e0011 */
[----:B------:R-:W-:Y:S02]  /*8220*/  IMAD.MOV.U32 R17, RZ, RZ, R32 ;  /* 0x000000ffff117224 */ /* 0x000fe400078e0020 */
[----:B------:R-:W4:Y:S02]  /*8230*/  LDL.LU R32, [R1+0xbc] ;  /* 0x0000bc0001207983 */ /* 0x000f240000300800 */
[----:B------:R-:W-:Y:S02]  /*8240*/  @!P4 IMAD.MOV R17, RZ, RZ, -R17 ;  /* 0x000000ffff11c224 */ /* 0x000fe400078e0a11 */
[----:B------:R0:W-:Y:S01]  /*8250*/  STL [R1+0x5a4], R22 ;  /* 0x0005a41601007387 */ /* 0x0001e20000100800 */
[----:B------:R-:W-:-:S03]  /*8260*/  ISETP.GE.AND P4, PT, R37, RZ, PT ;  /* 0x000000ff2500720c */ /* 0x000fc60003f86270 */
[----:B0-----:R-:W2:Y:S04]  /*8270*/  LDL.LU R22, [R1+0x2cac] ;  /* 0x002cac0001167983 */ /* 0x001ea80000300800 */
[----:B------:R0:W-:Y:S04]  /*8280*/  STL [R1+0x5a0], R17 ;  /* 0x0005a01101007387 */ /* 0x0001e80000100800 */
[----:B0-----:R-:W2:Y:S04]  /*8290*/  LDL.LU R17, [R1+0x2ca8] ;  /* 0x002ca80001117983 */ /* 0x001ea80000300800 */
[----:B------:R-:W3:Y:S04]  /*82a0*/  LDL.LU R37, [R1+0xc4] ;  /* 0x0000c40001257983 */ /* 0x000ee80000300800 */
[----:B------:R-:W2:Y:S01]  /*82b0*/  LDL.LU R31, [R1+0x144] ;  /* 0x00014400011f7983 */ /* 0x000ea20000300800 */
[----:B------:R-:W-:-:S02]  /*82c0*/  ISETP.GT.U32.AND P6, PT, R2, R33, PT ;  /* 0x000000210200720c */ /* 0x000fc40003fc4070 */
[----:B------:R-:W-:-:S05]  /*82d0*/  IABS R127, R39 ;  /* 0x00000027007f7213 */ /* 0x000fca0000000000 */
[----:B------:R-:W-:-:S04]  /*82e0*/  IMAD.MOV.U32 R126, RZ, RZ, R127 ;  /* 0x000000ffff7e7224 */ /* 0x000fc800078e007f */
[----:B------:R-:W-:-:S04]  /*82f0*/  IMAD.HI.U32 R127, R3, R126, RZ ;  /* 0x0000007e037f7227 */ /* 0x000fc800078e00ff */
[----:B------:R-:W-:Y:S02]  /*8300*/  @!P6 IMAD.IADD R33, R33, 0x1, -R2 ;  /* 0x000000012121e824 */ /* 0x000fe400078e0a02 */
[----:B------:R-:W-:Y:S01]  /*8310*/  IMAD.MOV R127, RZ, RZ, -R127 ;  /* 0x000000ffff7f7224 */ /* 0x000fe200078e0a7f */
[C---:B------:R-:W-:Y:S02]  /*8320*/  ISETP.GT.U32.AND P5, PT, R2.reuse, R34, PT ;  /* 0x000000220200720c */ /* 0x040fe40003fa4070 */
[C---:B------:R-:W-:Y:S01]  /*8330*/  ISETP.GT.U32.AND P6, PT, R2.reuse, R33, PT ;  /* 0x000000210200720c */ /* 0x040fe20003fc4070 */
[C---:B------:R-:W-:Y:S01]  /*8340*/  IMAD R126, R2.reuse, R127, R126 ;  /* 0x0000007f027e7224 */ /* 0x040fe200078e027e */
[----:B------:R-:W-:Y:S01]  /*8350*/  IABS R127, R41 ;  /* 0x00000029007f7213 */ /* 0x000fe20000000000 */
[----:B------:R-:W-:-:S03]  /*8360*/  IMAD R35, R2, R29, R35 ;  /* 0x0000001d02237224 */ /* 0x000fc600078e0223 */
[----:B------:R-:W-:Y:S01]  /*8370*/  ISETP.GT.U32.AND P0, PT, R2, R126, PT ;  /* 0x0000007e0200720c */ /* 0x000fe20003f04070 */
[----:B------:R-:W-:-:S04]  /*8380*/  IMAD.MOV.U32 R29, RZ, RZ, R127 ;  /* 0x000000ffff1d7224 */ /* 0x000fc800078e007f */
[--C-:B------:R-:W-:Y:S02]  /*8390*/  @!P5 IMAD.IADD R34, R34, 0x1, -R2.reuse ;  /* 0x000000012222d824 */ /* 0x100fe400078e0a02 */
[----:B------:R-:W-:Y:S01]  /*83a0*/  @!P6 IMAD.IADD R33, R33, 0x1, -R2 ;  /* 0x000000012121e824 */ /* 0x000fe200078e0a02 */
[C---:B------:R-:W-:Y:S01]  /*83b0*/  ISETP.GT.U32.AND P6, PT, R2.reuse, R35, PT ;  /* 0x000000230200720c */ /* 0x040fe20003fc4070 */
[----:B------:R-:W-:Y:S01]  /*83c0*/  @!P3 IMAD.MOV R18, RZ, RZ, -R18 ;  /* 0x000000ffff12b224 */ /* 0x000fe200078e0a12 */
[----:B------:R-:W-:-:S03]  /*83d0*/  ISETP.GT.U32.AND P3, PT, R2, R34, PT ;  /* 0x000000220200720c */ /* 0x000fc60003f64070 */
[----:B------:R-:W-:Y:S01]  /*83e0*/  @!P0 IMAD.IADD R126, R126, 0x1, -R2 ;  /* 0x000000017e7e8824 */ /* 0x000fe200078e0a02 */
[----:B------:R-:W-:Y:S01]  /*83f0*/  ISETP.GE.AND P5, PT, R39, RZ, PT ;  /* 0x000000ff2700720c */ /* 0x000fe20003fa6270 */
[----:B------:R-:W-:Y:S01]  /*8400*/  IMAD.MOV.U32 R39, RZ, RZ, R30 ;  /* 0x000000ffff277224 */ /* 0x000fe200078e001e */
[----:B------:R0:W-:Y:S01]  /*8410*/  STL [R1+0x598], R18 ;  /* 0x0005981201007387 */ /* 0x0001e20000100800 */
[----:B------:R-:W-:-:S04]  /*8420*/  ISETP.GE.AND P0, PT, R40, RZ, PT ;  /* 0x000000ff2800720c */ /* 0x000fc80003f06270 */
[--C-:B------:R-:W-:Y:S01]  /*8430*/  @!P6 IMAD.IADD R35, R35, 0x1, -R2.reuse ;  /* 0x000000012323e824 */ /* 0x100fe200078e0a02 */
[----:B0-----:R-:W3:Y:S01]  /*8440*/  LDL.LU R18, [R1+0x2ca4] ;  /* 0x002ca40001127983 */ /* 0x001ee20000300800 */
[----:B------:R-:W-:-:S03]  /*8450*/  @!P3 IMAD.IADD R34, R34, 0x1, -R2 ;  /* 0x000000012222b824 */ /* 0x000fc600078e0a02 */
[----:B------:R-:W-:-:S13]  /*8460*/  ISETP.GT.U32.AND P6, PT, R2, R35, PT ;  /* 0x000000230200720c */ /* 0x000fda0003fc4070 */
[----:B------:R-:W-:Y:S02]  /*8470*/  @!P6 IMAD.IADD R35, R35, 0x1, -R2 ;  /* 0x000000012323e824 */ /* 0x000fe400078e0a02 */
[----:B----4-:R-:W-:Y:S02]  /*8480*/  IMAD.MOV.U32 R127, RZ, RZ, R32 ;  /* 0x000000ffff7f7224 */ /* 0x010fe400078e0020 */
[----:B------:R-:W-:-:S04]  /*8490*/  IMAD.HI.U32 R32, R3, R29, RZ ;  /* 0x0000001d03207227 */ /* 0x000fc800078e00ff */
[----:B------:R-:W-:-:S04]  /*84a0*/  IMAD.MOV R32, RZ, RZ, -R32 ;  /* 0x000000ffff207224 */ /* 0x000fc800078e0a20 */
[----:B------:R-:W-:Y:S02]  /*84b0*/  IMAD R29, R2, R32, R29 ;  /* 0x00000020021d7224 */ /* 0x000fe400078e021d */
[----:B------:R-:W-:-:S04]  /*84c0*/  IMAD.MOV.U32 R32, RZ, RZ, R4 ;  /* 0x000000ffff207224 */ /* 0x000fc800078e0004 */
[----:B------:R-:W-:Y:S01]  /*84d0*/  @!P2 IMAD.MOV R32, RZ, RZ, -R32 ;  /* 0x000000ffff20a224 */ /* 0x000fe200078e0a20 */
[----:B------:R-:W-:-:S04]  /*84e0*/  ISETP.GT.U32.AND P2, PT, R2, R126, PT ;  /* 0x0000007e0200720c */ /* 0x000fc80003f44070 */
[----:B------:R0:W-:Y:S01]  /*84f0*/  STL [R1+0x58c], R32 ;  /* 0x00058c2001007387 */ /* 0x0001e20000100800 */
[----:B------:R-:W-:Y:S01]  /*8500*/  ISETP.GT.U32.AND P3, PT, R2, R29, PT ;  /* 0x0000001d0200720c */ /* 0x000fe20003f64070 */
[----:B0-----:R-:W-:Y:S02]  /*8510*/  IMAD.MOV.U32 R32, RZ, RZ, R39 ;  /* 0x000000ffff207224 */ /* 0x001fe400078e0027 */
[----:B------:R-:W-:Y:S02]  /*8520*/  IMAD.MOV.U32 R39, RZ, RZ, R38 ;  /* 0x000000ffff277224 */ /* 0x000fe400078e0026 */
[----:B------:R-:W-:Y:S02]  /*8530*/  IMAD.MOV.U32 R38, RZ, RZ, R7 ;  /* 0x000000ffff267224 */ /* 0x000fe400078e0007 */
[----:B--2---:R-:W-:Y:S01]  /*8540*/  IMAD.MOV.U32 R40, RZ, RZ, R31 ;  /* 0x000000ffff287224 */ /* 0x004fe200078e001f */
[----:B------:R-:W-:Y:S01]  /*8550*/  IABS R31, R43 ;  /* 0x0000002b001f7213 */ /* 0x000fe20000000000 */
[----:B------:R-:W-:-:S02]  /*8560*/  IMAD.MOV.U32 R7, RZ, RZ, R19 ;  /* 0x000000ffff077224 */ /* 0x000fc400078e0013 */
[----:B------:R-:W-:Y:S02]  /*8570*/  IMAD.MOV.U32 R19, RZ, RZ, R33 ;  /* 0x000000ffff137224 */ /* 0x000fe400078e0021 */
[----:B------:R-:W-:Y:S02]  /*8580*/  IMAD.MOV.U32 R33, RZ, RZ, R15 ;  /* 0x000000ffff217224 */ /* 0x000fe400078e000f */
[----:B------:R-:W-:Y:S02]  /*8590*/  IMAD.MOV.U32 R15, RZ, RZ, R34 ;  /* 0x000000ffff0f7224 */ /* 0x000fe400078e0022 */
[----:B------:R-:W-:Y:S02]  /*85a0*/  IMAD.MOV.U32 R4, RZ, RZ, R31 ;  /* 0x000000ffff047224 */ /* 0x000fe400078e001f */
[----:B------:R-:W-:Y:S02]  /*85b0*/  @!P4 IMAD.MOV R19, RZ, RZ, -R19 ;  /* 0x000000ffff13c224 */ /* 0x000fe400078e0a13 */
[----:B------:R-:W-:-:S02]  /*85c0*/  @!P2 IMAD.IADD R126, R126, 0x1, -R2 ;  /* 0x000000017e7ea824 */ /* 0x000fc400078e0a02 */
[----:B------:R-:W-:Y:S02]  /*85d0*/  IMAD.MOV.U32 R34, RZ, RZ, R33 ;  /* 0x000000ffff227224 */ /* 0x000fe400078e0021 */
[----:B------:R-:W-:Y:S02]  /*85e0*/  @!P1 IMAD.MOV R15, RZ, RZ, -R15 ;  /* 0x000000ffff0f9224 */ /* 0x000fe400078e0a0f */
[----:B------:R-:W-:Y:S01]  /*85f0*/  IMAD.MOV.U32 R33, RZ, RZ, R32 ;  /* 0x000000ffff217224 */ /* 0x000fe200078e0020 */
[----:B------:R0:W-:Y:S01]  /*8600*/  STL [R1+0x588], R19 ;  /* 0x0005881301007387 */ /* 0x0001e20000100800 */
[----:B------:R-:W-:-:S04]  /*8610*/  IMAD.HI.U32 R32, R3, R4, RZ ;  /* 0x0000000403207227 */ /* 0x000fc800078e00ff */
[----:B------:R-:W-:Y:S02]  /*8620*/  @!P5 IMAD.MOV R126, RZ, RZ, -R126 ;  /* 0x000000ffff7ed224 */ /* 0x000fe400078e0a7e */
[----:B------:R-:W-:Y:S01]  /*8630*/  IMAD.MOV R32, RZ, RZ, -R32 ;  /* 0x000000ffff207224 */ /* 0x000fe200078e0a20 */
[----:B0-----:R-:W2:Y:S01]  /*8640*/  LDL.LU R19, [R1+0x2ca0] ;  /* 0x002ca00001137983 */ /* 0x001ea20000300800 */
[----:B------:R-:W-:-:S03]  /*8650*/  @!P3 IMAD.IADD R29, R29, 0x1, -R2 ;  /* 0x000000011d1db824 */ /* 0x000fc600078e0a02 */
[----:B------:R0:W-:Y:S01]  /*8660*/  STL [R1+0x584], R15 ;  /* 0x0005840f01007387 */ /* 0x0001e20000100800 */
[C---:B------:R-:W-:Y:S01]  /*8670*/  IMAD R4, R2.reuse, R32, R4 ;  /* 0x0000002002047224 */ /* 0x040fe200078e0204 */
[----:B------:R-:W-:Y:S02]  /*8680*/  ISETP.GT.U32.AND P5, PT, R2, R29, PT ;  /* 0x0000001d0200720c */ /* 0x000fe40003fa4070 */
[----:B0-----:R-:W4:Y:S04]  /*8690*/  LDL.LU R15, [R1+0x2c9c] ;  /* 0x002c9c00010f7983 */ /* 0x001f280000300800 */
[----:B------:R3:W-:Y:S02]  /*86a0*/  STL [R1+0x57c], R126 ;  /* 0x00057c7e01007387 */ /* 0x0007e40000100800 */
[----:B---3--:R-:W-:-:S02]  /*86b0*/  IMAD.MOV.U32 R126, RZ, RZ, R37 ;  /* 0x000000ffff7e7224 */ /* 0x008fc400078e0025 */
[----:B------:R-:W-:Y:S02]  /*86c0*/  IMAD.MOV.U32 R37, RZ, RZ, R16 ;  /* 0x000000ffff257224 */ /* 0x000fe400078e0010 */
[----:B------:R-:W-:-:S04]  /*86d0*/  IMAD.MOV.U32 R16, RZ, RZ, R35 ;  /* 0x000000ffff107224 */ /* 0x000fc800078e0023 */
[----:B------:R-:W-:Y:S01]  /*86e0*/  @!P0 IMAD.MOV R16, RZ, RZ, -R16 ;  /* 0x000000ffff108224 */ /* 0x000fe200078e0a10 */
[----:B------:R-:W-:Y:S01]  /*86f0*/  ISETP.GT.U32.AND P0, PT, R2, R4, PT ;  /* 0x000000040200720c */ /* 0x000fe20003f04070 */
[--C-:B------:R-:W-:Y:S01]  /*8700*/  @!P5 IMAD.IADD R29, R29, 0x1, -R2.reuse ;  /* 0x000000011d1dd824 */ /* 0x100fe200078e0a02 */
[----:B------:R-:W-:Y:S02]  /*8710*/  IABS R32, R45 ;  /* 0x0000002d00207213 */ /* 0x000fe40000000000 */
[----:B------:R0:W-:Y:S09]  /*8720*/  STL [R1+0x578], R16 ;  /* 0x0005781001007387 */ /* 0x0001f20000100800 */
[----:B------:R-:W-:Y:S01]  /*8730*/  @!P0 IMAD.IADD R4, R4, 0x1, -R2 ;  /* 0x0000000104048824 */ /* 0x000fe200078e0a02 */
[----:B------:R-:W-:Y:S01]  /*8740*/  ISETP.GE.AND P0, PT, R45, RZ, PT ;  /* 0x000000ff2d00720c */ /* 0x000fe20003f06270 */
[----:B------:R-:W-:Y:S01]  /*8750*/  IMAD.MOV.U32 R45, RZ, RZ, R12 ;  /* 0x000000ffff2d7224 */ /* 0x000fe200078e000c */
[----:B0-----:R-:W3:Y:S01]  /*8760*/  LDL.LU R16, [R1+0x2c98] ;  /* 0x002c980001107983 */ /* 0x001ee20000300800 */
[----:B------:R-:W-:-:S03]  /*8770*/  IMAD.MOV.U32 R12, RZ, RZ, R29 ;  /* 0x000000ffff0c7224 */ /* 0x000fc600078e001d */
[----:B------:R-:W2:Y:S01]  /*8780*/  LDL.LU R29, [R1+0xf4] ;  /* 0x0000f400011d7983 */ /* 0x000ea20000300800 */
[----:B------:R-:W-:-:S05]  /*8790*/  IABS R30, R42 ;  /* 0x0000002a001e7213 */ /* 0x000fca0000000000 */
[----:B------:R-:W-:-:S04]  /*87a0*/  IMAD.HI.U32 R31, R3, R30, RZ ;  /* 0x0000001e031f7227 */ /* 0x000fc800078e00ff */
[----:B------:R-:W-:-:S04]  /*87b0*/  IMAD.MOV R31, RZ, RZ, -R31 ;  /* 0x000000ffff1f7224 */ /* 0x000fc800078e0a1f */
[----:B------:R-:W-:-:S05]  /*87c0*/  IMAD R30, R2, R31, R30 ;  /* 0x0000001f021e7224 */ /* 0x000fca00078e021e */
[----:B------:R-:W-:Y:S02]  /*87d0*/  ISETP.GT.U32.AND P6, PT, R2, R30, PT ;  /* 0x0000001e0200720c */ /* 0x000fe40003fc4070 */
[----:B------:R-:W-:Y:S02]  /*87e0*/  ISETP.GE.AND P3, PT, R44, RZ, PT ;  /* 0x000000ff2c00720c */ /* 0x000fe40003f66270 */
[----:B------:R-:W-:Y:S02]  /*87f0*/  IABS R44, R44 ;  /* 0x0000002c002c7213 */ /* 0x000fe40000000000 */
[----:B------:R-:W-:Y:S01]  /*8800*/  ISETP.GE.AND P4, PT, R41, RZ, PT ;  /* 0x000000ff2900720c */ /* 0x000fe20003f86270 */
[----:B------:R-:W-:Y:S02]  /*8810*/  IMAD.MOV.U32 R41, RZ, RZ, R36 ;  /* 0x000000ffff297224 */ /* 0x000fe400078e0024 */
[----:B------:R-:W-:-:S04]  /*8820*/  IMAD.HI.U32 R36, R3, R44, RZ ;  /* 0x0000002c03247227 */ /* 0x000fc800078e00ff */
[----:B------:R-:W-:Y:S01]  /*8830*/  @!P6 IMAD.IADD R30, R30, 0x1, -R2 ;  /* 0x000000011e1ee824 */ /* 0x000fe200078e0a02 */
[----:B------:R-:W-:Y:S01]  /*8840*/  ISETP.GE.AND P1, PT, R42, RZ, PT ;  /* 0x000000ff2a00720c */ /* 0x000fe20003f26270 */
[----:B------:R-:W-:Y:S02]  /*8850*/  IMAD.MOV.U32 R42, RZ, RZ, R33 ;  /* 0x000000ffff2a7224 */ /* 0x000fe400078e0021 */
[----:B------:R-:W-:Y:S01]  /*8860*/  IMAD.HI.U32 R33, R3, R32, RZ ;  /* 0x0000002003217227 */ /* 0x000fe200078e00ff */
[----:B------:R-:W-:-:S03]  /*8870*/  ISETP.GT.U32.AND P6, PT, R2, R30, PT ;  /* 0x0000001e0200720c */ /* 0x000fc60003fc4070 */
[----:B------:R-:W-:Y:S02]  /*8880*/  IMAD.MOV R36, RZ, RZ, -R36 ;  /* 0x000000ffff247224 */ /* 0x000fe400078e0a24 */
[----:B------:R-:W-:Y:S02]  /*8890*/  IMAD.MOV R35, RZ, RZ, -R33 ;  /* 0x000000ffff237224 */ /* 0x000fe400078e0a21 */
[C---:B------:R-:W-:Y:S02]  /*88a0*/  IMAD R36, R2.reuse, R36, R44 ;  /* 0x0000002402247224 */ /* 0x040fe400078e022c */
[----:B------:R-:W-:-:S03]  /*88b0*/  IMAD R35, R2, R35, R32 ;  /* 0x0000002302237224 */ /* 0x000fc600078e0220 */
[----:B------:R-:W-:Y:S01]  /*88c0*/  ISETP.GT.U32.AND P5, PT, R2, R36, PT ;  /* 0x000000240200720c */ /* 0x000fe20003fa4070 */
[----:B------:R-:W-:Y:S01]  /*88d0*/  @!P6 IMAD.IADD R30, R30, 0x1, -R2 ;  /* 0x000000011e1ee824 */ /* 0x000fe200078e0a02 */
[----:B------:R-:W-:Y:S01]  /*88e0*/  ISETP.GE.AND P2, PT, R43, RZ, PT ;  /* 0x000000ff2b00720c */ /* 0x000fe20003f46270 */
[----:B------:R-:W-:Y:S01]  /*88f0*/  IMAD.MOV.U32 R43, RZ, RZ, R34 ;  /* 0x000000ffff2b7224 */ /* 0x000fe200078e0022 */
[----:B------:R-:W-:Y:S02]  /*8900*/  ISETP.GT.U32.AND P6, PT, R2, R35, PT ;  /* 0x000000230200720c */ /* 0x000fe40003fc4070 */
[----:B------:R-:W-:Y:S02]  /*8910*/  IABS R34, R47 ;  /* 0x0000002f00227213 */ /* 0x000fe40000000000 */
[----:B------:R-:W-:Y:S01]  /*8920*/  IABS R31, R46 ;  /* 0x0000002e001f7213 */ /* 0x000fe20000000000 */
[----:B------:R-:W-:Y:S02]  /*8930*/  IMAD.MOV.U32 R44, RZ, RZ, R37 ;  /* 0x000000ffff2c7224 */ /* 0x000fe400078e0025 */
[----:B------:R-:W-:Y:S01]  /*8940*/  IMAD.HI.U32 R37, R3, R34, RZ ;  /* 0x0000002203257227 */ /* 0x000fe200078e00ff */
[----:B------:R-:W-:-:S03]  /*8950*/  IABS R33, R48 ;  /* 0x0000003000217213 */ /* 0x000fc60000000000 */
[----:B------:R-:W-:-:S04]  /*8960*/  IMAD.HI.U32 R32, R3, R31, RZ ;  /* 0x0000001f03207227 */ /* 0x000fc800078e00ff */
[----:B------:R-:W-:Y:S01]  /*8970*/  @!P5 IMAD.IADD R36, R36, 0x1, -R2 ;  /* 0x000000012424d824 */ /* 0x000fe200078e0a02 */
[C---:B------:R-:W-:Y:S01]  /*8980*/  ISETP.GT.U32.AND P5, PT, R2.reuse, R4, PT ;  /* 0x000000040200720c */ /* 0x040fe20003fa4070 */
[----:B------:R-:W-:Y:S02]  /*8990*/  IMAD.MOV R37, RZ, RZ, -R37 ;  /* 0x000000ffff257224 */ /* 0x000fe400078e0a25 */
[----:B------:R-:W-:Y:S02]  /*89a0*/  IMAD.MOV R32, RZ, RZ, -R32 ;  /* 0x000000ffff207224 */ /* 0x000fe400078e0a20 */
[----:B------:R-:W-:Y:S01]  /*89b0*/  @!P6 IMAD.IADD R35, R35, 0x1, -R2 ;  /* 0x000000012323e824 */ /* 0x000fe200078e0a02 */
[C---:B------:R-:W-:Y:S01]  /*89c0*/  ISETP.GT.U32.AND P6, PT, R2.reuse, R36, PT ;  /* 0x000000240200720c */ /* 0x040fe20003fc4070 */
[C---:B------:R-:W-:Y:S02]  /*89d0*/  IMAD R34, R2.reuse, R37, R34 ;  /* 0x0000002502227224 */ /* 0x040fe400078e0222 */
[----:B------:R-:W-:-:S02]  /*89e0*/  IMAD R31, R2, R32, R31 ;  /* 0x00000020021f7224 */ /* 0x000fc400078e021f */
[----:B------:R-:W-:-:S04]  /*89f0*/  IMAD.HI.U32 R37, R3, R33, RZ ;  /* 0x0000002103257227 */ /* 0x000fc800078e00ff */
[----:B------:R-:W-:Y:S02]  /*8a00*/  IMAD.MOV R37, RZ, RZ, -R37 ;  /* 0x000000ffff257224 */ /* 0x000fe400078e0a25 */
[----:B------:R-:W-:Y:S01]  /*8a10*/  @!P1 IMAD.MOV R30, RZ, RZ, -R30 ;  /* 0x000000ffff1e9224 */ /* 0x000fe200078e0a1e */
[C---:B------:R-:W-:Y:S01]  /*8a20*/  ISETP.GT.U32.AND P1, PT, R2.reuse, R31, PT ;  /* 0x0000001f0200720c */ /* 0x040fe20003f24070 */
[----:B------:R-:W-:Y:S02]  /*8a30*/  IMAD R33, R2, R37, R33 ;  /* 0x0000002502217224 */ /* 0x000fe400078e0221 */
[----:B------:R-:W-:Y:S01]  /*8a40*/  @!P5 IMAD.IADD R4, R4, 0x1, -R2 ;  /* 0x000000010404d824 */ /* 0x000fe200078e0a02 */
[C---:B------:R-:W-:Y:S01]  /*8a50*/  ISETP.GT.U32.AND P5, PT, R2.reuse, R34, PT ;  /* 0x000000220200720c */ /* 0x040fe20003fa4070 */
[----:B------:R-:W-:Y:S01]  /*8a60*/  @!P4 IMAD.MOV R12, RZ, RZ, -R12 ;  /* 0x000000ffff0cc224 */ /* 0x000fe200078e0a0c */
[----:B------:R-:W-:Y:S01]  /*8a70*/  ISETP.GT.U32.AND P4, PT, R2, R35, PT ;  /* 0x000000230200720c */ /* 0x000fe20003f84070 */
[----:B------:R-:W-:Y:S01]  /*8a80*/  @!P6 IMAD.IADD R36, R36, 0x1, -R2 ;  /* 0x000000012424e824 */ /* 0x000fe200078e0a02 */
[----:B------:R-:W-:-:S02]  /*8a90*/  ISETP.GT.U32.AND P6, PT, R2, R33, PT ;  /* 0x000000210200720c */ /* 0x000fc40003fc4070 */
[----:B------:R-:W-:Y:S01]  /*8aa0*/  IABS R32, R49 ;  /* 0x0000003100207213 */ /* 0x000fe20000000000 */
[----:B------:R0:W-:Y:S02]  /*8ab0*/  STL [R1+0x570], R12 ;  /* 0x0005700c01007387 */ /* 0x0001e40000100800 */
[----:B------:R-:W-:Y:S01]  /*8ac0*/  @!P1 IMAD.IADD R31, R31, 0x1, -R2 ;  /* 0x000000011f1f9824 */ /* 0x000fe200078e0a02 */
[----:B------:R-:W-:Y:S01]  /*8ad0*/  ISETP.GE.AND P1, PT, R47, RZ, PT ;  /* 0x000000ff2f00720c */ /* 0x000fe20003f26270 */
[----:B------:R-:W-:Y:S02]  /*8ae0*/  IMAD.MOV.U32 R47, RZ, RZ, R13 ;  /* 0x000000ffff2f7224 */ /* 0x000fe400078e000d */
[----:B------:R-:W-:Y:S02]  /*8af0*/  IMAD.MOV.U32 R13, RZ, RZ, R4 ;  /* 0x000000ffff0d7224 */ /* 0x000fe400078e0004 */
[--C-:B------:R-:W-:Y:S01]  /*8b00*/  @!P5 IMAD.IADD R34, R34, 0x1, -R2.reuse ;  /* 0x000000012222d824 */ /* 0x100fe200078e0a02 */
[----:B0-----:R-:W3:Y:S01]  /*8b10*/  LDL.LU R12, [R1+0x2c94] ;  /* 0x002c9400010c7983 */ /* 0x001ee20000300800 */
[----:B------:R-:W-:-:S03]  /*8b20*/  @!P4 IMAD.IADD R35, R35, 0x1, -R2 ;  /* 0x000000012323c824 */ /* 0x000fc600078e0a02 */
[----:B------:R0:W-:Y:S01]  /*8b30*/  STL [R1+0x56c], R30 ;  /* 0x00056c1e01007387 */ /* 0x0001e20000100800 */
[----:B------:R-:W-:Y:S01]  /*8b40*/  @!P2 IMAD.MOV R13, RZ, RZ, -R13 ;  /* 0x000000ffff0da224 */ /* 0x000fe200078e0a0d */
[----:B------:R-:W-:Y:S01]  /*8b50*/  ISETP.GE.AND P4, PT, R46, RZ, PT ;  /* 0x000000ff2e00720c */ /* 0x000fe20003f86270 */
[----:B------:R-:W-:Y:S02]  /*8b60*/  IMAD.MOV.U32 R4, RZ, RZ, R14 ;  /* 0x000000ffff047224 */ /* 0x000fe400078e000e */
[----:B------:R-:W-:Y:S01]  /*8b70*/  @!P6 IMAD.IADD R33, R33, 0x1, -R2 ;  /* 0x000000012121e824 */ /* 0x000fe200078e0a02 */
[----:B------:R-:W-:Y:S01]  /*8b80*/  ISETP.GT.U32.AND P6, PT, R2, R34, PT ;  /* 0x000000220200720c */ /* 0x000fe20003fc4070 */
[----:B0-----:R-:W-:Y:S01]  /*8b90*/  IMAD.HI.U32 R30, R3, R32, RZ ;  /* 0x00000020031e7227 */ /* 0x001fe200078e00ff */
[----:B------:R0:W-:Y:S03]  /*8ba0*/  STL [R1+0x564], R13 ;  /* 0x0005640d01007387 */ /* 0x0001e60000100800 */
[----:B------:R-:W-:-:S02]  /*8bb0*/  IMAD.MOV R30, RZ, RZ, -R30 ;  /* 0x000000ffff1e7224 */ /* 0x000fc400078e0a1e */
[----:B------:R-:W-:Y:S02]  /*8bc0*/  IMAD.MOV.U32 R14, RZ, RZ, R36 ;  /* 0x000000ffff0e7224 */ /* 0x000fe400078e0024 */
[----:B------:R-:W-:Y:S02]  /*8bd0*/  IMAD.MOV.U32 R36, RZ, RZ, R47 ;  /* 0x000000ffff247224 */ /* 0x000fe400078e002f */
[----:B------:R-:W-:Y:S01]  /*8be0*/  IMAD.MOV.U32 R47, RZ, RZ, R38 ;  /* 0x000000ffff2f7224 */ /* 0x000fe200078e0026 */
[----:B0-----:R-:W3:Y:S01]  /*8bf0*/  LDL.LU R13, [R1+0x2c90] ;  /* 0x002c9000010d7983 */ /* 0x001ee20000300800 */
[----:B------:R-:W-:Y:S02]  /*8c00*/  IMAD.MOV.U32 R38, RZ, RZ, R8 ;  /* 0x000000ffff267224 */ /* 0x000fe400078e0008 */
[----:B------:R-:W-:Y:S02]  /*8c10*/  IMAD R32, R2, R30, R32 ;  /* 0x0000001e02207224 */ /* 0x000fe400078e0220 */
[----:B------:R-:W-:-:S02]  /*8c20*/  IMAD.MOV.U32 R8, RZ, RZ, R35 ;  /* 0x000000ffff087224 */ /* 0x000fc400078e0023 */
[----:B------:R-:W4:Y:S01]  /*8c30*/  LDL.LU R35, [R1+0x234] ;  /* 0x0002340001237983 */ /* 0x000f220000300800 */
[C---:B------:R-:W-:Y:S01]  /*8c40*/  ISETP.GT.U32.AND P5, PT, R2.reuse, R31, PT ;  /* 0x0000001f0200720c */ /* 0x040fe20003fa4070 */
[----:B------:R-:W-:Y:S01]  /*8c50*/  @!P0 IMAD.MOV R8, RZ, RZ, -R8 ;  /* 0x000000ffff088224 */ /* 0x000fe200078e0a08 */
[----:B------:R-:W-:Y:S01]  /*8c60*/  ISETP.GT.U32.AND P0, PT, R2, R32, PT ;  /* 0x000000200200720c */ /* 0x000fe20003f04070 */
[----:B------:R-:W-:Y:S01]  /*8c70*/  @!P6 IMAD.IADD R34, R34, 0x1, -R2 ;  /* 0x000000012222e824 */ /* 0x000fe200078e0a02 */
[----:B------:R-:W-:-:S09]  /*8c80*/  IABS R30, R51 ;  /* 0x00000033001e7213 */ /* 0x000fd20000000000 */
[--C-:B------:R-:W-:Y:S02]  /*8c90*/  @!P5 IMAD.IADD R31, R31, 0x1, -R2.reuse ;  /* 0x000000011f1fd824 */ /* 0x100fe400078e0a02 */
[----:B------:R-:W-:Y:S01]  /*8ca0*/  @!P0 IMAD.IADD R32, R32, 0x1, -R2 ;  /* 0x0000000120208824 */ /* 0x000fe200078e0a02 */
[----:B------:R-:W-:Y:S01]  /*8cb0*/  ISETP.GE.AND P0, PT, R51, RZ, PT ;  /* 0x000000ff3300720c */ /* 0x000fe20003f06270 */
[----:B------:R-:W-:Y:S02]  /*8cc0*/  IMAD.MOV.U32 R51, RZ, RZ, R9 ;  /* 0x000000ffff337224 */ /* 0x000fe400078e0009 */
[----:B------:R-:W-:Y:S01]  /*8cd0*/  IMAD.MOV.U32 R9, RZ, RZ, R31 ;  /* 0x000000ffff097224 */ /* 0x000fe200078e001f */
[C---:B------:R-:W-:Y:S01]  /*8ce0*/  ISETP.GT.U32.AND P2, PT, R2.reuse, R33, PT ;  /* 0x000000210200720c */ /* 0x040fe20003f44070 */
[----:B------:R-:W-:Y:S02]  /*8cf0*/  @!P1 IMAD.MOV R34, RZ, RZ, -R34 ;  /* 0x000000ffff229224 */ /* 0x000fe400078e0a22 */
[----:B------:R-:W-:Y:S01]  /*8d00*/  @!P4 IMAD.MOV R9, RZ, RZ, -R9 ;  /* 0x000000ffff09c224 */ /* 0x000fe200078e0a09 */
[----:B------:R-:W-:Y:S01]  /*8d10*/  ISETP.GT.U32.AND P4, PT, R2, R32, PT ;  /* 0x000000200200720c */ /* 0x000fe20003f84070 */
[----:B------:R-:W-:Y:S01]  /*8d20*/  @!P3 IMAD.MOV R14, RZ, RZ, -R14 ;  /* 0x000000ffff0eb224 */ /* 0x000fe200078e0a0e */
[----:B------:R-:W-:-:S02]  /*8d30*/  ISETP.GE.AND P3, PT, R48, RZ, PT ;  /* 0x000000ff3000720c */ /* 0x000fc40003f66270 */
[----:B------:R-:W-:Y:S02]  /*8d40*/  ISETP.GE.AND P5, PT, R49, RZ, PT ;  /* 0x000000ff3100720c */ /* 0x000fe40003fa6270 */
[----:B------:R0:W-:Y:S03]  /*8d50*/  STL [R1+0x560], R14 ;  /* 0x0005600e01007387 */ /* 0x0001e60000100800 */
[----:B------:R-:W-:Y:S01]  /*8d60*/  @!P2 IMAD.IADD R33, R33, 0x1, -R2 ;  /* 0x000000012121a824 */ /* 0x000fe200078e0a02 */
[----:B------:R-:W-:-:S03]  /*8d70*/  ISETP.GE.AND P2, PT, R50, RZ, PT ;  /* 0x000000ff3200720c */ /* 0x000fc60003f46270 */
[----:B------:R-:W-:Y:S01]  /*8d80*/  @!P4 IMAD.IADD R32, R32, 0x1, -R2 ;  /* 0x000000012020c824 */ /* 0x000fe200078e0a02 */
[----:B0-----:R-:W3:Y:S04]  /*8d90*/  LDL.LU R14, [R1+0x2c8c] ;  /* 0x002c8c00010e7983 */ /* 0x001ee80000300800 */
[----:B------:R0:W-:Y:S04]  /*8da0*/  STL [R1+0x55c], R8 ;  /* 0x00055c0801007387 */ /* 0x0001e80000100800 */
[----:B0-----:R-:W3:Y:S04]  /*8db0*/  LDL.LU R8, [R1+0x2c88] ;  /* 0x002c880001087983 */ /* 0x001ee80000300800 */
[----:B------:R0:W-:Y:S04]  /*8dc0*/  STL [R1+0x550], R9 ;  /* 0x0005500901007387 */ /* 0x0001e80000100800 */
[----:B0-----:R-:W3:Y:S04]  /*8dd0*/  LDL.LU R9, [R1+0x2c84] ;  /* 0x002c840001097983 */ /* 0x001ee80000300800 */
[----:B------:R0:W-:Y:S02]  /*8de0*/  STL [R1+0x54c], R34 ;  /* 0x00054c2201007387 */ /* 0x0001e40000100800 */
[----:B0-----:R-:W-:-:S04]  /*8df0*/  IMAD.MOV.U32 R34, RZ, RZ, R33 ;  /* 0x000000ffff227224 */ /* 0x001fc800078e0021 */
[----:B------:R-:W-:-:S05]  /*8e00*/  @!P3 IMAD.MOV R34, RZ, RZ, -R34 ;  /* 0x000000ffff22b224 */ /* 0x000fca00078e0a22 */
[----:B------:R-:W-:Y:S01]  /*8e10*/  STL [R1+0x544], R34 ;  /* 0x0005442201007387 */ /* 0x000fe20000100800 */
[----:B--2---:R-:W-:Y:S01]  /*8e20*/  IMAD.MOV.U32 R37, RZ, RZ, R29 ;  /* 0x000000ffff257224 */ /* 0x004fe200078e001d */
[----:B------:R-:W-:-:S03]  /*8e30*/  IABS R29, R50 ;  /* 0x00000032001d7213 */ /* 0x000fc60000000000 */
[----:B------:R-:W-:Y:S02]  /*8e40*/  IMAD.MOV.U32 R46, RZ, RZ, R37 ;  /* 0x000000ffff2e7224 */ /* 0x000fe400078e0025 */
[----:B------:R-:W-:-:S04]  /*8e50*/  IMAD.HI.U32 R37, R3, R29, RZ ;  /* 0x0000001d03257227 */ /* 0x000fc800078e00ff */
[----:B------:R-:W-:-:S04]  /*8e60*/  IMAD.MOV R37, RZ, RZ, -R37 ;  /* 0x000000ffff257224 */ /* 0x000fc800078e0a25 */
[----:B------:R-:W-:-:S05]  /*8e70*/  IMAD R29, R2, R37, R29 ;  /* 0x00000025021d7224 */ /* 0x000fca00078e021d */
[----:B------:R-:W-:-:S13]  /*8e80*/  ISETP.GT.U32.AND P6, PT, R2, R29, PT ;  /* 0x0000001d0200720c */ /* 0x000fda0003fc4070 */
[----:B------:R-:W-:-:S05]  /*8e90*/  @!P6 IMAD.IADD R29, R29, 0x1, -R2 ;  /* 0x000000011d1de824 */ /* 0x000fca00078e0a02 */
[----:B------:R-:W-:Y:S01]  /*8ea0*/  ISETP.GT.U32.AND P1, PT, R2, R29, PT ;  /* 0x0000001d0200720c */ /* 0x000fe20003f24070 */
[----:B------:R-:W-:Y:S01]  /*8eb0*/  IMAD.MOV.U32 R50, RZ, RZ, R36 ;  /* 0x000000ffff327224 */ /* 0x000fe200078e0024 */
[----:B------:R-:W-:-:S11]  /*8ec0*/  IABS R36, R53 ;  /* 0x0000003500247213 */ /* 0x000fd60000000000 */
[----:B------:R-:W-:Y:S01]  /*8ed0*/  @!P1 IMAD.IADD R29, R29, 0x1, -R2 ;  /* 0x000000011d1d9824 */ /* 0x000fe200078e0a02 */
[----:B------:R-:W-:Y:S01]  /*8ee0*/  ISETP.GE.AND P1, PT, R53, RZ, PT ;  /* 0x000000ff3500720c */ /* 0x000fe20003f26270 */
[----:B------:R-:W-:-:S04]  /*8ef0*/  IMAD.MOV.U32 R53, RZ, RZ, R32 ;  /* 0x000000ffff357224 */ /* 0x000fc800078e0020 */
[----:B------:R-:W-:-:S05]  /*8f00*/  @!P5 IMAD.MOV R53, RZ, RZ, -R53 ;  /* 0x000000ffff35d224 */ /* 0x000fca00078e0a35 */
[----:B------:R0:W-:Y:S02]  /*8f10*/  STL [R1+0x538], R53 ;  /* 0x0005383501007387 */ /* 0x0001e40000100800 */
[----:B0-----:R-:W-:Y:S02]  /*8f20*/  IMAD.MOV.U32 R53, RZ, RZ, R50 ;  /* 0x000000ffff357224 */ /* 0x001fe400078e0032 */
[----:B------:R-:W-:Y:S02]  /*8f30*/  IMAD.MOV.U32 R50, RZ, RZ, R45 ;  /* 0x000000ffff327224 */ /* 0x000fe400078e002d */
[----:B------:R-:W-:Y:S02]  /*8f40*/  IMAD.MOV.U32 R45, RZ, RZ, R43 ;  /* 0x000000ffff2d7224 */ /* 0x000fe400078e002b */
[----:B------:R-:W-:Y:S02]  /*8f50*/  IMAD.MOV.U32 R43, RZ, RZ, R10 ;  /* 0x000000ffff2b7224 */ /* 0x000fe400078e000a */
[----:B------:R-:W-:-:S02]  /*8f60*/  IMAD.MOV.U32 R10, RZ, RZ, R29 ;  /* 0x000000ffff0a7224 */ /* 0x000fc400078e001d */
[----:B------:R-:W2:Y:S01]  /*8f70*/  LDL.LU R29, [R1+0x8c] ;  /* 0x00008c00011d7983 */ /* 0x000ea20000300800 */
[----:B------:R-:W-:Y:S02]  /*8f80*/  IMAD.MOV.U32 R49, RZ, RZ, R4 ;  /* 0x000000ffff317224 */ /* 0x000fe400078e0004 */
[----:B------:R-:W-:-:S04]  /*8f90*/  IMAD.HI.U32 R4, R3, R30, RZ ;  /* 0x0000001e03047227 */ /* 0x000fc800078e00ff */
[----:B------:R-:W-:-:S04]  /*8fa0*/  IMAD.MOV R4, RZ, RZ, -R4 ;  /* 0x000000ffff047224 */ /* 0x000fc800078e0a04 */
[----:B------:R-:W-:Y:S02]  /*8fb0*/  IMAD R37, R2, R4, R30 ;  /* 0x0000000402257224 */ /* 0x000fe400078e021e */
[----:B------:R-:W-:-:S03]  /*8fc0*/  IMAD.HI.U32 R31, R3, R36, RZ ;  /* 0x00000024031f7227 */ /* 0x000fc600078e00ff */
[----:B------:R-:W-:Y:S01]  /*8fd0*/  ISETP.GT.U32.AND P6, PT, R2, R37, PT ;  /* 0x000000250200720c */ /* 0x000fe20003fc4070 */
[----:B------:R-:W-:Y:S01]  /*8fe0*/  IMAD.MOV R31, RZ, RZ, -R31 ;  /* 0x000000ffff1f7224 */ /* 0x000fe200078e0a1f */
[----:B------:R-:W-:-:S03]  /*8ff0*/  IABS R30, R54 ;  /* 0x00000036001e7213 */ /* 0x000fc60000000000 */
[----:B------:R-:W-:Y:S02]  /*9000*/  IMAD R31, R2, R31, R36 ;  /* 0x0000001f021f7224 */ /* 0x000fe400078e0224 */
[----:B------:R-:W-:-:S06]  /*9010*/  IMAD.HI.U32 R33, R3, R30, RZ ;  /* 0x0000001e03217227 */ /* 0x000fcc00078e00ff */
[----:B------:R-:W-:Y:S01]  /*9020*/  @!P6 IMAD.IADD R37, R37, 0x1, -R2 ;  /* 0x000000012525e824 */ /* 0x000fe200078e0a02 */
[----:B------:R-:W-:Y:S01]  /*9030*/  ISETP.GT.U32.AND P6, PT, R2, R31, PT ;  /* 0x0000001f0200720c */ /* 0x000fe20003fc4070 */
[----:B------:R-:W-:Y:S02]  /*9040*/  IMAD.MOV R33, RZ, RZ, -R33 ;  /* 0x000000ffff217224 */ /* 0x000fe400078e0a21 */
[----:B----4-:R-:W-:Y:S01]  /*9050*/  IMAD.MOV.U32 R48, RZ, RZ, R35 ;  /* 0x000000ffff307224 */ /* 0x010fe200078e0023 */
[----:B------:R-:W-:-:S05]  /*9060*/  IABS R35, R52 ;  /* 0x0000003400237213 */ /* 0x000fca0000000000 */
[----:B------:R-:W-:-:S04]  /*9070*/  IMAD.HI.U32 R4, R3, R35, RZ ;  /* 0x0000002303047227 */ /* 0x000fc800078e00ff */
[----:B------:R-:W-:-:S04]  /*9080*/  IMAD.MOV R4, RZ, RZ, -R4 ;  /* 0x000000ffff047224 */ /* 0x000fc800078e0a04 */
[----:B------:R-:W-:-:S05]  /*9090*/  IMAD R4, R2, R4, R35 ;  /* 0x0000000402047224 */ /* 0x000fca00078e0223 */
[C---:B------:R-:W-:Y:S01]  /*90a0*/  ISETP.GT.U32.AND P4, PT, R2.reuse, R4, PT ;  /* 0x000000040200720c */ /* 0x040fe20003f84070 */
[----:B------:R-:W-:Y:S01]  /*90b0*/  IMAD R36, R2, R33, R30 ;  /* 0x0000002102247224 */ /* 0x000fe200078e021e */
[----:B------:R-:W-:Y:S01]  /*90c0*/  IABS R33, R55 ;  /* 0x0000003700217213 */ /* 0x000fe20000000000 */
[----:B------:R-:W-:-:S04]  /*90d0*/  @!P6 IMAD.IADD R31, R31, 0x1, -R2 ;  /* 0x000000011f1fe824 */ /* 0x000fc800078e0a02 */
[----:B------:R-:W-:-:S06]  /*90e0*/  IMAD.HI.U32 R32, R3, R33, RZ ;  /* 0x0000002103207227 */ /* 0x000fcc00078e00ff */
[----:B------:R-:W-:Y:S01]  /*90f0*/  @!P4 IMAD.IADD R4, R4, 0x1, -R2 ;  /* 0x000000010404c824 */ /* 0x000fe200078e0a02 */
[----:B------:R-:W-:-:S04]  /*9100*/  ISETP.GT.U32.AND P4, PT, R2, R37, PT ;  /* 0x000000250200720c */ /* 0x000fc80003f84070 */
[----:B------:R-:W-:Y:S01]  /*9110*/  ISETP.GT.U32.AND P6, PT, R2, R4, PT ;  /* 0x000000040200720c */ /* 0x000fe20003fc4070 */
[----:B------:R-:W-:Y:S01]  /*9120*/  IMAD.MOV R32, RZ, RZ, -R32 ;  /* 0x000000ffff207224 */ /* 0x000fe200078e0a20 */
[----:B------:R-:W-:Y:S02]  /*9130*/  IABS R30, R56 ;  /* 0x00000038001e7213 */ /* 0x000fe40000000000 */
[----:B------:R-:W-:Y:S01]  /*9140*/  ISETP.GE.AND P3, PT, R52, RZ, PT ;  /* 0x000000ff3400720c */ /* 0x000fe20003f66270 */
[----:B------:R-:W-:Y:S02]  /*9150*/  IMAD.MOV.U32 R52, RZ, RZ, R51 ;  /* 0x000000ffff347224 */ /* 0x000fe400078e0033 */
[----:B------:R-:W-:Y:S02]  /*9160*/  IMAD.MOV.U32 R51, RZ, RZ, R48 ;  /* 0x000000ffff337224 */ /* 0x000fe400078e0030 */
[----:B------:R-:W-:Y:S02]  /*9170*/  IMAD R32, R2, R32, R33 ;  /* 0x0000002002207224 */ /* 0x000fe400078e0221 */
[----:B------:R-:W-:-:S02]  /*9180*/  IMAD.MOV.U32 R48, RZ, RZ, R38 ;  /* 0x000000ffff307224 */ /* 0x000fc400078e0026 */
[----:B------:R-:W-:Y:S01]  /*9190*/  IMAD.HI.U32 R38, R3, R30, RZ ;  /* 0x0000001e03267227 */ /* 0x000fe200078e00ff */
[----:B------:R-:W-:-:S03]  /*91a0*/  IABS R35, R57 ;  /* 0x0000003900237213 */ /* 0x000fc60000000000 */
[--C-:B------:R-:W-:Y:S01]  /*91b0*/  @!P6 IMAD.IADD R4, R4, 0x1, -R2.reuse ;  /* 0x000000010404e824 */ /* 0x100fe200078e0a02 */
[----:B------:R-:W-:Y:S01]  /*91c0*/  ISETP.GT.U32.AND P6, PT, R2, R32, PT ;  /* 0x000000200200720c */ /* 0x000fe20003fc4070 */
[----:B------:R-:W-:Y:S01]  /*91d0*/  @!P4 IMAD.IADD R37, R37, 0x1, -R2 ;  /* 0x000000012525c824 */ /* 0x000fe200078e0a02 */
[----:B------:R-:W-:Y:S01]  /*91e0*/  ISETP.GE.AND P4, PT, R54, RZ, PT ;  /* 0x000000ff3600720c */ /* 0x000fe20003f86270 */
[----:B------:R-:W-:Y:S02]  /*91f0*/  IMAD.MOV R38, RZ, RZ, -R38 ;  /* 0x000000ffff267224 */ /* 0x000fe400078e0a26 */
[----:B------:R-:W-:Y:S02]  /*9200*/  IMAD.MOV.U32 R54, RZ, RZ, R11 ;  /* 0x000000ffff367224 */ /* 0x000fe400078e000b */
[----:B------:R-:W-:Y:S02]  /*9210*/  IMAD.MOV.U32 R11, RZ, RZ, R37 ;  /* 0x000000ffff0b7224 */ /* 0x000fe400078e0025 */
[----:B------:R-:W-:-:S02]  /*9220*/  @!P2 IMAD.MOV R10, RZ, RZ, -R10 ;  /* 0x000000ffff0aa224 */ /* 0x000fc400078e0a0a */
[----:B------:R-:W-:Y:S02]  /*9230*/  IMAD R30, R2, R38, R30 ;  /* 0x00000026021e7224 */ /* 0x000fe400078e021e */
[----:B------:R-:W-:Y:S01]  /*9240*/  @!P0 IMAD.MOV R11, RZ, RZ, -R11 ;  /* 0x000000ffff0b8224 */ /* 0x000fe200078e0a0b */
[----:B------:R0:W-:Y:S01]  /*9250*/  STL [R1+0x534], R10 ;  /* 0x0005340a01007387 */ /* 0x0001e20000100800 */
[----:B------:R-:W-:Y:S01]  /*9260*/  @!P6 IMAD.IADD R32, R32, 0x1, -R2 ;  /* 0x000000012020e824 */ /* 0x000fe200078e0a02 */
[----:B------:R-:W-:Y:S02]  /*9270*/  ISETP.GE.AND P6, PT, R56, RZ, PT ;  /* 0x000000ff3800720c */ /* 0x000fe40003fc6270 */
[----:B0-----:R-:W4:Y:S04]  /*9280*/  LDL.LU R10, [R1+0x2c80] ;  /* 0x002c8000010a7983 */ /* 0x001f280000300800 */
[----:B------:R-:W3:Y:S04]  /*9290*/  LDL.LU R37, [R1+0x238] ;  /* 0x0002380001257983 */ /* 0x000ee80000300800 */
[----:B------:R0:W-:Y:S04]  /*92a0*/  STL [R1+0x528], R11 ;  /* 0x0005280b01007387 */ /* 0x0001e80000100800 */
[----:B0-----:R-:W4:Y:S04]  /*92b0*/  LDL.LU R11, [R1+0x2c7c] ;  /* 0x002c7c00010b7983 */ /* 0x001f280000300800 */
[----:B------:R-:W4:Y:S01]  /*92c0*/  LDL.LU R56, [R1+0x10] ;  /* 0x0000100001387983 */ /* 0x000f220000300800 */
[----:B--2---:R-:W-:-:S02]  /*92d0*/  IMAD.MOV.U32 R38, RZ, RZ, R29 ;  /* 0x000000ffff267224 */ /* 0x004fc400078e001d */
[----:B------:R-:W-:-:S04]  /*92e0*/  IMAD.HI.U32 R29, R3, R35, RZ ;  /* 0x00000023031d7227 */ /* 0x000fc800078e00ff */
[----:B------:R-:W-:-:S04]  /*92f0*/  IMAD.MOV R29, RZ, RZ, -R29 ;  /* 0x000000ffff1d7224 */ /* 0x000fc800078e0a1d */
[C---:B------:R-:W-:Y:S02]  /*9300*/  IMAD R29, R2.reuse, R29, R35 ;  /* 0x0000001d021d7224 */ /* 0x040fe400078e0223 */
[----:B------:R-:W2:Y:S01]  /*9310*/  LDL.LU R35, [R1+0x4] ;  /* 0x0000040001237983 */ /* 0x000ea20000300800 */
[----:B------:R-:W-:Y:S02]  /*9320*/  ISETP.GT.U32.AND P2, PT, R2, R36, PT ;  /* 0x000000240200720c */ /* 0x000fe40003f44070 */
[----:B------:R-:W-:-:S05]  /*9330*/  IABS R34, R58 ;  /* 0x0000003a00227213 */ /* 0x000fca0000000000 */
[----:B------:R-:W-:-:S04]  /*9340*/  IMAD.HI.U32 R33, R3, R34, RZ ;  /* 0x0000002203217227 */ /* 0x000fc800078e00ff */
[----:B------:R-:W-:Y:S02]  /*9350*/  IMAD.MOV R33, RZ, RZ, -R33 ;  /* 0x000000ffff217224 */ /* 0x000fe400078e0a21 */
[----:B------:R-:W-:Y:S01]  /*9360*/  @!P2 IMAD.IADD R36, R36, 0x1, -R2 ;  /* 0x000000012424a824 */ /* 0x000fe200078e0a02 */
[C---:B------:R-:W-:Y:S01]  /*9370*/  ISETP.GT.U32.AND P5, PT, R2.reuse, R31, PT ;  /* 0x0000001f0200720c */ /* 0x040fe20003fa4070 */
[C---:B------:R-:W-:Y:S02]  /*9380*/  IMAD R33, R2.reuse, R33, R34 ;  /* 0x0000002102217224 */ /* 0x040fe400078e0222 */
[----:B------:R-:W-:Y:S01]  /*9390*/  IMAD.MOV.U32 R34, RZ, RZ, R4 ;  /* 0x000000ffff227224 */ /* 0x000fe200078e0004 */
[----:B------:R-:W-:-:S03]  /*93a0*/  ISETP.GT.U32.AND P2, PT, R2, R36, PT ;  /* 0x000000240200720c */ /* 0x000fc60003f44070 */
[----:B------:R-:W-:Y:S01]  /*93b0*/  @!P3 IMAD.MOV R34, RZ, RZ, -R34 ;  /* 0x000000ffff22b224 */ /* 0x000fe200078e0a22 */
[----:B------:R-:W-:Y:S01]  /*93c0*/  ISETP.GE.AND P0, PT, R55, RZ, PT ;  /* 0x000000ff3700720c */ /* 0x000fe20003f06270 */
[----:B------:R0:W-:Y:S04]  /*93d0*/  STL [R1+0x520], R4 ;  /* 0x0005200401007387 */ /* 0x0001e80000100800 */
[----:B------:R2:W-:Y:S01]  /*93e0*/  @!P3 STL [R1+0x520], R34 ;  /* 0x000520220100b387 */ /* 0x0005e20000100800 */
[--C-:B------:R-:W-:Y:S01]  /*93f0*/  @!P5 IMAD.IADD R31, R31, 0x1, -R2.reuse ;  /* 0x000000011f1fd824 */ /* 0x100fe200078e0a02 */
[----:B------:R-:W-:Y:S02]  /*9400*/  ISETP.GT.U32.AND P3, PT, R2, R32, PT ;  /* 0x000000200200720c */ /* 0x000fe40003f64070 */
[----:B------:R-:W-:Y:S01]  /*9410*/  @!P2 IMAD.IADD R36, R36, 0x1, -R2 ;  /* 0x000000012424a824 */ /* 0x000fe200078e0a02 */
[----:B------:R-:W-:-:S02]  /*9420*/  ISETP.GT.U32.AND P5, PT, R2, R30, PT ;  /* 0x0000001e0200720c */ /* 0x000fc40003fa4070 */
[----:B------:R-:W-:-:S08]  /*9430*/  ISETP.GT.U32.AND P2, PT, R2, R29, PT ;  /* 0x0000001d0200720c */ /* 0x000fd00003f44070 */
[----:B------:R-:W-:-:S03]  /*9440*/  @!P3 IMAD.IADD R32, R32, 0x1, -R2 ;  /* 0x000000012020b824 */ /* 0x000fc600078e0a02 */
[----:B------:R-:W-:-:S05]  /*9450*/  @!P5 IMAD.IADD R30, R30, 0x1, -R2 ;  /* 0x000000011e1ed824 */ /* 0x000fca00078e0a02 */
[----:B------:R-:W-:Y:S01]  /*9460*/  ISETP.GT.U32.AND P5, PT, R2, R30, PT ;  /* 0x0000001e0200720c */ /* 0x000fe20003fa4070 */
[----:B------:R-:W-:Y:S02]  /*9470*/  @!P2 IMAD.IADD R29, R29, 0x1, -R2 ;  /* 0x000000011d1da824 */ /* 0x000fe400078e0a02 */
[----:B------:R-:W-:-:S10]  /*9480*/  @!P0 IMAD.MOV R32, RZ, RZ, -R32 ;  /* 0x000000ffff208224 */ /* 0x000fd400078e0a20 */
[----:B------:R-:W-:Y:S01]  /*9490*/  @!P5 IMAD.IADD R30, R30, 0x1, -R2 ;  /* 0x000000011e1ed824 */ /* 0x000fe200078e0a02 */
[----:B------:R-:W-:-:S03]  /*94a0*/  ISETP.GE.AND P5, PT, R58, RZ, PT ;  /* 0x000000ff3a00720c */ /* 0x000fc60003fa6270 */
[----:B------:R-:W-:Y:S02]  /*94b0*/  @!P6 IMAD.MOV R30, RZ, RZ, -R30 ;  /* 0x000000ffff1ee224 */ /* 0x000fe400078e0a1e */
[----:B---3--:R-:W-:Y:S01]  /*94c0*/  IMAD.MOV.U32 R55, RZ, RZ, R37 ;  /* 0x000000ffff377224 */ /* 0x008fe200078e0025 */
[----:B------:R-:W-:-:S05]  /*94d0*/  IABS R37, R59 ;  /* 0x0000003b00257213 */ /* 0x000fca0000000000 */
[----:B0-----:R-:W-:-:S04]  /*94e0*/  IMAD.HI.U32 R4, R3, R37, RZ ;  /* 0x0000002503047227 */ /* 0x001fc800078e00ff */
[----:B------:R-:W-:-:S04]  /*94f0*/  IMAD.MOV R4, RZ, RZ, -R4 ;  /* 0x000000ffff047224 */ /* 0x000fc800078e0a04 */
[----:B------:R-:W-:-:S05]  /*9500*/  IMAD R4, R2, R4, R37 ;  /* 0x0000000402047224 */ /* 0x000fca00078e0225 */
[----:B------:R-:W-:-:S13]  /*9510*/  ISETP.GT.U32.AND P3, PT, R2, R4, PT ;  /* 0x000000040200720c */ /* 0x000fda0003f64070 */
[----:B------:R-:W-:Y:S01]  /*9520*/  @!P3 IMAD.IADD R4, R4, 0x1, -R2 ;  /* 0x000000010404b824 */ /* 0x000fe200078e0a02 */
[----:B------:R-:W-:Y:S02]  /*9530*/  ISETP.GE.AND P2, PT, R59, RZ, PT ;  /* 0x000000ff3b00720c */ /* 0x000fe40003f46270 */
[----:B------:R-:W-:Y:S02]  /*9540*/  ISETP.GE.AND P6, PT, R60, RZ, PT ;  /* 0x000000ff3c00720c */ /* 0x000fe40003fc6270 */
[----:B------:R-:W-:-:S13]  /*9550*/  ISETP.GT.U32.AND P0, PT, R2, R4, PT ;  /* 0x000000040200720c */ /* 0x000fda0003f04070 */
[----:B------:R-:W-:-:S04]  /*9560*/  @!P0 IMAD.IADD R4, R4, 0x1, -R2 ;  /* 0x0000000104048824 */ /* 0x000fc800078e0a02 */
[----:B------:R-:W-:Y:S01]  /*9570*/  @!P2 IMAD.MOV R4, RZ, RZ, -R4 ;  /* 0x000000ffff04a224 */ /* 0x000fe200078e0a04 */
[----:B------:R-:W-:Y:S01]  /*9580*/  ISETP.GE.AND P0, PT, R62, RZ, PT ;  /* 0x000000ff3e00720c */ /* 0x000fe20003f06270 */
[----:B--2---:R-:W-:Y:S02]  /*9590*/  IMAD.MOV.U32 R34, RZ, RZ, R35 ;  /* 0x000000ffff227224 */ /* 0x004fe400078e0023 */
[----:B------:R-:W-:Y:S02]  /*95a0*/  IMAD.MOV.U32 R35, RZ, RZ, R38 ;  /* 0x000000ffff237224 */ /* 0x000fe400078e0026 */
[----:B------:R-:W-:Y:S02]  /*95b0*/  IMAD.MOV.U32 R38, RZ, RZ, R53 ;  /* 0x000000ffff267224 */ /* 0x000fe400078e0035 */
[----:B------:R-:W-:Y:S02]  /*95c0*/  IMAD.MOV.U32 R53, RZ, RZ, R126 ;  /* 0x000000ffff357224 */ /* 0x000fe400078e007e */
[----:B------:R-:W-:-:S02]  /*95d0*/  IMAD.MOV.U32 R126, RZ, RZ, R128 ;  /* 0x000000ffff7e7224 */ /* 0x000fc400078e0080 */
[----:B------:R-:W-:Y:S02]  /*95e0*/  IMAD.MOV.U32 R128, RZ, RZ, R250 ;  /* 0x000000ffff807224 */ /* 0x000fe400078e00fa */
[----:B------:R-:W-:Y:S02]  /*95f0*/  IMAD.MOV.U32 R250, RZ, RZ, R252 ;  /* 0x000000fffffa7224 */ /* 0x000fe400078e00fc */
[----:B------:R-:W-:Y:S02]  /*9600*/  IMAD.MOV.U32 R252, RZ, RZ, R31 ;  /* 0x000000fffffc7224 */ /* 0x000fe400078e001f */
[----:B------:R-:W-:Y:S02]  /*9610*/  IMAD.MOV.U32 R31, RZ, RZ, R0 ;  /* 0x000000ffff1f7224 */ /* 0x000fe400078e0000 */
[----:B------:R-:W-:-:S04]  /*9620*/  IMAD.MOV.U32 R0, RZ, RZ, R36 ;  /* 0x000000ffff007224 */ /* 0x000fc800078e0024 */
[----:B------:R-:W-:Y:S01]  /*9630*/  @!P4 IMAD.MOV R0, RZ, RZ, -R0 ;  /* 0x000000ffff00c224 */ /* 0x000fe200078e0a00 */
[----:B------:R-:W-:Y:S01]  /*9640*/  ISETP.GT.U32.AND P4, PT, R2, R33, PT ;  /* 0x000000210200720c */ /* 0x000fe20003f84070 */
[----:B------:R-:W-:Y:S01]  /*9650*/  IMAD.MOV.U32 R36, RZ, RZ, R31 ;  /* 0x000000ffff247224 */ /* 0x000fe200078e001f */
[----:B------:R-:W-:Y:S01]  /*9660*/  IABS R31, R60 ;  /* 0x0000003c001f7213 */ /* 0x000fe20000000000 */
[----:B------:R-:W-:Y:S01]  /*9670*/  @!P1 IMAD.MOV R252, RZ, RZ, -R252 ;  /* 0x000000fffffc9224 */ /* 0x000fe200078e0afc */
[----:B------:R-:W-:Y:S01]  /*9680*/  ISETP.GE.AND P1, PT, R57, RZ, PT ;  /* 0x000000ff3900720c */ /* 0x000fe20003f26270 */
[----:B------:R-:W-:Y:S02]  /*9690*/  IMAD.MOV.U32 R57, RZ, RZ, R36 ;  /* 0x000000ffff397224 */ /* 0x000fe400078e0024 */
[----:B------:R-:W-:-:S06]  /*96a0*/  IMAD.HI.U32 R36, R3, R31, RZ ;  /* 0x0000001f03247227 */ /* 0x000fcc00078e00ff */
[----:B------:R-:W-:-:S05]  /*96b0*/  @!P4 IMAD.IADD R33, R33, 0x1, -R2 ;  /* 0x000000012121c824 */ /* 0x000fca00078e0a02 */
[C---:B------:R-:W-:Y:S01]  /*96c0*/  ISETP.GT.U32.AND P3, PT, R2.reuse, R33, PT ;  /* 0x000000210200720c */ /* 0x040fe20003f64070 */
[----:B------:R-:W-:Y:S01]  /*96d0*/  IMAD.MOV R36, RZ, RZ, -R36 ;  /* 0x000000ffff247224 */ /* 0x000fe200078e0a24 */
[----:B------:R-:W-:-:S03]  /*96e0*/  ISETP.GT.U32.AND P4, PT, R2, R29, PT ;  /* 0x0000001d0200720c */ /* 0x000fc60003f84070 */
[----:B------:R-:W-:Y:S01]  /*96f0*/  IMAD R31, R2, R36, R31 ;  /* 0x00000024021f7224 */ /* 0x000fe200078e021f */
[----:B------:R0:W-:Y:S01]  /*9700*/  STL [R1+0x518], R252 ;  /* 0x000518fc01007387 */ /* 0x0001e20000100800 */
[----:B------:R-:W-:Y:S01]  /*9710*/  IMAD.MOV.U32 R58, RZ, RZ, R34 ;  /* 0x000000ffff3a7224 */ /* 0x000fe200078e0022 */
[----:B------:R-:W-:-:S05]  /*9720*/  IABS R34, R61 ;  /* 0x0000003d00227213 */ /* 0x000fca0000000000 */
[--C-:B------:R-:W-:Y:S01]  /*9730*/  @!P3 IMAD.IADD R33, R33, 0x1, -R2.reuse ;  /* 0x000000012121b824 */ /* 0x100fe200078e0a02 */
[----:B------:R-:W-:Y:S01]  /*9740*/  ISETP.GT.U32.AND P3, PT, R2, R31, PT ;  /* 0x0000001f0200720c */ /* 0x000fe20003f64070 */
[----:B0-----:R-:W2:Y:S04]  /*9750*/  LDL.LU R252, [R1+0x2c78] ;  /* 0x002c780001fc7983 */ /* 0x001ea80000300800 */
[----:B------:R0:W-:Y:S01]  /*9760*/  STL [R1+0x514], R0 ;  /* 0x0005140001007387 */ /* 0x0001e20000100800 */
[----:B------:R-:W-:Y:S01]  /*9770*/  IMAD.MOV.U32 R37, RZ, RZ, R35 ;  /* 0x000000ffff257224 */ /* 0x000fe200078e0023 */
[----:B------:R-:W-:Y:S01]  /*9780*/  IABS R35, R62 ;  /* 0x0000003e00237213 */ /* 0x000fe20000000000 */
[----:B------:R-:W-:Y:S01]  /*9790*/  @!P4 IMAD.IADD R29, R29, 0x1, -R2 ;  /* 0x000000011d1dc824 */ /* 0x000fe200078e0a02 */
[----:B0-----:R-:W3:Y:S04]  /*97a0*/  LDL.LU R0, [R1+0x2c74] ;  /* 0x002c740001007983 */ /* 0x001ee80000300800 */
[----:B------:R-:W-:Y:S04]  /*97b0*/  STL [R1+0x510], R32 ;  /* 0x0005102001007387 */ /* 0x000fe80000100800 */
[----:B------:R0:W-:Y:S01]  /*97c0*/  STL [R1+0x424], R30 ;  /* 0x0004241e01007387 */ /* 0x0001e20000100800 */
[----:B------:R-:W-:Y:S01]  /*97d0*/  ISETP.GE.AND P4, PT, R61, RZ, PT ;  /* 0x000000ff3d00720c */ /* 0x000fe20003f86270 */
[----:B------:R-:W-:-:S02]  /*97e0*/  IMAD.MOV.U32 R61, RZ, RZ, R29 ;  /* 0x000000ffff3d7224 */ /* 0x000fc400078e001d */
[----:B0-----:R-:W-:-:S04]  /*97f0*/  IMAD.HI.U32 R30, R3, R34, RZ ;  /* 0x00000022031e7227 */ /* 0x001fc800078e00ff */
[----:B------:R-:W-:Y:S02]  /*9800*/  IMAD.MOV R30, RZ, RZ, -R30 ;  /* 0x000000ffff1e7224 */ /* 0x000fe400078e0a1e */
[----:B------:R-:W-:-:S04]  /*9810*/  IMAD.HI.U32 R32, R3, R35, RZ ;  /* 0x0000002303207227 */ /* 0x000fc800078e00ff */
[C---:B------:R-:W-:Y:S02]  /*9820*/  IMAD R34, R2.reuse, R30, R34 ;  /* 0x0000001e02227224 */ /* 0x040fe400078e0222 */
[----:B------:R-:W-:Y:S02]  /*9830*/  @!P3 IMAD.IADD R31, R31, 0x1, -R2 ;  /* 0x000000011f1fb824 */ /* 0x000fe400078e0a02 */
[----:B------:R-:W-:Y:S02]  /*9840*/  IMAD.MOV R32, RZ, RZ, -R32 ;  /* 0x000000ffff207224 */ /* 0x000fe400078e0a20 */
[----:B------:R-:W-:Y:S01]  /*9850*/  @!P1 IMAD.MOV R61, RZ, RZ, -R61 ;  /* 0x000000ffff3d9224 */ /* 0x000fe200078e0a3d */
[C---:B------:R-:W-:Y:S02]  /*9860*/  ISETP.GT.U32.AND P3, PT, R2.reuse, R31, PT ;  /* 0x0000001f0200720c */ /* 0x040fe40003f64070 */
[----:B------:R-:W-:Y:S01]  /*9870*/  ISETP.GT.U32.AND P1, PT, R2, R34, PT ;  /* 0x000000220200720c */ /* 0x000fe20003f24070 */
[----:B------:R-:W-:-:S02]  /*9880*/  IMAD.MOV.U32 R59, RZ, RZ, R37 ;  /* 0x000000ffff3b7224 */ /* 0x000fc400078e0025 */
[----:B------:R-:W-:Y:S01]  /*9890*/  IMAD R37, R2, R32, R35 ;  /* 0x0000002002257224 */ /* 0x000fe200078e0223 */
[----:B------:R-:W-:Y:S01]  /*98a0*/  IABS R32, R64 ;  /* 0x0000004000207213 */ /* 0x000fe20000000000 */
[----:B------:R-:W-:-:S04]  /*98b0*/  IMAD.MOV.U32 R60, RZ, RZ, R38 ;  /* 0x000000ffff3c7224 */ /* 0x000fc800078e0026 */
[----:B------:R-:W-:Y:S01]  /*98c0*/  IMAD.HI.U32 R38, R3, R32, RZ ;  /* 0x0000002003267227 */ /* 0x000fe200078e00ff */
[----:B------:R-:W-:-:S03]  /*98d0*/  IABS R35, R63 ;  /* 0x0000003f00237213 */ /* 0x000fc60000000000 */
[----:B------:R-:W-:Y:S01]  /*98e0*/  @!P5 IMAD.MOV R33, RZ, RZ, -R33 ;  /* 0x000000ffff21d224 */ /* 0x000fe200078e0a21 */
[----:B------:R-:W-:Y:S01]  /*98f0*/  ISETP.GT.U32.AND P5, PT, R2, R37, PT ;  /* 0x000000250200720c */ /* 0x000fe20003fa4070 */
[----:B------:R-:W-:Y:S02]  /*9900*/  IMAD.MOV R38, RZ, RZ, -R38 ;  /* 0x000000ffff267224 */ /* 0x000fe400078e0a26 */
[--C-:B------:R-:W-:Y:S02]  /*9910*/  @!P3 IMAD.IADD R31, R31, 0x1, -R2.reuse ;  /* 0x000000011f1fb824 */ /* 0x100fe400078e0a02 */
[----:B------:R-:W-:Y:S01]  /*9920*/  @!P1 IMAD.IADD R34, R34, 0x1, -R2 ;  /* 0x0000000122229824 */ /* 0x000fe200078e0a02 */
[----:B------:R0:W-:Y:S01]  /*9930*/  STL [R1+0x428], R61 ;  /* 0x0004283d01007387 */ /* 0x0001e20000100800 */
[C---:B------:R-:W-:Y:S02]  /*9940*/  IMAD R32, R2.reuse, R38, R32 ;  /* 0x0000002602207224 */ /* 0x040fe400078e0220 */
[----:B------:R-:W-:Y:S01]  /*9950*/  IMAD.HI.U32 R29, R3, R35, RZ ;  /* 0x00000023031d7227 */ /* 0x000fe200078e00ff */
[----:B------:R-:W-:-:S03]  /*9960*/  ISETP.GT.U32.AND P1, PT, R2, R34, PT ;  /* 0x000000220200720c */ /* 0x000fc60003f24070 */
[----:B0-----:R-:W-:Y:S02]  /*9970*/  IMAD.MOV.U32 R61, RZ, RZ, R31 ;  /* 0x000000ffff3d7224 */ /* 0x001fe400078e001f */
[----:B------:R-:W-:Y:S02]  /*9980*/  IMAD.MOV R29, RZ, RZ, -R29 ;  /* 0x000000ffff1d7224 */ /* 0x000fe400078e0a1d */
[----:B------:R-:W-:Y:S01]  /*9990*/  @!P6 IMAD.MOV R61, RZ, RZ, -R61 ;  /* 0x000000ffff3de224 */ /* 0x000fe200078e0a3d */
[C---:B------:R-:W-:Y:S01]  /*99a0*/  ISETP.GT.U32.AND P6, PT, R2.reuse, R32, PT ;  /* 0x000000200200720c */ /* 0x040fe20003fc4070 */
[----:B------:R-:W-:Y:S01]  /*99b0*/  IMAD R29, R2, R29, R35 ;  /* 0x0000001d021d7224 */ /* 0x000fe200078e0223 */
[----:B------:R-:W-:Y:S01]  /*99c0*/  IABS R30, R65 ;  /* 0x00000041001e7213 */ /* 0x000fe20000000000 */
[--C-:B------:R-:W-:Y:S01]  /*99d0*/  @!P5 IMAD.IADD R37, R37, 0x1, -R2.reuse ;  /* 0x000000012525d824 */ /* 0x100fe200078e0a02 */
[----:B------:R-:W-:Y:S01]  /*99e0*/  IABS R36, R66 ;  /* 0x0000004200247213 */ /* 0x000fe20000000000 */
[----:B------:R0:W-:Y:S01]  /*99f0*/  STL [R1+0x42c], R33 ;  /* 0x00042c2101007387 */ /* 0x0001e20000100800 */
[----:B------:R-:W-:Y:S01]  /*9a00*/  @!P1 IMAD.IADD R34, R34, 0x1, -R2 ;  /* 0x0000000122229824 */ /* 0x000fe200078e0a02 */
[----:B------:R-:W-:-:S02]  /*9a10*/  ISETP.GT.U32.AND P3, PT, R2, R29, PT ;  /* 0x0000001d0200720c */ /* 0x000fc40003f64070 */
[----:B------:R1:W-:Y:S01]  /*9a20*/  STL [R1+0x430], R4 ;  /* 0x0004300401007387 */ /* 0x0003e20000100800 */
[----:B------:R-:W-:Y:S01]  /*9a30*/  ISETP.GT.U32.AND P5, PT, R2, R37, PT ;  /* 0x000000250200720c */ /* 0x000fe20003fa4070 */
[----:B------:R-:W-:Y:S02]  /*9a40*/  IMAD.MOV.U32 R35, RZ, RZ, R34 ;  /* 0x000000ffff237224 */ /* 0x000fe400078e0022 */
[----:B------:R-:W-:Y:S02]  /*9a50*/  @!P6 IMAD.IADD R32, R32, 0x1, -R2 ;  /* 0x000000012020e824 */ /* 0x000fe400078e0a02 */
[----:B0-----:R-:W-:-:S04]  /*9a60*/  IMAD.HI.U32 R33, R3, R36, RZ ;  /* 0x0000002403217227 */ /* 0x001fc800078e00ff */
[----:B-1----:R-:W-:-:S04]  /*9a70*/  IMAD.HI.U32 R4, R3, R30, RZ ;  /* 0x0000001e03047227 */ /* 0x002fc800078e00ff */
[----:B------:R-:W-:Y:S02]  /*9a80*/  IMAD.MOV R4, RZ, RZ, -R4 ;  /* 0x000000ffff047224 */ /* 0x000fe400078e0a04 */
[----:B------:R-:W-:Y:S02]  /*9a90*/  IMAD.MOV R33, RZ, RZ, -R33 ;  /* 0x000000ffff217224 */ /* 0x000fe400078e0a21 */
[C---:B------:R-:W-:Y:S01]  /*9aa0*/  IMAD R4, R2.reuse, R4, R30 ;  /* 0x0000000402047224 */ /* 0x040fe200078e021e */
[----:B------:R-:W-:Y:S01]  /*9ab0*/  IABS R30, R67 ;  /* 0x00000043001e7213 */ /* 0x000fe20000000000 */
[----:B------:R-:W-:Y:S01]  /*9ac0*/  @!P4 IMAD.MOV R35, RZ, RZ, -R35 ;  /* 0x000000ffff23c224 */ /* 0x000fe200078e0a23 */
[C---:B------:R-:W-:Y:S01]  /*9ad0*/  ISETP.GT.U32.AND P4, PT, R2.reuse, R32, PT ;  /* 0x000000200200720c */ /* 0x040fe20003f84070 */
[C---:B------:R-:W-:Y:S01]  /*9ae0*/  IMAD R36, R2.reuse, R33, R36 ;  /* 0x0000002102247224 */ /* 0x040fe200078e0224 */
[----:B------:R-:W-:Y:S01]  /*9af0*/  IABS R31, R68 ;  /* 0x00000044001f7213 */ /* 0x000fe20000000000 */
[--C-:B------:R-:W-:Y:S01]  /*9b00*/  @!P3 IMAD.IADD R29, R29, 0x1, -R2.reuse ;  /* 0x000000011d1db824 */ /* 0x100fe200078e0a02 */
[C---:B------:R-:W-:Y:S01]  /*9b10*/  ISETP.GT.U32.AND P1, PT, R2.reuse, R4, PT ;  /* 0x000000040200720c */ /* 0x040fe20003f24070 */
[----:B------:R-:W-:Y:S01]  /*9b20*/  @!P5 IMAD.IADD R37, R37, 0x1, -R2 ;  /* 0x000000012525d824 */ /* 0x000fe200078e0a02 */
[----:B------:R-:W-:Y:S01]  /*9b30*/  ISETP.GT.U32.AND P5, PT, R2, R36, PT ;  /* 0x000000240200720c */ /* 0x000fe20003fa4070 */
[----:B------:R-:W-:Y:S01]  /*9b40*/  IMAD.HI.U32 R33, R3, R30, RZ ;  /* 0x0000001e03217227 */ /* 0x000fe200078e00ff */
[----:B------:R-:W-:-:S02]  /*9b50*/  ISETP.GE.AND P6, PT, R64, RZ, PT ;  /* 0x000000ff4000720c */ /* 0x000fc40003fc6270 */
[----:B------:R-:W-:Y:S01]  /*9b60*/  ISETP.GT.U32.AND P3, PT, R2, R29, PT ;  /* 0x0000001d0200720c */ /* 0x000fe20003f64070 */
[----:B------:R-:W-:-:S04]  /*9b70*/  IMAD.HI.U32 R34, R3, R31, RZ ;  /* 0x0000001f03227227 */ /* 0x000fc800078e00ff */
[----:B------:R-:W-:Y:S02]  /*9b80*/  IMAD.MOV R33, RZ, RZ, -R33 ;  /* 0x000000ffff217224 */ /* 0x000fe400078e0a21 */
[----:B------:R-:W-:Y:S02]  /*9b90*/  IMAD.MOV R34, RZ, RZ, -R34 ;  /* 0x000000ffff227224 */ /* 0x000fe400078e0a22 */
[----:B------:R-:W-:Y:S02]  /*9ba0*/  IMAD R30, R2, R33, R30 ;  /* 0x00000021021e7224 */ /* 0x000fe400078e021e */
[----:B------:R-:W-:Y:S01]  /*9bb0*/  @!P4 IMAD.IADD R32, R32, 0x1, -R2 ;  /* 0x000000012020c824 */ /* 0x000fe200078e0a02 */
[----:B------:R-:W-:Y:S01]  /*9bc0*/  STL [R1+0x434], R61 ;  /* 0x0004343d01007387 */ /* 0x000fe20000100800 */
[----:B------:R-:W-:Y:S01]  /*9bd0*/  IMAD R31, R2, R34, R31 ;  /* 0x00000022021f7224 */ /* 0x000fe200078e021f */
[----:B------:R-:W-:Y:S01]  /*9be0*/  ISETP.GE.AND P2, PT, R63, RZ, PT ;  /* 0x000000ff3f00720c */ /* 0x000fe20003f46270 */
[----:B------:R-:W-:Y:S01]  /*9bf0*/  IMAD.MOV.U32 R33, RZ, RZ, R32 ;  /* 0x000000ffff217224 */ /* 0x000fe200078e0020 */
[----:B------:R0:W-:Y:S01]  /*9c00*/  STL [R1+0x438], R35 ;  /* 0x0004382301007387 */ /* 0x0001e20000100800 */
[--C-:B------:R-:W-:Y:S01]  /*9c10*/  @!P1 IMAD.IADD R4, R4, 0x1, -R2.reuse ;  /* 0x0000000104049824 */ /* 0x100fe200078e0a02 */
[----:B------:R-:W-:Y:S01]  /*9c20*/  ISETP.GT.U32.AND P4, PT, R2, R30, PT ;  /* 0x0000001e0200720c */ /* 0x000fe20003f84070 */
[----:B------:R-:W-:-:S02]  /*9c30*/  @!P5 IMAD.IADD R36, R36, 0x1, -R2 ;  /* 0x000000012424d824 */ /* 0x000fc400078e0a02 */
[----:B------:R-:W-:Y:S01]  /*9c40*/  @!P6 IMAD.MOV R33, RZ, RZ, -R33 ;  /* 0x000000ffff21e224 */ /* 0x000fe200078e0a21 */
[C---:B------:R-:W-:Y:S01]  /*9c50*/  ISETP.GT.U32.AND P6, PT, R2.reuse, R31, PT ;  /* 0x0000001f0200720c */ /* 0x040fe20003fc4070 */
[----:B0-----:R-:W-:Y:S01]  /*9c60*/  IMAD.MOV.U32 R35, RZ, RZ, R37 ;  /* 0x000000ffff237224 */ /* 0x001fe200078e0025 */
[C---:B------:R-:W-:Y:S01]  /*9c70*/  ISETP.GT.U32.AND P5, PT, R2.reuse, R36, PT ;  /* 0x000000240200720c */ /* 0x040fe20003fa4070 */
[--C-:B------:R-:W-:Y:S02]  /*9c80*/  @!P3 IMAD.IADD R29, R29, 0x1, -R2.reuse ;  /* 0x000000011d1db824 */ /* 0x100fe400078e0a02 */
[----:B------:R-:W-:Y:S01]  /*9c90*/  @!P0 IMAD.MOV R35, RZ, RZ, -R35 ;  /* 0x000000ffff238224 */ /* 0x000fe200078e0a23 */
[----:B------:R-:W-:Y:S01]  /*9ca0*/  ISETP.GT.U32.AND P0, PT, R2, R4, PT ;  /* 0x000000040200720c */ /* 0x000fe20003f04070 */
[----:B------:R-:W-:Y:S01]  /*9cb0*/  IMAD.MOV.U32 R34, RZ, RZ, R29 ;  /* 0x000000ffff227224 */ /* 0x000fe200078e001d */
[----:B------:R-:W-:Y:S01]  /*9cc0*/  ISETP.GE.AND P3, PT, R65, RZ, PT ;  /* 0x000000ff4100720c */ /* 0x000fe20003f66270 */
[----:B------:R-:W-:Y:S01]  /*9cd0*/  @!P4 IMAD.IADD R30, R30, 0x1, -R2 ;  /* 0x000000011e1ec824 */ /* 0x000fe200078e0a02 */
[----:B------:R-:W-:Y:S01]  /*9ce0*/  ISETP.GE.AND P1, PT, R66, RZ, PT ;  /* 0x000000ff4200720c */ /* 0x000fe20003f26270 */
[----:B------:R-:W-:Y:S01]  /*9cf0*/  @!P2 IMAD.MOV R34, RZ, RZ, -R34 ;  /* 0x000000ffff22a224 */ /* 0x000fe200078e0a22 */
[----:B------:R-:W-:Y:S01]  /*9d00*/  IABS R29, R69 ;  /* 0x00000045001d7213 */ /* 0x000fe20000000000 */
[----:B------:R-:W-:Y:S01]  /*9d10*/  STL [R1+0x43c], R35 ;  /* 0x00043c2301007387 */ /* 0x000fe20000100800 */
[--C-:B------:R-:W-:Y:S01]  /*9d20*/  @!P6 IMAD.IADD R31, R31, 0x1, -R2.reuse ;  /* 0x000000011f1fe824 */ /* 0x100fe200078e0a02 */
[----:B------:R-:W-:Y:S01]  /*9d30*/  ISETP.GT.U32.AND P6, PT, R2, R30, PT ;  /* 0x0000001e0200720c */ /* 0x000fe20003fc4070 */
[--C-:B------:R-:W-:Y:S01]  /*9d40*/  @!P5 IMAD.IADD R36, R36, 0x1, -R2.reuse ;  /* 0x000000012424d824 */ /* 0x100fe200078e0a02 */
[----:B------:R0:W-:Y:S02]  /*9d50*/  STL [R1+0x440], R34 ;  /* 0x0004402201007387 */ /* 0x0001e40000100800 */
[----:B------:R-:W-:Y:S01]  /*9d60*/  @!P0 IMAD.IADD R4, R4, 0x1, -R2 ;  /* 0x0000000104048824 */ /* 0x000fe200078e0a02 */
[----:B------:R-:W-:Y:S01]  /*9d70*/  IABS R32, R70 ;  /* 0x0000004600207213 */ /* 0x000fe20000000000 */
[----:B------:R-:W-:-:S02]  /*9d80*/  IMAD.MOV.U32 R37, RZ, RZ, R36 ;  /* 0x000000ffff257224 */ /* 0x000fc400078e0024 */
[----:B------:R-:W-:Y:S02]  /*9d90*/  IMAD.MOV.U32 R38, RZ, RZ, R4 ;  /* 0x000000ffff267224 */ /* 0x000fe400078e0004 */
[----:B0-----:R-:W-:Y:S01]  /*9da0*/  IMAD.HI.U32 R34, R3, R29, RZ ;  /* 0x0000001d03227227 */ /* 0x001fe200078e00ff */
[----:B------:R0:W-:Y:S03]  /*9db0*/  STL [R1+0x444], R33 ;  /* 0x0004442101007387 */ /* 0x0001e60000100800 */
[----:B------:R-:W-:Y:S02]  /*9dc0*/  IMAD.MOV R34, RZ, RZ, -R34 ;  /* 0x000000ffff227224 */ /* 0x000fe400078e0a22 */
[----:B------:R-:W-:Y:S02]  /*9dd0*/  @!P3 IMAD.MOV R38, RZ, RZ, -R38 ;  /* 0x000000ffff26b224 */ /* 0x000fe400078e0a26 */
[----:B------:R-:W-:-:S02]  /*9de0*/  @!P1 IMAD.MOV R37, RZ, RZ, -R37 ;  /* 0x000000ffff259224 */ /* 0x000fc400078e0a25 */
[C---:B------:R-:W-:Y:S02]  /*9df0*/  IMAD R4, R2.reuse, R34, R29 ;  /* 0x0000002202047224 */ /* 0x040fe400078e021d */
[----:B0-----:R-:W-:Y:S01]  /*9e00*/  IMAD.MOV.U32 R33, RZ, RZ, R32 ;  /* 0x000000ffff217224 */ /* 0x001fe200078e0020 */
[----:B------:R-:W-:Y:S02]  /*9e10*/  IABS R32, R71 ;  /* 0x0000004700207213 */ /* 0x000fe40000000000 */
[----:B------:R-:W-:Y:S01]  /*9e20*/  ISETP.GT.U32.AND P3, PT, R2, R31, PT ;  /* 0x0000001f0200720c */ /* 0x000fe20003f64070 */
[----:B------:R-:W-:Y:S01]  /*9e30*/  IMAD.HI.U32 R35, R3, R33, RZ ;  /* 0x0000002103237227 */ /* 0x000fe200078e00ff */
[----:B------:R-:W-:Y:S03]  /*9e40*/  STL [R1+0x448], R38 ;  /* 0x0004482601007387 */ /* 0x000fe60000100800 */
[----:B------:R-:W-:Y:S01]  /*9e50*/  @!P6 IMAD.IADD R30, R30, 0x1, -R2 ;  /* 0x000000011e1ee824 */ /* 0x000fe200078e0a02 */
[----:B------:R0:W-:Y:S01]  /*9e60*/  STL [R1+0x44c], R37 ;  /* 0x00044c2501007387 */ /* 0x0001e20000100800 */
[----:B------:R-:W-:Y:S01]  /*9e70*/  ISETP.GT.U32.AND P6, PT, R2, R4, PT ;  /* 0x000000040200720c */ /* 0x000fe20003fc4070 */
[----:B------:R-:W-:Y:S01]  /*9e80*/  IMAD.MOV R35, RZ, RZ, -R35 ;  /* 0x000000ffff237224 */ /* 0x000fe200078e0a23 */
[----:B------:R-:W-:Y:S01]  /*9e90*/  ISETP.GE.AND P2, PT, R67, RZ, PT ;  /* 0x000000ff4300720c */ /* 0x000fe20003f46270 */
[----:B0-----:R-:W-:-:S04]  /*9ea0*/  IMAD.HI.U32 R37, R3, R32, RZ ;  /* 0x0000002003257227 */ /* 0x001fc800078e00ff */
[----:B------:R-:W-:Y:S02]  /*9eb0*/  IMAD.MOV R37, RZ, RZ, -R37 ;  /* 0x000000ffff257224 */ /* 0x000fe400078e0a25 */
[C---:B------:R-:W-:Y:S02]  /*9ec0*/  IMAD R29, R2.reuse, R35, R33 ;  /* 0x00000023021d7224 */ /* 0x040fe400078e0221 */
[C---:B------:R-:W-:Y:S02]  /*9ed0*/  IMAD R32, R2.reuse, R37, R32 ;  /* 0x0000002502207224 */ /* 0x040fe400078e0220 */
[--C-:B------:R-:W-:Y:S01]  /*9ee0*/  @!P3 IMAD.IADD R31, R31, 0x1, -R2.reuse ;  /* 0x000000011f1fb824 */ /* 0x100fe200078e0a02 */
[----:B------:R-:W-:Y:S01]  /*9ef0*/  ISETP.GT.U32.AND P3, PT, R2, R29, PT ;  /* 0x0000001d0200720c */ /* 0x000fe20003f64070 */
[----:B------:R-:W-:Y:S01]  /*9f00*/  @!P6 IMAD.IADD R4, R4, 0x1, -R2 ;  /* 0x000000010404e824 */ /* 0x000fe200078e0a02 */
[----:B------:R-:W-:Y:S01]  /*9f10*/  ISETP.GT.U32.AND P6, PT, R2, R32, PT ;  /* 0x000000200200720c */ /* 0x000fe20003fc4070 */
[----:B------:R-:W-:Y:S01]  /*9f20*/  IMAD.MOV.U32 R64, RZ, RZ, R30 ;  /* 0x000000ffff407224 */ /* 0x000fe200078e001e */
[----:B------:R-:W-:-:S03]  /*9f30*/  ISETP.GE.AND P0, PT, R68, RZ, PT ;  /* 0x000000ff4400720c */ /* 0x000fc60003f06270 */
[----:B------:R-:W-:Y:S01]  /*9f40*/  @!P2 IMAD.MOV R64, RZ, RZ, -R64 ;  /* 0x000000ffff40a224 */ /* 0x000fe200078e0a40 */
[----:B------:R-:W-:Y:S01]  /*9f50*/  ISETP.GT.U32.AND P2, PT, R2, R4, PT ;  /* 0x000000040200720c */ /* 0x000fe20003f44070 */
[----:B------:R-:W-:Y:S01]  /*9f60*/  IMAD.MOV.U32 R61, RZ, RZ, R59 ;  /* 0x000000ffff3d7224 */ /* 0x000fe200078e003b */
[----:B------:R-:W-:Y:S01]  /*9f70*/  IABS R35, R74 ;  /* 0x0000004a00237213 */ /* 0x000fe20000000000 */
[----:B------:R-:W-:Y:S02]  /*9f80*/  IMAD.MOV.U32 R59, RZ, RZ, R58 ;  /* 0x000000ffff3b7224 */ /* 0x000fe400078e003a */
[----:B------:R-:W-:Y:S02]  /*9f90*/  @!P3 IMAD.IADD R29, R29, 0x1, -R2 ;  /* 0x000000011d1db824 */ /* 0x000fe400078e0a02 */
[----:B------:R-:W-:Y:S01]  /*9fa0*/  IMAD.MOV.U32 R58, RZ, RZ, R57 ;  /* 0x000000ffff3a7224 */ /* 0x000fe200078e0039 */
[----:B------:R-:W-:Y:S01]  /*9fb0*/  ISETP.GE.AND P5, PT, R69, RZ, PT ;  /* 0x000000ff4500720c */ /* 0x000fe20003fa6270 */
[----:B------:R-:W-:Y:S01]  /*9fc0*/  IMAD.MOV.U32 R57, RZ, RZ, R53 ;  /* 0x000000ffff397224 */ /* 0x000fe200078e0035 */
[----:B------:R-:W-:Y:S01]  /*9fd0*/  IABS R36, R75 ;  /* 0x0000004b00247213 */ /* 0x000fe20000000000 */
[----:B------:R-:W-:-:S02]  /*9fe0*/  IMAD.MOV.U32 R63, RZ, RZ, R31 ;  /* 0x000000ffff3f7224 */ /* 0x000fc400078e001f */
[----:B------:R-:W-:Y:S01]  /*9ff0*/  @!P6 IMAD.IADD R32, R32, 0x1, -R2 ;  /* 0x000000012020e824 */ /* 0x000fe200078e0a02 */
[C---:B------:R-:W-:Y:S01]  /*a000*/  ISETP.GT.U32.AND P3, PT, R2.reuse, R29, PT ;  /* 0x0000001d0200720c */ /* 0x040fe20003f64070 */
[----:B------:R-:W-:Y:S02]  /*a010*/  IMAD.MOV.U32 R53, RZ, RZ, R39 ;  /* 0x000000ffff357224 */ /* 0x000fe400078e0027 */
[----:B----4-:R-:W-:Y:S02]  /*a020*/  IMAD.MOV.U32 R62, RZ, RZ, R56 ;  /* 0x000000ffff3e7224 */ /* 0x010fe400078e0038 */
[----:B------:R-:W-:Y:S01]  /*a030*/  IMAD.HI.U32 R39, R3, R35, RZ ;  /* 0x0000002303277227 */ /* 0x000fe200078e00ff */
[----:B------:R-:W-:-:S03]  /*a040*/  ISETP.GT.U32.AND P6, PT, R2, R32, PT ;  /* 0x000000200200720c */ /* 0x000fc60003fc4070 */
[----:B------:R-:W-:Y:S02]  /*a050*/  IMAD.MOV.U32 R56, RZ, RZ, R52 ;  /* 0x000000ffff387224 */ /* 0x000fe400078e0034 */
[----:B------:R-:W-:Y:S02]  /*a060*/  IMAD.MOV.U32 R52, RZ, RZ, R42 ;  /* 0x000000ffff347224 */ /* 0x000fe400078e002a */
[----:B------:R-:W-:Y:S02]  /*a070*/  @!P0 IMAD.MOV R63, RZ, RZ, -R63 ;  /* 0x000000ffff3f8224 */ /* 0x000fe400078e0a3f */
[----:B------:R-:W-:Y:S02]  /*a080*/  IMAD.MOV.U32 R42, RZ, RZ, R40 ;  /* 0x000000ffff2a7224 */ /* 0x000fe400078e0028 */
[----:B------:R-:W-:Y:S01]  /*a090*/  IMAD.HI.U32 R40, R3, R36, RZ ;  /* 0x0000002403287227 */ /* 0x000fe200078e00ff */
[----:B------:R-:W-:Y:S03]  /*a0a0*/  STL [R1+0x450], R64 ;  /* 0x0004504001007387 */ /* 0x000fe60000100800 */
[----:B------:R-:W-:-:S02]  /*a0b0*/  IMAD.MOV R39, RZ, RZ, -R39 ;  /* 0x000000ffff277224 */ /* 0x000fc400078e0a27 */
[----:B------:R-:W-:Y:S01]  /*a0c0*/  @!P2 IMAD.IADD R4, R4, 0x1, -R2 ;  /* 0x000000010404a824 */ /* 0x000fe200078e0a02 */
[----:B------:R0:W-:Y:S01]  /*a0d0*/  STL [R1+0x454], R63 ;  /* 0x0004543f01007387 */ /* 0x0001e20000100800 */
[----:B------:R-:W-:Y:S01]  /*a0e0*/  ISETP.GE.AND P4, PT, R70, RZ, PT ;  /* 0x000000ff4600720c */ /* 0x000fe20003f86270 */
[----:B------:R-:W-:Y:S02]  /*a0f0*/  IMAD.MOV R40, RZ, RZ, -R40 ;  /* 0x000000ffff287224 */ /* 0x000fe400078e0a28 */
[C---:B------:R-:W-:Y:S02]  /*a100*/  IMAD R35, R2.reuse, R39, R35 ;  /* 0x0000002702237224 */ /* 0x040fe400078e0223 */
[----:B------:R-:W-:Y:S02]  /*a110*/  IMAD R36, R2, R40, R36 ;  /* 0x0000002802247224 */ /* 0x000fe400078e0224 */
[----:B0-----:R-:W-:Y:S02]  /*a120*/  IMAD.MOV.U32 R63, RZ, RZ, R4 ;  /* 0x000000ffff3f7224 */ /* 0x001fe400078e0004 */
[----:B------:R-:W-:-:S02]  /*a130*/  @!P3 IMAD.IADD R29, R29, 0x1, -R2 ;  /* 0x000000011d1db824 */ /* 0x000fc400078e0a02 */
[----:B------:R-:W-:Y:S01]  /*a140*/  @!P5 IMAD.MOV R63, RZ, RZ, -R63 ;  /* 0x000000ffff3fd224 */ /* 0x000fe200078e0a3f */
[----:B------:R-:W-:Y:S01]  /*a150*/  ISETP.GT.U32.AND P5, PT, R2, R35, PT ;  /* 0x000000230200720c */ /* 0x000fe20003fa4070 */
[--C-:B------:R-:W-:Y:S01]  /*a160*/  @!P6 IMAD.IADD R32, R32, 0x1, -R2.reuse ;  /* 0x000000012020e824 */ /* 0x100fe200078e0a02 */
[----:B------:R-:W-:Y:S01]  /*a170*/  ISETP.GT.U32.AND P6, PT, R2, R36, PT ;  /* 0x000000240200720c */ /* 0x000fe20003fc4070 */
[----:B------:R-:W-:Y:S01]  /*a180*/  IMAD.MOV.U32 R31, RZ, RZ, R29 ;  /* 0x000000ffff1f7224 */ /* 0x000fe200078e001d */
[----:B------:R-:W-:Y:S02]  /*a190*/  IABS R34, R73 ;  /* 0x0000004900227213 */ /* 0x000fe40000000000 */
[----:B------:R-:W-:Y:S01]  /*a1a0*/  IABS R30, R76 ;  /* 0x0000004c001e7213 */ /* 0x000fe20000000000 */
[----:B------:R-:W-:Y:S01]  /*a1b0*/  @!P4 IMAD.MOV R31, RZ, RZ, -R31 ;  /* 0x000000ffff1fc224 */ /* 0x000fe200078e0a1f */
[----:B------:R-:W-:Y:S01]  /*a1c0*/  IABS R29, R77 ;  /* 0x0000004d001d7213 */ /* 0x000fe20000000000 */
[C---:B------:R-:W-:Y:S01]  /*a1d0*/  IMAD.HI.U32 R38, R3.reuse, R34, RZ ;  /* 0x0000002203267227 */ /* 0x040fe200078e00ff */
[----:B------:R-:W-:Y:S03]  /*a1e0*/  STL [R1+0x458], R63 ;  /* 0x0004583f01007387 */ /* 0x000fe60000100800 */
[----:B------:R-:W-:Y:S01]  /*a1f0*/  IMAD.HI.U32 R4, R3, R30, RZ ;  /* 0x0000001e03047227 */ /* 0x000fe200078e00ff */
[----:B------:R-:W-:Y:S01]  /*a200*/  IABS R33, R72 ;  /* 0x0000004800217213 */ /* 0x000fe20000000000 */
[----:B------:R0:W-:Y:S02]  /*a210*/  STL [R1+0x45c], R31 ;  /* 0x00045c1f01007387 */ /* 0x0001e40000100800 */
[----:B------:R-:W-:-:S02]  /*a220*/  @!P5 IMAD.IADD R35, R35, 0x1, -R2 ;  /* 0x000000012323d824 */ /* 0x000fc400078e0a02 */
[----:B------:R-:W-:Y:S02]  /*a230*/  IMAD.MOV R38, RZ, RZ, -R38 ;  /* 0x000000ffff267224 */ /* 0x000fe400078e0a26 */
[----:B------:R-:W-:Y:S02]  /*a240*/  @!P6 IMAD.IADD R36, R36, 0x1, -R2 ;  /* 0x000000012424e824 */ /* 0x000fe400078e0a02 */
[----:B0-----:R-:W-:Y:S02]  /*a250*/  IMAD.MOV R31, RZ, RZ, -R4 ;  /* 0x000000ffff1f7224 */ /* 0x001fe400078e0a04 */
[----:B------:R-:W-:Y:S01]  /*a260*/  IMAD.MOV.U32 R4, RZ, RZ, R29 ;  /* 0x000000ffff047224 */ /* 0x000fe200078e001d */
[----:B------:R-:W-:Y:S01]  /*a270*/  ISETP.GT.U32.AND P6, PT, R2, R35, PT ;  /* 0x000000230200720c */ /* 0x000fe20003fc4070 */
[----:B------:R-:W-:-:S04]  /*a280*/  IMAD.HI.U32 R37, R3, R33, RZ ;  /* 0x0000002103257227 */ /* 0x000fc800078e00ff */
[C---:B------:R-:W-:Y:S02]  /*a290*/  IMAD R34, R2.reuse, R38, R34 ;  /* 0x0000002602227224 */ /* 0x040fe400078e0222 */
[C---:B------:R-:W-:Y:S02]  /*a2a0*/  IMAD R30, R2.reuse, R31, R30 ;  /* 0x0000001f021e7224 */ /* 0x040fe400078e021e */
[----:B------:R-:W-:Y:S01]  /*a2b0*/  IMAD.HI.U32 R31, R3, R4, RZ ;  /* 0x00000004031f7227 */ /* 0x000fe200078e00ff */
[----:B------:R-:W-:-:S03]  /*a2c0*/  ISETP.GT.U32.AND P3, PT, R2, R34, PT ;  /* 0x000000220200720c */ /* 0x000fc60003f64070 */
[----:B------:R-:W-:Y:S02]  /*a2d0*/  IMAD.MOV R37, RZ, RZ, -R37 ;  /* 0x000000ffff257224 */ /* 0x000fe400078e0a25 */
[----:B------:R-:W-:Y:S01]  /*a2e0*/  IMAD.MOV R31, RZ, RZ, -R31 ;  /* 0x000000ffff1f7224 */ /* 0x000fe200078e0a1f */
[----:B------:R-:W-:Y:S01]  /*a2f0*/  ISETP.GE.AND P1, PT, R71, RZ, PT ;  /* 0x000000ff4700720c */ /* 0x000fe20003f26270 */
[C---:B------:R-:W-:Y:S02]  /*a300*/  IMAD R33, R2.reuse, R37, R33 ;  /* 0x0000002502217224 */ /* 0x040fe400078e0221 */
[C---:B------:R-:W-:Y:S02]  /*a310*/  IMAD R4, R2.reuse, R31, R4 ;  /* 0x0000001f02047224 */ /* 0x040fe400078e0204 */
[--C-:B------:R-:W-:Y:S01]  /*a320*/  @!P6 IMAD.IADD R35, R35, 0x1, -R2.reuse ;  /* 0x000000012323e824 */ /* 0x100fe200078e0a02 */
[C---:B------:R-:W-:Y:S02]  /*a330*/  ISETP.GT.U32.AND P2, PT, R2.reuse, R33, PT ;  /* 0x000000210200720c */ /* 0x040fe40003f44070 */
[----:B------:R-:W-:Y:S01]  /*a340*/  ISETP.GT.U32.AND P6, PT, R2, R4, PT ;  /* 0x000000040200720c */ /* 0x000fe20003fc4070 */
[----:B------:R-:W-:-:S02]  /*a350*/  @!P3 IMAD.IADD R34, R34, 0x1, -R2 ;  /* 0x000000012222b824 */ /* 0x000fc400078e0a02 */
[----:B------:R-:W-:Y:S01]  /*a360*/  IMAD.MOV.U32 R37, RZ, RZ, R32 ;  /* 0x000000ffff257224 */ /* 0x000fe200078e0020 */
[----:B------:R-:W-:Y:S02]  /*a370*/  IABS R29, R78 ;  /* 0x0000004e001d7213 */ /* 0x000fe40000000000 */
[----:B------:R-:W-:Y:S01]  /*a380*/  ISETP.GT.U32.AND P5, PT, R2, R34, PT ;  /* 0x000000220200720c */ /* 0x000fe20003fa4070 */
[----:B------:R-:W-:Y:S01]  /*a390*/  @!P1 IMAD.MOV R37, RZ, RZ, -R37 ;  /* 0x000000ffff259224 */ /* 0x000fe200078e0a25 */
[----:B------:R-:W-:-:S03]  /*a3a0*/  ISETP.GE.AND P4, PT, R73, RZ, PT ;  /* 0x000000ff4900720c */ /* 0x000fc60003f86270 */
[--C-:B------:R-:W-:Y:S01]  /*a3b0*/  @!P2 IMAD.IADD R33, R33, 0x1, -R2.reuse ;  /* 0x000000012121a824 */ /* 0x100fe200078e0a02 */
[----:B------:R0:W-:Y:S01]  /*a3c0*/  STL [R1+0x460], R37 ;  /* 0x0004602501007387 */ /* 0x0001e20000100800 */
[----:B------:R-:W-:Y:S02]  /*a3d0*/  @!P6 IMAD.IADD R4, R4, 0x1, -R2 ;  /* 0x000000010404e824 */ /* 0x000fe400078e0a02 */
[----:B------:R-:W-:Y:S01]  /*a3e0*/  IMAD.HI.U32 R32, R3, R29, RZ ;  /* 0x0000001d03207227 */ /* 0x000fe200078e00ff */
[C---:B------:R-:W-:Y:S02]  /*a3f0*/  ISETP.GT.U32.AND P3, PT, R2.reuse, R33, PT ;  /* 0x000000210200720c */ /* 0x040fe40003f64070 */
[----:B------:R-:W-:Y:S02]  /*a400*/  ISETP.GT.U32.AND P6, PT, R2, R4, PT ;  /* 0x000000040200720c */ /* 0x000fe40003fc4070 */
[----:B0-----:R-:W-:Y:S01]  /*a410*/  IABS R37, R79 ;  /* 0x0000004f00257213 */ /* 0x001fe20000000000 */
[----:B------:R-:W-:-:S04]  /*a420*/  IMAD.MOV R32, RZ, RZ, -R32 ;  /* 0x000000ffff207224 */ /* 0x000fc800078e0a20 */
[----:B------:R-:W-:Y:S01]  /*a430*/  IMAD.HI.U32 R38, R3, R37, RZ ;  /* 0x0000002503267227 */ /* 0x000fe200078e00ff */
[----:B------:R-:W-:-:S03]  /*a440*/  ISETP.GT.U32.AND P1, PT, R2, R36, PT ;  /* 0x000000240200720c */ /* 0x000fc60003f24070 */
[----:B------:R-:W-:Y:S01]  /*a450*/  @!P5 IMAD.IADD R34, R34, 0x1, -R2 ;  /* 0x000000012222d824 */ /* 0x000fe200078e0a02 */
[C---:B------:R-:W-:Y:S01]  /*a460*/  ISETP.GT.U32.AND P5, PT, R2.reuse, R30, PT ;  /* 0x0000001e0200720c */ /* 0x040fe20003fa4070 */
[----:B------:R-:W-:Y:S02]  /*a470*/  IMAD R29, R2, R32, R29 ;  /* 0x00000020021d7224 */ /* 0x000fe400078e021d */
[----:B------:R-:W-:Y:S01]  /*a480*/  IMAD.MOV R38, RZ, RZ, -R38 ;  /* 0x000000ffff267224 */ /* 0x000fe200078e0a26 */
[----:B------:R-:W-:Y:S01]  /*a490*/  ISETP.GE.AND P0, PT, R72, RZ, PT ;  /* 0x000000ff4800720c */ /* 0x000fe20003f06270 */
[----:B------:R-:W-:Y:S01]  /*a4a0*/  @!P4 IMAD.MOV R34, RZ, RZ, -R34 ;  /* 0x000000ffff22c224 */ /* 0x000fe200078e0a22 */
[C---:B------:R-:W-:Y:S01]  /*a4b0*/  ISETP.GT.U32.AND P4, PT, R2.reuse, R29, PT ;  /* 0x0000001d0200720c */ /* 0x040fe20003f84070 */
[----:B------:R-:W-:Y:S01]  /*a4c0*/  IMAD R37, R2, R38, R37 ;  /* 0x0000002602257224 */ /* 0x000fe200078e0225 */
[----:B------:R-:W-:Y:S01]  /*a4d0*/  ISETP.GE.AND P2, PT, R74, RZ, PT ;  /* 0x000000ff4a00720c */ /* 0x000fe20003f46270 */
[--C-:B------:R-:W-:Y:S01]  /*a4e0*/  @!P3 IMAD.IADD R33, R33, 0x1, -R2.reuse ;  /* 0x000000012121b824 */ /* 0x100fe200078e0a02 */
[----:B------:R-:W-:Y:S01]  /*a4f0*/  ISETP.GE.AND P3, PT, R75, RZ, PT ;  /* 0x000000ff4b00720c */ /* 0x000fe20003f66270 */
[--C-:B------:R-:W-:Y:S01]  /*a500*/  @!P6 IMAD.IADD R4, R4, 0x1, -R2.reuse ;  /* 0x000000010404e824 */ /* 0x100fe200078e0a02 */
[----:B------:R-:W-:Y:S01]  /*a510*/  ISETP.GT.U32.AND P6, PT, R2, R37, PT ;  /* 0x000000250200720c */ /* 0x000fe20003fc4070 */
[----:B------:R-:W-:-:S02]  /*a520*/  @!P1 IMAD.IADD R36, R36, 0x1, -R2 ;  /* 0x0000000124249824 */ /* 0x000fc400078e0a02 */
[----:B------:R-:W-:Y:S02]  /*a530*/  @!P5 IMAD.IADD R30, R30, 0x1, -R2 ;  /* 0x000000011e1ed824 */ /* 0x000fe400078e0a02 */
[----:B------:R-:W-:Y:S02]  /*a540*/  IMAD.MOV.U32 R39, RZ, RZ, R33 ;  /* 0x000000ffff277224 */ /* 0x000fe400078e0021 */
[----:B------:R-:W-:Y:S02]  /*a550*/  IMAD.MOV.U32 R33, RZ, RZ, R36 ;  /* 0x000000ffff217224 */ /* 0x000fe400078e0024 */
[----:B------:R-:W-:Y:S01]  /*a560*/  @!P0 IMAD.MOV R39, RZ, RZ, -R39 ;  /* 0x000000ffff278224 */ /* 0x000fe200078e0a27 */
[----:B------:R-:W-:Y:S01]  /*a570*/  ISETP.GT.U32.AND P0, PT, R2, R30, PT ;  /* 0x0000001e0200720c */ /* 0x000fe20003f04070 */
[----:B------:R-:W-:Y:S01]  /*a580*/  @!P4 IMAD.IADD R29, R29, 0x1, -R2 ;  /* 0x000000011d1dc824 */ /* 0x000fe200078e0a02 */
[----:B------:R-:W-:Y:S01]  /*a590*/  IABS R31, R80 ;  /* 0x00000050001f7213 */ /* 0x000fe20000000000 */
[----:B------:R-:W-:-:S02]  /*a5a0*/  @!P2 IMAD.MOV R35, RZ, RZ, -R35 ;  /* 0x000000ffff23a224 */ /* 0x000fc400078e0a23 */
[----:B------:R-:W-:Y:S01]  /*a5b0*/  @!P3 IMAD.MOV R33, RZ, RZ, -R33 ;  /* 0x000000ffff21b224 */ /* 0x000fe200078e0a21 */
[----:B------:R-:W-:Y:S01]  /*a5c0*/  STL [R1+0x464], R39 ;  /* 0x0004642701007387 */ /* 0x000fe20000100800 */
[----:B------:R-:W-:Y:S01]  /*a5d0*/  @!P6 IMAD.IADD R37, R37, 0x1, -R2 ;  /* 0x000000012525e824 */ /* 0x000fe200078e0a02 */
[----:B------:R-:W-:Y:S01]  /*a5e0*/  IABS R38, R81 ;  /* 0x0000005100267213 */ /* 0x000fe20000000000 */
[----:B------:R-:W-:Y:S01]  /*a5f0*/  IMAD.HI.U32 R32, R3, R31, RZ ;  /* 0x0000001f03207227 */ /* 0x000fe200078e00ff */
[----:B------:R-:W-:Y:S01]  /*a600*/  ISETP.GT.U32.AND P4, PT, R2, R29, PT ;  /* 0x0000001d0200720c */ /* 0x000fe20003f84070 */
[----:B------:R-:W-:Y:S01]  /*a610*/  STL [R1+0x46c], R34 ;  /* 0x00046c2201007387 */ /* 0x000fe20000100800 */
[----:B------:R-:W-:-:S03]  /*a620*/  ISETP.GE.AND P1, PT, R76, RZ, PT ;  /* 0x000000ff4c00720c */ /* 0x000fc60003f26270 */
[----:B------:R-:W-:Y:S01]  /*a630*/  STL [R1+0x470], R35 ;  /* 0x0004702301007387 */ /* 0x000fe20000100800 */
[----:B------:R-:W-:Y:S01]  /*a640*/  ISETP.GE.AND P5, PT, R77, RZ, PT ;  /* 0x000000ff4d00720c */ /* 0x000fe20003fa6270 */
[----:B------:R-:W-:Y:S01]  /*a650*/  IMAD.MOV R32, RZ, RZ, -R32 ;  /* 0x000000ffff207224 */ /* 0x000fe200078e0a20 */
[----:B------:R-:W-:Y:S01]  /*a660*/  ISETP.GT.U32.AND P6, PT, R2, R37, PT ;  /* 0x000000250200720c */ /* 0x000fe20003fc4070 */
[----:B------:R0:W-:Y:S01]  /*a670*/  STL [R1+0x474], R33 ;  /* 0x0004742101007387 */ /* 0x0001e20000100800 */
[----:B------:R-:W-:Y:S02]  /*a680*/  @!P0 IMAD.IADD R30, R30, 0x1, -R2 ;  /* 0x000000011e1e8824 */ /* 0x000fe400078e0a02 */
[----:B------:R-:W-:Y:S02]  /*a690*/  IMAD R31, R2, R32, R31 ;  /* 0x00000020021f7224 */ /* 0x000fe400078e021f */
[----:B0-----:R-:W-:Y:S02]  /*a6a0*/  IMAD.MOV.U32 R33, RZ, RZ, R4 ;  /* 0x000000ffff217224 */ /* 0x001fe400078e0004 */
[----:B------:R-:W-:-:S04]  /*a6b0*/  IMAD.HI.U32 R4, R3, R38, RZ ;  /* 0x0000002603047227 */ /* 0x000fc800078e00ff */
[----:B------:R-:W-:Y:S02]  /*a6c0*/  IMAD.MOV R4, RZ, RZ, -R4 ;  /* 0x000000ffff047224 */ /* 0x000fe400078e0a04 */
[----:B------:R-:W-:Y:S02]  /*a6d0*/  IMAD.MOV.U32 R34, RZ, RZ, R30 ;  /* 0x000000ffff227224 */ /* 0x000fe400078e001e */
[----:B------:R-:W-:Y:S01]  /*a6e0*/  @!P4 IMAD.IADD R29, R29, 0x1, -R2 ;  /* 0x000000011d1dc824 */ /* 0x000fe200078e0a02 */
[C---:B------:R-:W-:Y:S01]  /*a6f0*/  ISETP.GT.U32.AND P4, PT, R2.reuse, R31, PT ;  /* 0x0000001f0200720c */ /* 0x040fe20003f84070 */
[----:B------:R-:W-:Y:S02]  /*a700*/  IMAD R38, R2, R4, R38 ;  /* 0x0000000402267224 */ /* 0x000fe400078e0226 */
[----:B------:R-:W-:Y:S02]  /*a710*/  @!P1 IMAD.MOV R34, RZ, RZ, -R34 ;  /* 0x000000ffff229224 */ /* 0x000fe400078e0a22 */
[----:B------:R-:W-:-:S02]  /*a720*/  @!P5 IMAD.MOV R33, RZ, RZ, -R33 ;  /* 0x000000ffff21d224 */ /* 0x000fc400078e0a21 */
[----:B------:R-:W-:Y:S01]  /*a730*/  @!P6 IMAD.IADD R37, R37, 0x1, -R2 ;  /* 0x000000012525e824 */ /* 0x000fe200078e0a02 */
[----:B------:R-:W-:Y:S01]  /*a740*/  ISETP.GT.U32.AND P6, PT, R2, R38, PT ;  /* 0x000000260200720c */ /* 0x000fe20003fc4070 */
[----:B------:R-:W-:Y:S01]  /*a750*/  STL [R1+0x478], R34 ;  /* 0x0004782201007387 */ /* 0x000fe20000100800 */
[----:B------:R-:W-:-:S03]  /*a760*/  IABS R36, R82 ;  /* 0x0000005200247213 */ /* 0x000fc60000000000 */
[----:B------:R0:W-:Y:S01]  /*a770*/  STL [R1+0x47c], R33 ;  /* 0x00047c2101007387 */ /* 0x0001e20000100800 */
[----:B------:R-:W-:Y:S01]  /*a780*/  @!P4 IMAD.IADD R31, R31, 0x1, -R2 ;  /* 0x000000011f1fc824 */ /* 0x000fe200078e0a02 */
[----:B------:R-:W-:Y:S01]  /*a790*/  ISETP.GE.AND P2, PT, R78, RZ, PT ;  /* 0x000000ff4e00720c */ /* 0x000fe20003f46270 */
[----:B------:R-:W-:Y:S01]  /*a7a0*/  IMAD.HI.U32 R30, R3, R36, RZ ;  /* 0x00000024031e7227 */ /* 0x000fe200078e00ff */
[----:B------:R-:W-:Y:S02]  /*a7b0*/  ISETP.GE.AND P3, PT, R79, RZ, PT ;  /* 0x000000ff4f00720c */ /* 0x000fe40003f66270 */
[----:B0-----:R-:W-:Y:S02]  /*a7c0*/  IABS R33, R85 ;  /* 0x0000005500217213 */ /* 0x001fe40000000000 */
[----:B------:R-:W-:Y:S02]  /*a7d0*/  IABS R35, R83 ;  /* 0x0000005300237213 */ /* 0x000fe40000000000 */
[----:B------:R-:W-:Y:S01]  /*a7e0*/  IABS R34, R84 ;  /* 0x0000005400227213 */ /* 0x000fe20000000000 */
[----:B------:R-:W-:-:S04]  /*a7f0*/  IMAD.HI.U32 R32, R3, R33, RZ ;  /* 0x0000002103207227 */ /* 0x000fc800078e00ff */
[----:B------:R-:W-:Y:S01]  /*a800*/  @!P6 IMAD.IADD R38, R38, 0x1, -R2 ;  /* 0x000000012626e824 */ /* 0x000fe200078e0a02 */
[----:B------:R-:W-:Y:S01]  /*a810*/  ISETP.GT.U32.AND P6, PT, R2, R31, PT ;  /* 0x0000001f0200720c */ /* 0x000fe20003fc4070 */
[----:B------:R-:W-:Y:S02]  /*a820*/  IMAD.MOV R32, RZ, RZ, -R32 ;  /* 0x000000ffff207224 */ /* 0x000fe400078e0a20 */
[----:B------:R-:W-:-:S04]  /*a830*/  IMAD.HI.U32 R4, R3, R35, RZ ;  /* 0x0000002303047227 */ /* 0x000fc800078e00ff */
[----:B------:R-:W-:-:S04]  /*a840*/  IMAD.HI.U32 R39, R3, R34, RZ ;  /* 0x0000002203277227 */ /* 0x000fc800078e00ff */
[----:B------:R-:W-:Y:S02]  /*a850*/  IMAD.MOV R30, RZ, RZ, -R30 ;  /* 0x000000ffff1e7224 */ /* 0x000fe400078e0a1e */
[C---:B------:R-:W-:Y:S02]  /*a860*/  IMAD R32, R2.reuse, R32, R33 ;  /* 0x0000002002207224 */ /* 0x040fe400078e0221 */
[----:B------:R-:W-:Y:S02]  /*a870*/  IMAD.MOV R4, RZ, RZ, -R4 ;  /* 0x000000ffff047224 */ /* 0x000fe400078e0a04 */
[----:B------:R-:W-:Y:S02]  /*a880*/  IMAD.MOV R39, RZ, RZ, -R39 ;  /* 0x000000ffff277224 */ /* 0x000fe400078e0a27 */
[----:B------:R-:W-:Y:S02]  /*a890*/  IMAD R30, R2, R30, R36 ;  /* 0x0000001e021e7224 */ /* 0x000fe400078e0224 */
[----:B------:R-:W-:-:S02]  /*a8a0*/  IMAD.MOV.U32 R40, RZ, RZ, R29 ;  /* 0x000000ffff287224 */ /* 0x000fc400078e001d */
[----:B------:R-:W-:Y:S02]  /*a8b0*/  IMAD.MOV.U32 R33, RZ, RZ, R37 ;  /* 0x000000ffff217224 */ /* 0x000fe400078e0025 */
[C---:B------:R-:W-:Y:S02]  /*a8c0*/  IMAD R4, R2.reuse, R4, R35 ;  /* 0x0000000402047224 */ /* 0x040fe400078e0223 */
[C---:B------:R-:W-:Y:S01]  /*a8d0*/  IMAD R34, R2.reuse, R39, R34 ;  /* 0x0000002702227224 */ /* 0x040fe200078e0222 */
[----:B------:R-:W-:Y:S01]  /*a8e0*/  IABS R39, R86 ;  /* 0x0000005600277213 */ /* 0x000fe20000000000 */
[----:B------:R-:W-:Y:S01]  /*a8f0*/  @!P2 IMAD.MOV R40, RZ, RZ, -R40 ;  /* 0x000000ffff28a224 */ /* 0x000fe200078e0a28 */
[C---:B------:R-:W-:Y:S01]  /*a900*/  ISETP.GT.U32.AND P2, PT, R2.reuse, R38, PT ;  /* 0x000000260200720c */ /* 0x040fe20003f44070 */
[----:B------:R-:W-:Y:S01]  /*a910*/  @!P3 IMAD.MOV R33, RZ, RZ, -R33 ;  /* 0x000000ffff21b224 */ /* 0x000fe200078e0a21 */
[C---:B------:R-:W-:Y:S01]  /*a920*/  ISETP.GT.U32.AND P3, PT, R2.reuse, R30, PT ;  /* 0x0000001e0200720c */ /* 0x040fe20003f64070 */
[----:B------:R-:W-:Y:S01]  /*a930*/  @!P6 IMAD.IADD R31, R31, 0x1, -R2 ;  /* 0x000000011f1fe824 */ /* 0x000fe200078e0a02 */
[----:B------:R0:W-:Y:S01]  /*a940*/  STL [R1+0x480], R40 ;  /* 0x0004802801007387 */ /* 0x0001e20000100800 */
[----:B------:R-:W-:Y:S01]  /*a950*/  ISETP.GT.U32.AND P6, PT, R2, R4, PT ;  /* 0x000000040200720c */ /* 0x000fe20003fc4070 */
[----:B0-----:R-:W-:-:S04]  /*a960*/  IMAD.HI.U32 R40, R3, R39, RZ ;  /* 0x0000002703287227 */ /* 0x001fc800078e00ff */
[----:B------:R-:W-:-:S03]  /*a970*/  IMAD.MOV R40, RZ, RZ, -R40 ;  /* 0x000000ffff287224 */ /* 0x000fc600078e0a28 */
[--C-:B------:R-:W-:Y:S01]  /*a980*/  @!P2 IMAD.IADD R38, R38, 0x1, -R2.reuse ;  /* 0x000000012626a824 */ /* 0x100fe200078e0a02 */
[----:B------:R-:W-:Y:S01]  /*a990*/  ISETP.GT.U32.AND P2, PT, R2, R34, PT ;  /* 0x000000220200720c */ /* 0x000fe20003f44070 */
[--C-:B------:R-:W-:Y:S01]  /*a9a0*/  @!P3 IMAD.IADD R30, R30, 0x1, -R2.reuse ;  /* 0x000000011e1eb824 */ /* 0x100fe200078e0a02 */
[C---:B------:R-:W-:Y:S01]  /*a9b0*/  ISETP.GT.U32.AND P3, PT, R2.reuse, R32, PT ;  /* 0x000000200200720c */ /* 0x040fe20003f64070 */
[----:B------:R-:W-:Y:S02]  /*a9c0*/  IMAD R40, R2, R40, R39 ;  /* 0x0000002802287224 */ /* 0x000fe400078e0227 */
[--C-:B------:R-:W-:Y:S01]  /*a9d0*/  @!P6 IMAD.IADD R4, R4, 0x1, -R2.reuse ;  /* 0x000000010404e824 */ /* 0x100fe200078e0a02 */
[----:B------:R-:W-:Y:S02]  /*a9e0*/  ISETP.GE.AND P0, PT, R80, RZ, PT ;  /* 0x000000ff5000720c */ /* 0x000fe40003f06270 */
[----:B------:R-:W-:Y:S02]  /*a9f0*/  ISETP.GT.U32.AND P6, PT, R2, R40, PT ;  /* 0x000000280200720c */ /* 0x000fe40003fc4070 */
[----:B------:R-:W-:Y:S01]  /*aa00*/  IABS R29, R87 ;  /* 0x00000057001d7213 */ /* 0x000fe20000000000 */
[----:B------:R-:W-:Y:S01]  /*aa10*/  IMAD.MOV.U32 R63, RZ, RZ, R31 ;  /* 0x000000ffff3f7224 */ /* 0x000fe200078e001f */
[----:B------:R-:W-:Y:S01]  /*aa20*/  IABS R35, R89 ;  /* 0x0000005900237213 */ /* 0x000fe20000000000 */
[----:B------:R-:W-:-:S02]  /*aa30*/  @!P2 IMAD.IADD R34, R34, 0x1, -R2 ;  /* 0x000000012222a824 */ /* 0x000fc400078e0a02 */
[----:B------:R-:W-:Y:S01]  /*aa40*/  IMAD.MOV.U32 R37, RZ, RZ, R29 ;  /* 0x000000ffff257224 */ /* 0x000fe200078e001d */
[----:B------:R-:W-:Y:S01]  /*aa50*/  ISETP.GT.U32.AND P2, PT, R2, R30, PT ;  /* 0x0000001e0200720c */ /* 0x000fe20003f44070 */
[--C-:B------:R-:W-:Y:S01]  /*aa60*/  @!P3 IMAD.IADD R32, R32, 0x1, -R2.reuse ;  /* 0x000000012020b824 */ /* 0x100fe200078e0a02 */
[----:B------:R-:W-:Y:S01]  /*aa70*/  IABS R36, R88 ;  /* 0x0000005800247213 */ /* 0x000fe20000000000 */
[----:B------:R-:W-:Y:S01]  /*aa80*/  IMAD.HI.U32 R29, R3, R37, RZ ;  /* 0x00000025031d7227 */ /* 0x000fe200078e00ff */
[----:B------:R-:W-:Y:S01]  /*aa90*/  ISETP.GE.AND P1, PT, R81, RZ, PT ;  /* 0x000000ff5100720c */ /* 0x000fe20003f26270 */
[----:B------:R0:W-:Y:S02]  /*aaa0*/  STL [R1+0x484], R33 ;  /* 0x0004842101007387 */ /* 0x0001e40000100800 */
[----:B------:R-:W-:Y:S01]  /*aab0*/  @!P6 IMAD.IADD R40, R40, 0x1, -R2 ;  /* 0x000000012828e824 */ /* 0x000fe200078e0a02 */
[C---:B------:R-:W-:Y:S01]  /*aac0*/  ISETP.GT.U32.AND P6, PT, R2.reuse, R32, PT ;  /* 0x000000200200720c */ /* 0x040fe20003fc4070 */
[----:B------:R-:W-:Y:S01]  /*aad0*/  @!P0 IMAD.MOV R63, RZ, RZ, -R63 ;  /* 0x000000ffff3f8224 */ /* 0x000fe200078e0a3f */
[----:B------:R-:W-:Y:S01]  /*aae0*/  ISETP.GT.U32.AND P0, PT, R2, R4, PT ;  /* 0x000000040200720c */ /* 0x000fe20003f04070 */
[----:B------:R-:W-:-:S02]  /*aaf0*/  IMAD.MOV R29, RZ, RZ, -R29 ;  /* 0x000000ffff1d7224 */ /* 0x000fc400078e0a1d */
[----:B------:R-:W-:-:S04]  /*ab00*/  IMAD.HI.U32 R39, R3, R35, RZ ;  /* 0x0000002303277227 */ /* 0x000fc800078e00ff */
[----:B0-----:R-:W-:Y:S01]  /*ab10*/  IMAD.HI.U32 R33, R3, R36, RZ ;  /* 0x0000002403217227 */ /* 0x001fe200078e00ff */
[----:B------:R-:W-:-:S03]  /*ab20*/  ISETP.GT.U32.AND P3, PT, R2, R34, PT ;  /* 0x000000220200720c */ /* 0x000fc60003f64070 */
[C---:B------:R-:W-:Y:S02]  /*ab30*/  IMAD R29, R2.reuse, R29, R37 ;  /* 0x0000001d021d7224 */ /* 0x040fe400078e0225 */
[----:B------:R-:W-:Y:S02]  /*ab40*/  IMAD.MOV R39, RZ, RZ, -R39 ;  /* 0x000000ffff277224 */ /* 0x000fe400078e0a27 */
[----:B------:R-:W-:Y:S02]  /*ab50*/  IMAD.MOV R33, RZ, RZ, -R33 ;  /* 0x000000ffff217224 */ /* 0x000fe400078e0a21 */
[----:B------:R-:W-:Y:S02]  /*ab60*/  IMAD.MOV.U32 R31, RZ, RZ, R38 ;  /* 0x000000ffff1f7224 */ /* 0x000fe400078e0026 */
[----:B------:R-:W-:Y:S02]  /*ab70*/  IMAD R35, R2, R39, R35 ;  /* 0x0000002702237224 */ /* 0x000fe400078e0223 */
[----:B------:R-:W-:Y:S01]  /*ab80*/  @!P2 IMAD.IADD R30, R30, 0x1, -R2 ;  /* 0x000000011e1ea824 */ /* 0x000fe200078e0a02 */
[C---:B------:R-:W-:Y:S01]  /*ab90*/  ISETP.GT.U32.AND P2, PT, R2.reuse, R29, PT ;  /* 0x0000001d0200720c */ /* 0x040fe20003f44070 */
[----:B------:R-:W-:-:S02]  /*aba0*/  IMAD R33, R2, R33, R36 ;  /* 0x0000002102217224 */ /* 0x000fc400078e0224 */
[----:B------:R-:W-:Y:S01]  /*abb0*/  @!P1 IMAD.MOV R31, RZ, RZ, -R31 ;  /* 0x000000ffff1f9224 */ /* 0x000fe200078e0a1f */
[----:B------:R-:W-:Y:S01]  /*abc0*/  ISETP.GT.U32.AND P1, PT, R2, R40, PT ;  /* 0x000000280200720c */ /* 0x000fe20003f24070 */
[--C-:B------:R-:W-:Y:S01]  /*abd0*/  @!P6 IMAD.IADD R32, R32, 0x1, -R2.reuse ;  /* 0x000000012020e824 */ /* 0x100fe200078e0a02 */
[----:B------:R-:W-:Y:S01]  /*abe0*/  ISETP.GT.U32.AND P6, PT, R2, R35, PT ;  /* 0x000000230200720c */ /* 0x000fe20003fc4070 */
[--C-:B------:R-:W-:Y:S01]  /*abf0*/  @!P0 IMAD.IADD R4, R4, 0x1, -R2.reuse ;  /* 0x0000000104048824 */ /* 0x100fe200078e0a02 */
[----:B------:R-:W-:Y:S01]  /*ac00*/  ISETP.GT.U32.AND P0, PT, R2, R33, PT ;  /* 0x000000210200720c */ /* 0x000fe20003f04070 */
[----:B------:R-:W-:Y:S01]  /*ac10*/  @!P3 IMAD.IADD R34, R34, 0x1, -R2 ;  /* 0x000000012222b824 */ /* 0x000fe200078e0a02 */
[----:B------:R-:W-:Y:S02]  /*ac20*/  ISETP.GE.AND P5, PT, R82, RZ, PT ;  /* 0x000000ff5200720c */ /* 0x000fe40003fa6270 */
[----:B------:R-:W-:Y:S02]  /*ac30*/  ISETP.GE.AND P4, PT, R83, RZ, PT ;  /* 0x000000ff5300720c */ /* 0x000fe40003f86270 */
[----:B------:R-:W-:-:S02]  /*ac40*/  IABS R36, R90 ;  /* 0x0000005a00247213 */ /* 0x000fc40000000000 */
[----:B------:R-:W-:Y:S01]  /*ac50*/  ISETP.GE.AND P3, PT, R84, RZ, PT ;  /* 0x000000ff5400720c */ /* 0x000fe20003f66270 */
[--C-:B------:R-:W-:Y:S02]  /*ac60*/  @!P2 IMAD.IADD R29, R29, 0x1, -R2.reuse ;  /* 0x000000011d1da824 */ /* 0x100fe400078e0a02 */
[----:B------:R-:W-:Y:S01]  /*ac70*/  IMAD.HI.U32 R37, R3, R36, RZ ;  /* 0x0000002403257227 */ /* 0x000fe200078e00ff */
[----:B------:R0:W-:Y:S03]  /*ac80*/  STL [R1+0x488], R63 ;  /* 0x0004883f01007387 */ /* 0x0001e60000100800 */
[--C-:B------:R-:W-:Y:S01]  /*ac90*/  @!P1 IMAD.IADD R40, R40, 0x1, -R2.reuse ;  /* 0x0000000128289824 */ /* 0x100fe200078e0a02 */
[----:B------:R-:W-:Y:S01]  /*aca0*/  ISETP.GE.AND P1, PT, R85, RZ, PT ;  /* 0x000000ff5500720c */ /* 0x000fe20003f26270 */
[--C-:B------:R-:W-:Y:S01]  /*acb0*/  @!P6 IMAD.IADD R35, R35, 0x1, -R2.reuse ;  /* 0x000000012323e824 */ /* 0x100fe200078e0a02 */
[----:B------:R-:W-:Y:S01]  /*acc0*/  ISETP.GT.U32.AND P6, PT, R2, R29, PT ;  /* 0x0000001d0200720c */ /* 0x000fe20003fc4070 */
[----:B------:R-:W-:Y:S01]  /*acd0*/  @!P0 IMAD.IADD R33, R33, 0x1, -R2 ;  /* 0x0000000121218824 */ /* 0x000fe200078e0a02 */
[----:B------:R1:W-:Y:S01]  /*ace0*/  STL [R1+0x48c], R31 ;  /* 0x00048c1f01007387 */ /* 0x0003e20000100800 */
[----:B------:R-:W-:-:S02]  /*acf0*/  IMAD.MOV.U32 R64, RZ, RZ, R30 ;  /* 0x000000ffff407224 */ /* 0x000fc400078e001e */
[----:B------:R-:W-:Y:S02]  /*ad00*/  IMAD.MOV R37, RZ, RZ, -R37 ;  /* 0x000000ffff257224 */ /* 0x000fe400078e0a25 */
[----:B0-----:R-:W-:Y:S01]  /*ad10*/  IMAD.MOV.U32 R63, RZ, RZ, R4 ;  /* 0x000000ffff3f7224 */ /* 0x001fe200078e0004 */
[----:B------:R-:W-:Y:S01]  /*ad20*/  ISETP.GE.AND P2, PT, R86, RZ, PT ;  /* 0x000000ff5600720c */ /* 0x000fe20003f46270 */
[----:B------:R-:W-:Y:S01]  /*ad30*/  IMAD.MOV.U32 R30, RZ, RZ, R34 ;  /* 0x000000ffff1e7224 */ /* 0x000fe200078e0022 */
[----:B-1----:R-:W-:Y:S01]  /*ad40*/  IABS R31, R91 ;  /* 0x0000005b001f7213 */ /* 0x002fe20000000000 */
[----:B------:R-:W-:Y:S01]  /*ad50*/  @!P5 IMAD.MOV R64, RZ, RZ, -R64 ;  /* 0x000000ffff40d224 */ /* 0x000fe200078e0a40 */
[C---:B------:R-:W-:Y:S01]  /*ad60*/  ISETP.GT.U32.AND P5, PT, R2.reuse, R33, PT ;  /* 0x000000210200720c */ /* 0x040fe20003fa4070 */
[----:B------:R-:W-:Y:S02]  /*ad70*/  IMAD R36, R2, R37, R36 ;  /* 0x0000002502247224 */ /* 0x000fe400078e0224 */
[----:B------:R-:W-:-:S02]  /*ad80*/  @!P4 IMAD.MOV R63, RZ, RZ, -R63 ;  /* 0x000000ffff3fc224 */ /* 0x000fc400078e0a3f */
[----:B------:R-:W-:Y:S01]  /*ad90*/  @!P3 IMAD.MOV R30, RZ, RZ, -R30 ;  /* 0x000000ffff1eb224 */ /* 0x000fe200078e0a1e */
[----:B------:R-:W-:Y:S01]  /*ada0*/  ISETP.GE.AND P0, PT, R87, RZ, PT ;  /* 0x000000ff5700720c */ /* 0x000fe20003f06270 */
[----:B------:R-:W-:Y:S01]  /*adb0*/  IMAD.HI.U32 R38, R3, R31, RZ ;  /* 0x0000001f03267227 */ /* 0x000fe200078e00ff */
[----:B------:R-:W-:Y:S01]  /*adc0*/  STL [R1+0x490], R64 ;  /* 0x0004904001007387 */ /* 0x000fe20000100800 */
[C---:B------:R-:W-:Y:S02]  /*add0*/  ISETP.GT.U32.AND P4, PT, R2.reuse, R35, PT ;  /* 0x000000230200720c */ /* 0x040fe40003f84070 */
[----:B------:R-:W-:Y:S01]  /*ade0*/  IMAD.MOV.U32 R4, RZ, RZ, R32 ;  /* 0x000000ffff047224 */ /* 0x000fe200078e0020 */
[----:B------:R-:W-:Y:S01]  /*adf0*/  STL [R1+0x494], R63 ;  /* 0x0004943f01007387 */ /* 0x000fe20000100800 */
[----:B------:R-:W-:Y:S01]  /*ae00*/  ISETP.GT.U32.AND P3, PT, R2, R36, PT ;  /* 0x000000240200720c */ /* 0x000fe20003f64070 */
[----:B------:R-:W-:Y:S02]  /*ae10*/  IMAD.MOV R38, RZ, RZ, -R38 ;  /* 0x000000ffff267224 */ /* 0x000fe400078e0a26 */
[----:B------:R0:W-:Y:S01]  /*ae20*/  STL [R1+0x498], R30 ;  /* 0x0004981e01007387 */ /* 0x0001e20000100800 */
[----:B------:R-:W-:Y:S01]  /*ae30*/  @!P1 IMAD.MOV R4, RZ, RZ, -R4 ;  /* 0x000000ffff049224 */ /* 0x000fe200078e0a04 */
[----:B------:R-:W-:Y:S01]  /*ae40*/  ISETP.GE.AND P1, PT, R88, RZ, PT ;  /* 0x000000ff5800720c */ /* 0x000fe20003f26270 */
[----:B------:R-:W-:-:S02]  /*ae50*/  @!P6 IMAD.IADD R29, R29, 0x1, -R2 ;  /* 0x000000011d1de824 */ /* 0x000fc400078e0a02 */
[C---:B------:R-:W-:Y:S02]  /*ae60*/  IMAD R31, R2.reuse, R38, R31 ;  /* 0x00000026021f7224 */ /* 0x040fe400078e021f */
[----:B0-----:R-:W-:Y:S01]  /*ae70*/  IMAD.MOV.U32 R30, RZ, RZ, R40 ;  /* 0x000000ffff1e7224 */ /* 0x001fe200078e0028 */
[----:B------:R-:W-:Y:S01]  /*ae80*/  IABS R39, R92 ;  /* 0x0000005c00277213 */ /* 0x000fe20000000000 */
[----:B------:R-:W-:Y:S02]  /*ae90*/  IMAD.MOV.U32 R32, RZ, RZ, R29 ;  /* 0x000000ffff207224 */ /* 0x000fe400078e001d */
[----:B------:R-:W-:Y:S01]  /*aea0*/  @!P2 IMAD.MOV R30, RZ, RZ, -R30 ;  /* 0x000000ffff1ea224 */ /* 0x000fe200078e0a1e */
[----:B------:R-:W-:Y:S01]  /*aeb0*/  ISETP.GE.AND P6, PT, R89, RZ, PT ;  /* 0x000000ff5900720c */ /* 0x000fe20003fc6270 */
[----:B------:R-:W-:Y:S01]  /*aec0*/  @!P5 IMAD.IADD R33, R33, 0x1, -R2 ;  /* 0x000000012121d824 */ /* 0x000fe200078e0a02 */
[----:B------:R0:W-:Y:S01]  /*aed0*/  STL [R1+0x49c], R4 ;  /* 0x00049c0401007387 */ /* 0x0001e20000100800 */
[----:B------:R-:W-:Y:S01]  /*aee0*/  ISETP.GT.U32.AND P2, PT, R2, R31, PT ;  /* 0x0000001f0200720c */ /* 0x000fe20003f44070 */
[----:B------:R-:W-:-:S02]  /*aef0*/  @!P0 IMAD.MOV R32, RZ, RZ, -R32 ;  /* 0x000000ffff208224 */ /* 0x000fc400078e0a20 */
[----:B------:R1:W-:Y:S01]  /*af00*/  STL [R1+0x4a0], R30 ;  /* 0x0004a01e01007387 */ /* 0x0003e20000100800 */
[--C-:B------:R-:W-:Y:S02]  /*af10*/  @!P4 IMAD.IADD R35, R35, 0x1, -R2.reuse ;  /* 0x000000012323c824 */ /* 0x100fe400078e0a02 */
[----:B------:R-:W-:Y:S02]  /*af20*/  @!P3 IMAD.IADD R36, R36, 0x1, -R2 ;  /* 0x000000012424b824 */ /* 0x000fe400078e0a02 */
[----:B0-----:R-:W-:-:S04]  /*af30*/  IMAD.HI.U32 R4, R3, R39, RZ ;  /* 0x0000002703047227 */ /* 0x001fc800078e00ff */
[----:B-1----:R-:W-:Y:S01]  /*af40*/  IMAD.MOV.U32 R30, RZ, RZ, R33 ;  /* 0x000000ffff1e7224 */ /* 0x002fe200078e0021 */
[----:B------:R0:W-:Y:S01]  /*af50*/  STL [R1+0x4a8], R32 ;  /* 0x0004a82001007387 */ /* 0x0001e20000100800 */
[----:B------:R-:W-:Y:S02]  /*af60*/  IMAD.MOV R4, RZ, RZ, -R4 ;  /* 0x000000ffff047224 */ /* 0x000fe400078e0a04 */
[----:B------:R-:W-:Y:S01]  /*af70*/  @!P1 IMAD.MOV R30, RZ, RZ, -R30 ;  /* 0x000000ffff1e9224 */ /* 0x000fe200078e0a1e */
[C---:B------:R-:W-:Y:S01]  /*af80*/  ISETP.GT.U32.AND P0, PT, R2.reuse, R36, PT ;  /* 0x000000240200720c */ /* 0x040fe20003f04070 */
[----:B------:R-:W-:Y:S02]  /*af90*/  IMAD R4, R2, R4, R39 ;  /* 0x0000000402047224 */ /* 0x000fe400078e0227 */
[----:B0-----:R-:W-:Y:S01]  /*afa0*/  IMAD.MOV.U32 R32, RZ, RZ, R35 ;  /* 0x000000ffff207224 */ /* 0x001fe200078e0023 */
[----:B------:R0:W-:Y:S01]  /*afb0*/  STL [R1+0x4ac], R30 ;  /* 0x0004ac1e01007387 */ /* 0x0001e20000100800 */
[----:B------:R-:W-:-:S02]  /*afc0*/  @!P2 IMAD.IADD R31, R31, 0x1, -R2 ;  /* 0x000000011f1fa824 */ /* 0x000fc400078e0a02 */
[----:B------:R-:W-:Y:S01]  /*afd0*/  @!P6 IMAD.MOV R32, RZ, RZ, -R32 ;  /* 0x000000ffff20e224 */ /* 0x000fe200078e0a20 */
[----:B------:R-:W-:Y:S02]  /*afe0*/  ISETP.GE.AND P5, PT, R90, RZ, PT ;  /* 0x000000ff5a00720c */ /* 0x000fe40003fa6270 */
[C---:B------:R-:W-:Y:S02]  /*aff0*/  ISETP.GT.U32.AND P6, PT, R2.reuse, R4, PT ;  /* 0x000000040200720c */ /* 0x040fe40003fc4070 */
[----:B0-----:R-:W-:Y:S01]  /*b000*/  IABS R30, R93 ;  /* 0x0000005d001e7213 */ /* 0x001fe20000000000 */
[----:B------:R0:W-:Y:S01]  /*b010*/  STL [R1+0x4b4], R32 ;  /* 0x0004b42001007387 */ /* 0x0001e20000100800 */
[----:B------:R-:W-:Y:S02]  /*b020*/  IABS R29, R94 ;  /* 0x0000005e001d7213 */ /* 0x000fe40000000000 */
[----:B------:R-:W-:Y:S01]  /*b030*/  ISETP.GT.U32.AND P2, PT, R2, R31, PT ;  /* 0x0000001f0200720c */ /* 0x000fe20003f44070 */
[----:B------:R-:W-:-:S02]  /*b040*/  @!P0 IMAD.IADD R36, R36, 0x1, -R2 ;  /* 0x0000000124248824 */ /* 0x000fc400078e0a02 */
[----:B0-----:R-:W-:-:S04]  /*b050*/  IMAD.HI.U32 R32, R3, R30, RZ ;  /* 0x0000001e03207227 */ /* 0x001fc800078e00ff */
[----:B------:R-:W-:Y:S02]  /*b060*/  IMAD.MOV R32, RZ, RZ, -R32 ;  /* 0x000000ffff207224 */ /* 0x000fe400078e0a20 */
[----:B------:R-:W-:Y:S01]  /*b070*/  IMAD.HI.U32 R33, R3, R29, RZ ;  /* 0x0000001d03217227 */ /* 0x000fe200078e00ff */
[----:B------:R-:W-:Y:S02]  /*b080*/  ISETP.GE.AND P4, PT, R91, RZ, PT ;  /* 0x000000ff5b00720c */ /* 0x000fe40003f86270 */
[----:B------:R-:W-:Y:S01]  /*b090*/  IABS R35, R96 ;  /* 0x0000006000237213 */ /* 0x000fe20000000000 */
[----:B------:R-:W-:Y:S02]  /*b0a0*/  IMAD R30, R2, R32, R30 ;  /* 0x00000020021e7224 */ /* 0x000fe400078e021e */
[----:B------:R-:W-:Y:S02]  /*b0b0*/  IMAD.MOV.U32 R39, RZ, RZ, R36 ;  /* 0x000000ffff277224 */ /* 0x000fe400078e0024 */
[----:B------:R-:W-:Y:S01]  /*b0c0*/  IMAD.MOV R33, RZ, RZ, -R33 ;  /* 0x000000ffff217224 */ /* 0x000fe200078e0a21 */
[----:B------:R-:W-:Y:S01]  /*b0d0*/  IABS R34, R95 ;  /* 0x0000005f00227213 */ /* 0x000fe20000000000 */
[----:B------:R-:W-:-:S02]  /*b0e0*/  @!P6 IMAD.IADD R4, R4, 0x1, -R2 ;  /* 0x000000010404e824 */ /* 0x000fc400078e0a02 */
[----:B------:R-:W-:Y:S01]  /*b0f0*/  @!P5 IMAD.MOV R39, RZ, RZ, -R39 ;  /* 0x000000ffff27d224 */ /* 0x000fe200078e0a27 */
[C---:B------:R-:W-:Y:S01]  /*b100*/  ISETP.GT.U32.AND P5, PT, R2.reuse, R30, PT ;  /* 0x0000001e0200720c */ /* 0x040fe20003fa4070 */
[C---:B------:R-:W-:Y:S02]  /*b110*/  IMAD R29, R2.reuse, R33, R29 ;  /* 0x00000021021d7224 */ /* 0x040fe400078e021d */
[----:B------:R-:W-:Y:S02]  /*b120*/  @!P2 IMAD.IADD R31, R31, 0x1, -R2 ;  /* 0x000000011f1fa824 */ /* 0x000fe400078e0a02 */
[----:B------:R-:W-:Y:S01]  /*b130*/  IMAD.HI.U32 R33, R3, R35, RZ ;  /* 0x0000002303217227 */ /* 0x000fe200078e00ff */
[----:B------:R-:W-:-:S03]  /*b140*/  ISETP.GT.U32.AND P6, PT, R2, R4, PT ;  /* 0x000000040200720c */ /* 0x000fc60003fc4070 */
[----:B------:R-:W-:-:S04]  /*b150*/  IMAD.HI.U32 R37, R3, R34, RZ ;  /* 0x0000002203257227 */ /* 0x000fc800078e00ff */
[----:B------:R-:W-:Y:S02]  /*b160*/  IMAD.MOV.U32 R38, RZ, RZ, R31 ;  /* 0x000000ffff267224 */ /* 0x000fe400078e001f */
[----:B------:R-:W-:Y:S02]  /*b170*/  IMAD.MOV R33, RZ, RZ, -R33 ;  /* 0x000000ffff217224 */ /* 0x000fe400078e0a21 */
[----:B------:R-:W-:Y:S02]  /*b180*/  IMAD.MOV R37, RZ, RZ, -R37 ;  /* 0x000000ffff257224 */ /* 0x000fe400078e0a25 */
[----:B------:R-:W-:Y:S01]  /*b190*/  @!P4 IMAD.MOV R38, RZ, RZ, -R38 ;  /* 0x000000ffff26c224 */ /* 0x000fe200078e0a26 */
[C---:B------:R-:W-:Y:S01]  /*b1a0*/  ISETP.GT.U32.AND P4, PT, R2.reuse, R29, PT ;  /* 0x0000001d0200720c */ /* 0x040fe20003f84070 */
[----:B------:R-:W-:Y:S01]  /*b1b0*/  IMAD R35, R2, R33, R35 ;  /* 0x0000002102237224 */ /* 0x000fe200078e0223 */
[----:B------:R-:W-:Y:S01]  /*b1c0*/  ISETP.GE.AND P3, PT, R92, RZ, PT ;  /* 0x000000ff5c00720c */ /* 0x000fe20003f66270 */
[----:B------:R-:W-:-:S02]  /*b1d0*/  IMAD R34, R2, R37, R34 ;  /* 0x0000002502227224 */ /* 0x000fc400078e0222 */
[--C-:B------:R-:W-:Y:S01]  /*b1e0*/  @!P5 IMAD.IADD R30, R30, 0x1, -R2.reuse ;  /* 0x000000011e1ed824 */ /* 0x100fe200078e0a02 */
[----:B------:R-:W-:Y:S01]  /*b1f0*/  ISETP.GT.U32.AND P5, PT, R2, R35, PT ;  /* 0x000000230200720c */ /* 0x000fe20003fa4070 */
[--C-:B------:R-:W-:Y:S01]  /*b200*/  @!P6 IMAD.IADD R4, R4, 0x1, -R2.reuse ;  /* 0x000000010404e824 */ /* 0x100fe200078e0a02 */
[----:B------:R-:W-:Y:S02]  /*b210*/  ISETP.GT.U32.AND P6, PT, R2, R34, PT ;  /* 0x000000220200720c */ /* 0x000fe40003fc4070 */
[----:B------:R-:W-:Y:S01]  /*b220*/  IABS R32, R98 ;  /* 0x0000006200207213 */ /* 0x000fe20000000000 */
[----:B------:R-:W-:Y:S02]  /*b230*/  STL [R1+0x4b8], R39 ;  /* 0x0004b82701007387 */ /* 0x000fe40000100800 */
[----:B------:R-:W-:Y:S02]  /*b240*/  @!P4 IMAD.IADD R29, R29, 0x1, -R2 ;  /* 0x000000011d1dc824 */ /* 0x000fe400078e0a02 */
[----:B------:R0:W-:Y:S01]  /*b250*/  STL [R1+0x4bc], R38 ;  /* 0x0004bc2601007387 */ /* 0x0001e20000100800 */
[----:B------:R-:W-:Y:S01]  /*b260*/  IMAD.HI.U32 R36, R3, R32, RZ ;  /* 0x0000002003247227 */ /* 0x000fe200078e00ff */
[----:B------:R-:W-:-:S03]  /*b270*/  IABS R33, R99 ;  /* 0x0000006300217213 */ /* 0x000fc60000000000 */
[----:B------:R-:W-:Y:S02]  /*b280*/  @!P5 IMAD.IADD R35, R35, 0x1, -R2 ;  /* 0x000000012323d824 */ /* 0x000fe400078e0a02 */
[----:B0-----:R-:W-:Y:S02]  /*b290*/  IMAD.MOV.U32 R38, RZ, RZ, R4 ;  /* 0x000000ffff267224 */ /* 0x001fe400078e0004 */
[----:B------:R-:W-:Y:S02]  /*b2a0*/  IMAD.MOV R36, RZ, RZ, -R36 ;  /* 0x000000ffff247224 */ /* 0x000fe400078e0a24 */
[----:B------:R-:W-:Y:S01]  /*b2b0*/  @!P3 IMAD.MOV R38, RZ, RZ, -R38 ;  /* 0x000000ffff26b224 */ /* 0x000fe200078e0a26 */
[----:B------:R-:W-:Y:S01]  /*b2c0*/  ISETP.GT.U32.AND P3, PT, R2, R29, PT ;  /* 0x0000001d0200720c */ /* 0x000fe20003f64070 */
[----:B------:R-:W-:Y:S01]  /*b2d0*/  @!P6 IMAD.IADD R34, R34, 0x1, -R2 ;  /* 0x000000012222e824 */ /* 0x000fe200078e0a02 */
[C---:B------:R-:W-:Y:S01]  /*b2e0*/  ISETP.GT.U32.AND P5, PT, R2.reuse, R35, PT ;  /* 0x000000230200720c */ /* 0x040fe20003fa4070 */
[----:B------:R-:W-:-:S02]  /*b2f0*/  IMAD R32, R2, R36, R32 ;  /* 0x0000002402207224 */ /* 0x000fc400078e0220 */
[----:B------:R-:W-:Y:S01]  /*b300*/  IMAD.HI.U32 R36, R3, R33, RZ ;  /* 0x0000002103247227 */ /* 0x000fe200078e00ff */
[C---:B------:R-:W-:Y:S02]  /*b310*/  ISETP.GT.U32.AND P6, PT, R2.reuse, R34, PT ;  /* 0x000000220200720c */ /* 0x040fe40003fc4070 */
[----:B------:R-:W-:Y:S01]  /*b320*/  IABS R31, R97 ;  /* 0x00000061001f7213 */ /* 0x000fe20000000000 */
[----:B------:R-:W-:Y:S01]  /*b330*/  IMAD.MOV R36, RZ, RZ, -R36 ;  /* 0x000000ffff247224 */ /* 0x000fe200078e0a24 */
[----:B------:R-:W-:-:S03]  /*b340*/  ISETP.GT.U32.AND P4, PT, R2, R30, PT ;  /* 0x0000001e0200720c */ /* 0x000fc60003f84070 */
[----:B------:R-:W-:Y:S01]  /*b350*/  @!P3 IMAD.IADD R29, R29, 0x1, -R2 ;  /* 0x000000011d1db824 */ /* 0x000fe200078e0a02 */
[C---:B------:R-:W-:Y:S01]  /*b360*/  ISETP.GT.U32.AND P3, PT, R2.reuse, R32, PT ;  /* 0x000000200200720c */ /* 0x040fe20003f64070 */
[----:B------:R-:W-:Y:S02]  /*b370*/  IMAD R33, R2, R36, R33 ;  /* 0x0000002402217224 */ /* 0x000fe400078e0221 */
[----:B------:R-:W-:Y:S01]  /*b380*/  IMAD.HI.U32 R37, R3, R31, RZ ;  /* 0x0000001f03257227 */ /* 0x000fe200078e00ff */
[----:B------:R-:W-:-:S03]  /*b390*/  IABS R4, R100 ;  /* 0x0000006400047213 */ /* 0x000fc60000000000 */
[--C-:B------:R-:W-:Y:S01]  /*b3a0*/  @!P5 IMAD.IADD R35, R35, 0x1, -R2.reuse ;  /* 0x000000012323d824 */ /* 0x100fe200078e0a02 */
[----:B------:R-:W-:Y:S01]  /*b3b0*/  ISETP.GT.U32.AND P5, PT, R2, R33, PT ;  /* 0x000000210200720c */ /* 0x000fe20003fa4070 */
[----:B------:R-:W-:Y:S01]  /*b3c0*/  IMAD.MOV R37, RZ, RZ, -R37 ;  /* 0x000000ffff257224 */ /* 0x000fe200078e0a25 */
[----:B------:R0:W-:Y:S01]  /*b3d0*/  STL [R1+0x4c0], R38 ;  /* 0x0004c02601007387 */ /* 0x0001e20000100800 */
[--C-:B------:R-:W-:Y:S01]  /*b3e0*/  @!P6 IMAD.IADD R34, R34, 0x1, -R2.reuse ;  /* 0x000000012222e824 */ /* 0x100fe200078e0a02 */
[----:B------:R-:W-:Y:S01]  /*b3f0*/  ISETP.GE.AND P6, PT, R96, RZ, PT ;  /* 0x000000ff6000720c */ /* 0x000fe20003fc6270 */
[----:B------:R-:W-:Y:S01]  /*b400*/  IMAD R31, R2, R37, R31 ;  /* 0x00000025021f7224 */ /* 0x000fe200078e021f */
[----:B------:R-:W-:Y:S01]  /*b410*/  IABS R36, R101 ;  /* 0x0000006500247213 */ /* 0x000fe20000000000 */
[----:B------:R-:W-:Y:S02]  /*b420*/  @!P4 IMAD.IADD R30, R30, 0x1, -R2 ;  /* 0x000000011e1ec824 */ /* 0x000fe400078e0a02 */
[----:B0-----:R-:W-:Y:S01]  /*b430*/  IMAD.HI.U32 R38, R3, R4, RZ ;  /* 0x0000000403267227 */ /* 0x001fe200078e00ff */
[----:B------:R-:W-:-:S03]  /*b440*/  ISETP.GT.U32.AND P4, PT, R2, R31, PT ;  /* 0x0000001f0200720c */ /* 0x000fc60003f84070 */
[----:B------:R-:W-:Y:S02]  /*b450*/  IMAD.MOV R38, RZ, RZ, -R38 ;  /* 0x000000ffff267224 */ /* 0x000fe400078e0a26 */
[----:B------:R-:W-:Y:S02]  /*b460*/  @!P3 IMAD.IADD R32, R32, 0x1, -R2 ;  /* 0x000000012020b824 */ /* 0x000fe400078e0a02 */
[----:B------:R-:W-:Y:S01]  /*b470*/  IMAD.MOV.U32 R39, RZ, RZ, R29 ;  /* 0x000000ffff277224 */ /* 0x000fe200078e001d */
[----:B------:R-:W-:Y:S01]  /*b480*/  ISETP.GE.AND P1, PT, R93, RZ, PT ;  /* 0x000000ff5d00720c */ /* 0x000fe20003f26270 */
[C---:B------:R-:W-:Y:S01]  /*b490*/  IMAD R38, R2.reuse, R38, R4 ;  /* 0x0000002602267224 */ /* 0x040fe200078e0204 */
[----:B------:R-:W-:Y:S01]  /*b4a0*/  IABS R37, R102 ;  /* 0x0000006600257213 */ /* 0x000fe20000000000 */
[----:B------:R-:W-:Y:S01]  /*b4b0*/  @!P5 IMAD.IADD R33, R33, 0x1, -R2 ;  /* 0x000000012121d824 */ /* 0x000fe200078e0a02 */
[----:B------:R-:W-:Y:S01]  /*b4c0*/  ISETP.GT.U32.AND P5, PT, R2, R32, PT ;  /* 0x000000200200720c */ /* 0x000fe20003fa4070 */
[----:B------:R-:W-:-:S02]  /*b4d0*/  IMAD.MOV.U32 R29, RZ, RZ, R35 ;  /* 0x000000ffff1d7224 */ /* 0x000fc400078e0023 */
[----:B------:R-:W-:-:S04]  /*b4e0*/  IMAD.HI.U32 R4, R3, R36, RZ ;  /* 0x0000002403047227 */ /* 0x000fc800078e00ff */
[----:B------:R-:W-:Y:S01]  /*b4f0*/  @!P6 IMAD.MOV R29, RZ, RZ, -R29 ;  /* 0x000000ffff1de224 */ /* 0x000fe200078e0a1d */
[----:B------:R-:W-:Y:S01]  /*b500*/  ISETP.GT.U32.AND P6, PT, R2, R38, PT ;  /* 0x000000260200720c */ /* 0x000fe20003fc4070 */
[----:B------:R-:W-:Y:S02]  /*b510*/  IMAD.MOV.U32 R40, RZ, RZ, R30 ;  /* 0x000000ffff287224 */ /* 0x000fe400078e001e */
[----:B------:R-:W-:Y:S01]  /*b520*/  IMAD.HI.U32 R30, R3, R37, RZ ;  /* 0x00000025031e7227 */ /* 0x000fe200078e00ff */
[----:B------:R-:W-:-:S03]  /*b530*/  ISETP.GE.AND P0, PT, R94, RZ, PT ;  /* 0x000000ff5e00720c */ /* 0x000fc60003f06270 */
[----:B------:R-:W-:Y:S01]  /*b540*/  IMAD.MOV R4, RZ, RZ, -R4 ;  /* 0x000000ffff047224 */ /* 0x000fe200078e0a04 */
[----:B------:R-:W-:Y:S01]  /*b550*/  ISETP.GE.AND P2, PT, R95, RZ, PT ;  /* 0x000000ff5f00720c */ /* 0x000fe20003f46270 */
[----:B------:R-:W-:Y:S02]  /*b560*/  @!P4 IMAD.IADD R31, R31, 0x1, -R2 ;  /* 0x000000011f1fc824 */ /* 0x000fe400078e0a02 */
[----:B------:R-:W-:Y:S02]  /*b570*/  IMAD.MOV R30, RZ, RZ, -R30 ;  /* 0x000000ffff1e7224 */ /* 0x000fe400078e0a1e */
[C---:B------:R-:W-:Y:S02]  /*b580*/  IMAD R4, R2.reuse, R4, R36 ;  /* 0x0000000402047224 */ /* 0x040fe400078e0224 */
[----:B------:R-:W-:Y:S01]  /*b590*/  @!P1 IMAD.MOV R40, RZ, RZ, -R40 ;  /* 0x000000ffff289224 */ /* 0x000fe200078e0a28 */
[C---:B------:R-:W-:Y:S01]  /*b5a0*/  ISETP.GT.U32.AND P1, PT, R2.reuse, R31, PT ;  /* 0x0000001f0200720c */ /* 0x040fe20003f24070 */
[----:B------:R-:W-:-:S02]  /*b5b0*/  IMAD R37, R2, R30, R37 ;  /* 0x0000001e02257224 */ /* 0x000fc400078e0225 */
[--C-:B------:R-:W-:Y:S01]  /*b5c0*/  @!P5 IMAD.IADD R32, R32, 0x1, -R2.reuse ;  /* 0x000000012020d824 */ /* 0x100fe200078e0a02 */
[----:B------:R-:W-:Y:S01]  /*b5d0*/  ISETP.GT.U32.AND P5, PT, R2, R4, PT ;  /* 0x000000040200720c */ /* 0x000fe20003fa4070 */
[----:B------:R-:W-:Y:S01]  /*b5e0*/  @!P6 IMAD.IADD R38, R38, 0x1, -R2 ;  /* 0x000000012626e824 */ /* 0x000fe200078e0a02 */
[----:B------:R-:W-:Y:S01]  /*b5f0*/  ISETP.GT.U32.AND P6, PT, R2, R37, PT ;  /* 0x000000250200720c */ /* 0x000fe20003fc4070 */
[----:B------:R-:W-:Y:S02]  /*b600*/  @!P0 IMAD.MOV R39, RZ, RZ, -R39 ;  /* 0x000000ffff278224 */ /* 0x000fe400078e0a27 */
[----:B------:R-:W-:Y:S01]  /*b610*/  @!P2 IMAD.MOV R34, RZ, RZ, -R34 ;  /* 0x000000ffff22a224 */ /* 0x000fe200078e0a22 */
[----:B------:R-:W-:Y:S01]  /*b620*/  STL [R1+0x4c8], R40 ;  /* 0x0004c82801007387 */ /* 0x000fe20000100800 */
[----:B------:R-:W-:-:S03]  /*b630*/  ISETP.GE.AND P3, PT, R98, RZ, PT ;  /* 0x000000ff6200720c */ /* 0x000fc60003f66270 */
[----:B------:R0:W-:Y:S01]  /*b640*/  STL [R1+0x4cc], R39 ;  /* 0x0004cc2701007387 */ /* 0x0001e20000100800 */
[--C-:B------:R-:W-:Y:S01]  /*b650*/  @!P1 IMAD.IADD R31, R31, 0x1, -R2.reuse ;  /* 0x000000011f1f9824 */ /* 0x100fe200078e0a02 */
[----:B------:R-:W-:Y:S01]  /*b660*/  IABS R30, R103 ;  /* 0x00000067001e7213 */ /* 0x000fe20000000000 */
[--C-:B------:R-:W-:Y:S01]  /*b670*/  @!P5 IMAD.IADD R4, R4, 0x1, -R2.reuse ;  /* 0x000000010404d824 */ /* 0x100fe200078e0a02 */
[----:B------:R-:W-:Y:S04]  /*b680*/  STL [R1+0x4d4], R34 ;  /* 0x0004d42201007387 */ /* 0x000fe80000100800 */
[----:B------:R1:W-:Y:S01]  /*b690*/  STL [R1+0x4d8], R29 ;  /* 0x0004d81d01007387 */ /* 0x0003e20000100800 */
[----:B------:R-:W-:Y:S01]  /*b6a0*/  @!P6 IMAD.IADD R37, R37, 0x1, -R2 ;  /* 0x000000012525e824 */ /* 0x000fe200078e0a02 */
[----:B------:R-:W-:Y:S01]  /*b6b0*/  ISETP.GT.U32.AND P6, PT, R2, R4, PT ;  /* 0x000000040200720c */ /* 0x000fe20003fc4070 */
[----:B0-----:R-:W-:-:S02]  /*b6c0*/  IMAD.MOV.U32 R39, RZ, RZ, R31 ;  /* 0x000000ffff277224 */ /* 0x001fc400078e001f */
[----:B------:R-:W-:Y:S01]  /*b6d0*/  IMAD.HI.U32 R31, R3, R30, RZ ;  /* 0x0000001e031f7227 */ /* 0x000fe200078e00ff */
[----:B-1----:R-:W-:-:S03]  /*b6e0*/  IABS R29, R104 ;  /* 0x00000068001d7213 */ /* 0x002fc60000000000 */
[----:B------:R-:W-:Y:S01]  /*b6f0*/  IMAD.MOV R31, RZ, RZ, -R31 ;  /* 0x000000ffff1f7224 */ /* 0x000fe200078e0a1f */
[----:B------:R-:W-:Y:S01]  /*b700*/  ISETP.GE.AND P4, PT, R97, RZ, PT ;  /* 0x000000ff6100720c */ /* 0x000fe20003f86270 */
[----:B------:R-:W-:Y:S01]  /*b710*/  IMAD.HI.U32 R35, R3, R29, RZ ;  /* 0x0000001d03237227 */ /* 0x000fe200078e00ff */
[----:B------:R-:W-:Y:S02]  /*b720*/  IABS R34, R105 ;  /* 0x0000006900227213 */ /* 0x000fe40000000000 */
[C---:B------:R-:W-:Y:S01]  /*b730*/  ISETP.GT.U32.AND P5, PT, R2.reuse, R38, PT ;  /* 0x000000260200720c */ /* 0x040fe20003fa4070 */
[----:B------:R-:W-:Y:S01]  /*b740*/  IMAD.MOV R35, RZ, RZ, -R35 ;  /* 0x000000ffff237224 */ /* 0x000fe200078e0a23 */
[C---:B------:R-:W-:Y:S01]  /*b750*/  ISETP.GT.U32.AND P0, PT, R2.reuse, R33, PT ;  /* 0x000000210200720c */ /* 0x040fe20003f04070 */
[----:B------:R-:W-:Y:S01]  /*b760*/  @!P3 IMAD.MOV R32, RZ, RZ, -R32 ;  /* 0x000000ffff20b224 */ /* 0x000fe200078e0a20 */
[C---:B------:R-:W-:Y:S01]  /*b770*/  ISETP.GT.U32.AND P3, PT, R2.reuse, R37, PT ;  /* 0x000000250200720c */ /* 0x040fe20003f64070 */
[----:B------:R-:W-:-:S02]  /*b780*/  IMAD R30, R2, R31, R30 ;  /* 0x0000001f021e7224 */ /* 0x000fc400078e021e */
[----:B------:R-:W-:-:S04]  /*b790*/  IMAD.HI.U32 R31, R3, R34, RZ ;  /* 0x00000022031f7227 */ /* 0x000fc800078e00ff */
[----:B------:R-:W-:Y:S01]  /*b7a0*/  IMAD R29, R2, R35, R29 ;  /* 0x00000023021d7224 */ /* 0x000fe200078e021d */
[----:B------:R-:W-:Y:S01]  /*b7b0*/  ISETP.GE.AND P2, PT, R99, RZ, PT ;  /* 0x000000ff6300720c */ /* 0x000fe20003f46270 */
[----:B------:R-:W-:Y:S01]  /*b7c0*/  IMAD.MOV R31, RZ, RZ, -R31 ;  /* 0x000000ffff1f7224 */ /* 0x000fe200078e0a1f */
[----:B------:R-:W-:Y:S01]  /*b7d0*/  ISETP.GE.AND P1, PT, R100, RZ, PT ;  /* 0x000000ff6400720c */ /* 0x000fe20003f26270 */
[----:B------:R-:W-:Y:S01]  /*b7e0*/  @!P6 IMAD.IADD R4, R4, 0x1, -R2 ;  /* 0x000000010404e824 */ /* 0x000fe200078e0a02 */
[C---:B------:R-:W-:Y:S01]  /*b7f0*/  ISETP.GT.U32.AND P6, PT, R2.reuse, R29, PT ;  /* 0x0000001d0200720c */ /* 0x040fe20003fc4070 */
[----:B------:R-:W-:Y:S02]  /*b800*/  @!P4 IMAD.MOV R39, RZ, RZ, -R39 ;  /* 0x000000ffff27c224 */ /* 0x000fe400078e0a27 */
[----:B------:R-:W-:Y:S02]  /*b810*/  IMAD R31, R2, R31, R34 ;  /* 0x0000001f021f7224 */ /* 0x000fe400078e0222 */
[--C-:B------:R-:W-:Y:S01]  /*b820*/  @!P5 IMAD.IADD R38, R38, 0x1, -R2.reuse ;  /* 0x000000012626d824 */ /* 0x100fe200078e0a02 */
[----:B------:R-:W-:Y:S01]  /*b830*/  STL [R1+0x4dc], R39 ;  /* 0x0004dc2701007387 */ /* 0x000fe20000100800 */
[----:B------:R-:W-:Y:S01]  /*b840*/  @!P0 IMAD.IADD R33, R33, 0x1, -R2 ;  /* 0x0000000121218824 */ /* 0x000fe200078e0a02 */
[----:B------:R-:W-:Y:S01]  /*b850*/  ISETP.GE.AND P0, PT, R101, RZ, PT ;  /* 0x000000ff6500720c */ /* 0x000fe20003f06270 */
[----:B------:R-:W-:Y:S01]  /*b860*/  IMAD.MOV.U32 R63, RZ, RZ, R62 ;  /* 0x000000ffff3f7224 */ /* 0x000fe200078e003e */
[----:B------:R0:W-:Y:S01]  /*b870*/  STL [R1+0x4e4], R32 ;  /* 0x0004e42001007387 */ /* 0x0001e20000100800 */
[----:B------:R-:W-:Y:S01]  /*b880*/  @!P3 IMAD.IADD R37, R37, 0x1, -R2 ;  /* 0x000000012525b824 */ /* 0x000fe200078e0a02 */
[----:B------:R-:W-:Y:S01]  /*b890*/  ISETP.GT.U32.AND P3, PT, R2, R31, PT ;  /* 0x0000001f0200720c */ /* 0x000fe20003f64070 */
[----:B------:R-:W-:-:S02]  /*b8a0*/  IMAD.MOV.U32 R62, RZ, RZ, R61 ;  /* 0x000000ffff3e7224 */ /* 0x000fc400078e003d */
[----:B------:R-:W-:Y:S02]  /*b8b0*/  IMAD.MOV.U32 R61, RZ, RZ, R59 ;  /* 0x000000ffff3d7224 */ /* 0x000fe400078e003b */
[----:B------:R-:W-:Y:S02]  /*b8c0*/  IMAD.MOV.U32 R59, RZ, RZ, R58 ;  /* 0x000000ffff3b7224 */ /* 0x000fe400078e003a */
[----:B0-----:R-:W-:Y:S02]  /*b8d0*/  IMAD.MOV.U32 R32, RZ, RZ, R38 ;  /* 0x000000ffff207224 */ /* 0x001fe400078e0026 */
[----:B------:R-:W-:Y:S02]  /*b8e0*/  IMAD.MOV.U32 R58, RZ, RZ, R56 ;  /* 0x000000ffff3a7224 */ /* 0x000fe400078e0038 */
[----:B------:R-:W-:Y:S02]  /*b8f0*/  @!P2 IMAD.MOV R33, RZ, RZ, -R33 ;  /* 0x000000ffff21a224 */ /* 0x000fe400078e0a21 */
[----:B------:R-:W-:-:S02]  /*b900*/  IMAD.MOV.U32 R56, RZ, RZ, R52 ;  /* 0x000000ffff387224 */ /* 0x000fc400078e0034 */
[----:B------:R-:W-:Y:S02]  /*b910*/  @!P1 IMAD.MOV R32, RZ, RZ, -R32 ;  /* 0x000000ffff209224 */ /* 0x000fe400078e0a20 */
[----:B------:R-:W-:Y:S01]  /*b920*/  IMAD.MOV.U32 R52, RZ, RZ, R42 ;  /* 0x000000ffff347224 */ /* 0x000fe200078e002a */
[----:B------:R-:W-:Y:S01]  /*b930*/  IABS R42, R106 ;  /* 0x0000006a002a7213 */ /* 0x000fe20000000000 */
[----:B------:R-:W-:Y:S01]  /*b940*/  @!P6 IMAD.IADD R29, R29, 0x1, -R2 ;  /* 0x000000011d1de824 */ /* 0x000fe200078e0a02 */
[----:B------:R-:W-:Y:S01]  /*b950*/  STL [R1+0x4e8], R33 ;  /* 0x0004e82101007387 */ /* 0x000fe20000100800 */
[----:B------:R-:W-:Y:S02]  /*b960*/  IMAD.MOV.U32 R65, RZ, RZ, R61 ;  /* 0x000000ffff417224 */ /* 0x000fe400078e003d */
[----:B------:R-:W-:Y:S01]  /*b970*/  IMAD.MOV.U32 R61, RZ, RZ, R58 ;  /* 0x000000ffff3d7224 */ /* 0x000fe200078e003a */
[----:B------:R0:W-:Y:S01]  /*b980*/  STL [R1+0x4ec], R32 ;  /* 0x0004ec2001007387 */ /* 0x0001e20000100800 */
[----:B------:R-:W-:Y:S01]  /*b990*/  IMAD.MOV.U32 R58, RZ, RZ, R56 ;  /* 0x000000ffff3a7224 */ /* 0x000fe200078e0038 */
[----:B------:R-:W-:Y:S01]  /*b9a0*/  ISETP.GT.U32.AND P6, PT, R2, R29, PT ;  /* 0x0000001d0200720c */ /* 0x000fe20003fc4070 */
[----:B------:R-:W-:-:S02]  /*b9b0*/  IMAD.MOV.U32 R56, RZ, RZ, R52 ;  /* 0x000000ffff387224 */ /* 0x000fc400078e0034 */
[----:B------:R-:W-:Y:S02]  /*b9c0*/  IMAD.MOV.U32 R52, RZ, RZ, R51 ;  /* 0x000000ffff347224 */ /* 0x000fe400078e0033 */
[----:B------:R-:W-:Y:S02]  /*b9d0*/  @!P0 IMAD.MOV R4, RZ, RZ, -R4 ;  /* 0x000000ffff048224 */ /* 0x000fe400078e0a04 */
[----:B0-----:R-:W-:-:S04]  /*b9e0*/  IMAD.HI.U32 R32, R3, R42, RZ ;  /* 0x0000002a03207227 */ /* 0x001fc800078e00ff */
[----:B------:R-:W-:Y:S01]  /*b9f0*/  IMAD.MOV.U32 R51, RZ, RZ, R41 ;  /* 0x000000ffff337224 */ /* 0x000fe200078e0029 */
[----:B------:R-:W-:Y:S01]  /*ba00*/  IABS R41, R107 ;  /* 0x0000006b00297213 */ /* 0x000fe20000000000 */
[----:B------:R-:W-:Y:S02]  /*ba10*/  @!P3 IMAD.IADD R31, R31, 0x1, -R2 ;  /* 0x000000011f1fb824 */ /* 0x000fe400078e0a02 */
[----:B------:R-:W-:Y:S01]  /*ba20*/  IMAD.MOV R32, RZ, RZ, -R32 ;  /* 0x000000ffff207224 */ /* 0x000fe200078e0a20 */
[----:B------:R0:W-:Y:S02]  /*ba30*/  STL [R1+0x4f4], R4 ;  /* 0x0004f40401007387 */ /* 0x0001e40000100800 */
[C---:B------:R-:W-:Y:S01]  /*ba40*/  ISETP.GT.U32.AND P3, PT, R2.reuse, R31, PT ;  /* 0x0000001f0200720c */ /* 0x040fe20003f64070 */
[C---:B------:R-:W-:Y:S01]  /*ba50*/  IMAD R42, R2.reuse, R32, R42 ;  /* 0x00000020022a7224 */ /* 0x040fe200078e022a */
[----:B------:R-:W-:Y:S01]  /*ba60*/  IABS R40, R108 ;  /* 0x0000006c00287213 */ /* 0x000fe20000000000 */
[----:B------:R-:W-:Y:S01]  /*ba70*/  @!P6 IMAD.IADD R29, R29, 0x1, -R2 ;  /* 0x000000011d1de824 */ /* 0x000fe200078e0a02 */
[C---:B------:R-:W-:Y:S01]  /*ba80*/  ISETP.GT.U32.AND P5, PT, R2.reuse, R30, PT ;  /* 0x0000001e0200720c */ /* 0x040fe20003fa4070 */
[----:B0-----:R-:W-:Y:S01]  /*ba90*/  IMAD.HI.U32 R4, R3, R41, RZ ;  /* 0x0000002903047227 */ /* 0x001fe200078e00ff */
[----:B------:R-:W-:-:S03]  /*baa0*/  ISETP.GT.U32.AND P6, PT, R2, R42, PT ;  /* 0x0000002a0200720c */ /* 0x000fc60003fc4070 */
[----:B------:R-:W-:Y:S01]  /*bab0*/  IMAD.MOV R33, RZ, RZ, -R4 ;  /* 0x000000ffff217224 */ /* 0x000fe200078e0a04 */
[----:B------:R-:W-:Y:S01]  /*bac0*/  IABS R39, R109 ;  /* 0x0000006d00277213 */ /* 0x000fe20000000000 */
[----:B------:R-:W-:-:S04]  /*bad0*/  IMAD.HI.U32 R32, R3, R40, RZ ;  /* 0x0000002803207227 */ /* 0x000fc800078e00ff */
[----:B------:R-:W-:Y:S02]  /*bae0*/  IMAD R41, R2, R33, R41 ;  /* 0x0000002102297224 */ /* 0x000fe400078e0229 */
[----:B------:R-:W-:Y:S02]  /*baf0*/  IMAD.MOV R32, RZ, RZ, -R32 ;  /* 0x000000ffff207224 */ /* 0x000fe400078e0a20 */
[----:B------:R-:W-:Y:S01]  /*bb00*/  IMAD.HI.U32 R4, R3, R39, RZ ;  /* 0x0000002703047227 */ /* 0x000fe200078e00ff */
[----:B------:R-:W-:-:S03]  /*bb10*/  IABS R38, R110 ;  /* 0x0000006e00267213 */ /* 0x000fc60000000000 */
[----:B------:R-:W-:Y:S01]  /*bb20*/  @!P3 IMAD.IADD R31, R31, 0x1, -R2 ;  /* 0x000000011f1fb824 */ /* 0x000fe200078e0a02 */
[C---:B------:R-:W-:Y:S01]  /*bb30*/  ISETP.GT.U32.AND P3, PT, R2.reuse, R41, PT ;  /* 0x000000290200720c */ /* 0x040fe20003f64070 */
[----:B------:R-:W-:Y:S02]  /*bb40*/  IMAD R40, R2, R32, R40 ;  /* 0x0000002002287224 */ /* 0x000fe400078e0228 */
[----:B------:R-:W-:Y:S02]  /*bb50*/  IMAD.MOV R4, RZ, RZ, -R4 ;  /* 0x000000ffff047224 */ /* 0x000fe400078e0a04 */
[--C-:B------:R-:W-:Y:S02]  /*bb60*/  @!P5 IMAD.IADD R30, R30, 0x1, -R2.reuse ;  /* 0x000000011e1ed824 */ /* 0x100fe400078e0a02 */
[----:B------:R-:W-:Y:S01]  /*bb70*/  @!P6 IMAD.IADD R42, R42, 0x1, -R2 ;  /* 0x000000012a2ae824 */ /* 0x000fe200078e0a02 */
[C---:B------:R-:W-:Y:S01]  /*bb80*/  ISETP.GT.U32.AND P6, PT, R2.reuse, R40, PT ;  /* 0x000000280200720c */ /* 0x040fe20003fc4070 */
[----:B------:R-:W-:-:S02]  /*bb90*/  IMAD R39, R2, R4, R39 ;  /* 0x0000000402277224 */ /* 0x000fc400078e0227 */
[----:B------:R-:W-:Y:S01]  /*bba0*/  IMAD.HI.U32 R4, R3, R38, RZ ;  /* 0x0000002603047227 */ /* 0x000fe200078e00ff */
[----:B------:R-:W-:-:S03]  /*bbb0*/  ISETP.GT.U32.AND P5, PT, R2, R30, PT ;  /* 0x0000001e0200720c */ /* 0x000fc60003fa4070 */
[----:B------:R-:W-:Y:S01]  /*bbc0*/  IMAD.MOV R4, RZ, RZ, -R4 ;  /* 0x000000ffff047224 */ /* 0x000fe200078e0a04 */
[----:B------:R-:W-:Y:S01]  /*bbd0*/  ISETP.GE.AND P4, PT, R102, RZ, PT ;  /* 0x000000ff6600720c */ /* 0x000fe20003f86270 */
[----:B------:R-:W-:Y:S01]  /*bbe0*/  @!P3 IMAD.IADD R41, R41, 0x1, -R2 ;  /* 0x000000012929b824 */ /* 0x000fe200078e0a02 */
[C---:B------:R-:W-:Y:S01]  /*bbf0*/  ISETP.GT.U32.AND P3, PT, R2.reuse, R39, PT ;  /* 0x000000270200720c */ /* 0x040fe20003f64070 */
[----:B------:R-:W-:Y:S01]  /*bc00*/  IMAD R38, R2, R4, R38 ;  /* 0x0000000402267224 */ /* 0x000fe200078e0226 */
[----:B------:R-:W-:Y:S01]  /*bc10*/  ISETP.GE.AND P0, PT, R105, RZ, PT ;  /* 0x000000ff6900720c */ /* 0x000fe20003f06270 */
[----:B------:R-:W-:-:S03]  /*bc20*/  @!P6 IMAD.IADD R40, R40, 0x1, -R2 ;  /* 0x000000012828e824 */ /* 0x000fc600078e0a02 */
[----:B------:R-:W-:Y:S01]  /*bc30*/  ISETP.GT.U32.AND P6, PT, R2, R38, PT ;  /* 0x000000260200720c */ /* 0x000fe20003fc4070 */
[----:B------:R-:W-:Y:S01]  /*bc40*/  @!P5 IMAD.IADD R30, R30, 0x1, -R2 ;  /* 0x000000011e1ed824 */ /* 0x000fe200078e0a02 */
[----:B------:R-:W-:Y:S02]  /*bc50*/  ISETP.GE.AND P2, PT, R103, RZ, PT ;  /* 0x000000ff6700720c */ /* 0x000fe40003f46270 */
[----:B------:R-:W-:Y:S02]  /*bc60*/  ISETP.GE.AND P1, PT, R104, RZ, PT ;  /* 0x000000ff6800720c */ /* 0x000fe40003f26270 */
[----:B------:R-:W-:Y:S01]  /*bc70*/  IABS R36, R111 ;  /* 0x0000006f00247213 */ /* 0x000fe20000000000 */
[----:B------:R-:W-:Y:S02]  /*bc80*/  IMAD.MOV.U32 R67, RZ, RZ, R30 ;  /* 0x000000ffff437224 */ /* 0x000fe400078e001e */
[----:B------:R-:W-:Y:S02]  /*bc90*/  @!P3 IMAD.IADD R39, R39, 0x1, -R2 ;  /* 0x000000012727b824 */ /* 0x000fe400078e0a02 */
[----:B------:R-:W-:Y:S01]  /*bca0*/  @!P4 IMAD.MOV R37, RZ, RZ, -R37 ;  /* 0x000000ffff25c224 */ /* 0x000fe200078e0a25 */
[----:B------:R-:W-:Y:S01]  /*bcb0*/  ISETP.GT.U32.AND P4, PT, R2, R42, PT ;  /* 0x0000002a0200720c */ /* 0x000fe20003f84070 */
[----:B------:R-:W-:-:S02]  /*bcc0*/  IMAD.MOV.U32 R30, RZ, RZ, R31 ;  /* 0x000000ffff1e7224 */ /* 0x000fc400078e001f */
[----:B------:R-:W-:Y:S01]  /*bcd0*/  IMAD.HI.U32 R4, R3, R36, RZ ;  /* 0x0000002403047227 */ /* 0x000fe200078e00ff */
[----:B------:R-:W-:-:S03]  /*bce0*/  IABS R32, R114 ;  /* 0x0000007200207213 */ /* 0x000fc60000000000 */
[----:B------:R-:W-:Y:S01]  /*bcf0*/  @!P0 IMAD.MOV R30, RZ, RZ, -R30 ;  /* 0x000000ffff1e8224 */ /* 0x000fe200078e0a1e */
[----:B------:R-:W-:Y:S01]  /*bd00*/  ISETP.GT.U32.AND P0, PT, R2, R39, PT ;  /* 0x000000270200720c */ /* 0x000fe20003f04070 */
[----:B------:R-:W-:Y:S02]  /*bd10*/  IMAD.MOV R4, RZ, RZ, -R4 ;  /* 0x000000ffff047224 */ /* 0x000fe400078e0a04 */
[----:B------:R-:W-:Y:S01]  /*bd20*/  @!P6 IMAD.IADD R38, R38, 0x1, -R2 ;  /* 0x000000012626e824 */ /* 0x000fe200078e0a02 */
[----:B------:R-:W-:Y:S01]  /*bd30*/  IABS R35, R112 ;  /* 0x0000007000237213 */ /* 0x000fe20000000000 */
[----:B------:R-:W-:Y:S01]  /*bd40*/  IMAD.MOV.U32 R64, RZ, RZ, R63 ;  /* 0x000000ffff407224 */ /* 0x000fe200078e003f */
[----:B------:R-:W-:Y:S01]  /*bd50*/  IABS R34, R113 ;  /* 0x0000007100227213 */ /* 0x000fe20000000000 */
[----:B------:R-:W-:Y:S02]  /*bd60*/  IMAD.MOV.U32 R63, RZ, RZ, R62 ;  /* 0x000000ffff3f7224 */ /* 0x000fe400078e003e */
[----:B------:R-:W-:Y:S01]  /*bd70*/  @!P2 IMAD.MOV R67, RZ, RZ, -R67 ;  /* 0x000000ffff43a224 */ /* 0x000fe200078e0a43 */
[C---:B------:R-:W-:Y:S01]  /*bd80*/  ISETP.GT.U32.AND P2, PT, R2.reuse, R41, PT ;  /* 0x000000290200720c */ /* 0x040fe20003f44070 */
[----:B------:R-:W-:Y:S01]  /*bd90*/  IMAD.MOV.U32 R62, RZ, RZ, R46 ;  /* 0x000000ffff3e7224 */ /* 0x000fe200078e002e */
[C---:B------:R-:W-:Y:S01]  /*bda0*/  ISETP.GT.U32.AND P6, PT, R2.reuse, R38, PT ;  /* 0x000000260200720c */ /* 0x040fe20003fc4070 */
[----:B------:R-:W-:-:S02]  /*bdb0*/  IMAD R4, R2, R4, R36 ;  /* 0x0000000402047224 */ /* 0x000fc400078e0224 */
[----:B------:R-:W-:Y:S01]  /*bdc0*/  @!P1 IMAD.MOV R29, RZ, RZ, -R29 ;  /* 0x000000ffff1d9224 */ /* 0x000fe200078e0a1d */
[----:B------:R-:W-:Y:S01]  /*bdd0*/  ISETP.GT.U32.AND P1, PT, R2, R40, PT ;  /* 0x000000280200720c */ /* 0x000fe20003f24070 */
[----:B------:R-:W-:Y:S02]  /*bde0*/  IMAD.MOV.U32 R46, RZ, RZ, R44 ;  /* 0x000000ffff2e7224 */ /* 0x000fe400078e002c */
[----:B------:R-:W-:Y:S02]  /*bdf0*/  IMAD.MOV.U32 R66, RZ, RZ, R43 ;  /* 0x000000ffff427224 */ /* 0x000fe400078e002b */
[----:B------:R-:W-:-:S04]  /*be00*/  IMAD.HI.U32 R44, R3, R32, RZ ;  /* 0x00000020032c7227 */ /* 0x000fc800078e00ff */
[----:B------:R-:W-:Y:S01]  /*be10*/  IMAD.HI.U32 R43, R3, R35, RZ ;  /* 0x00000023032b7227 */ /* 0x000fe200078e00ff */
[----:B------:R-:W-:-:S03]  /*be20*/  ISETP.GE.AND P5, PT, R106, RZ, PT ;  /* 0x000000ff6a00720c */ /* 0x000fc60003fa6270 */
[----:B------:R-:W-:-:S04]  /*be30*/  IMAD.HI.U32 R33, R3, R34, RZ ;  /* 0x0000002203217227 */ /* 0x000fc800078e00ff */
[----:B------:R-:W-:Y:S01]  /*be40*/  @!P4 IMAD.IADD R42, R42, 0x1, -R2 ;  /* 0x000000012a2ac824 */ /* 0x000fe200078e0a02 */
[----:B------:R-:W-:Y:S01]  /*be50*/  ISETP.GT.U32.AND P4, PT, R2, R4, PT ;  /* 0x000000040200720c */ /* 0x000fe20003f84070 */
[----:B------:R-:W-:Y:S01]  /*be60*/  IMAD.MOV R44, RZ, RZ, -R44 ;  /* 0x000000ffff2c7224 */ /* 0x000fe200078e0a2c */
[----:B------:R-:W-:Y:S01]  /*be70*/  ISETP.GE.AND P3, PT, R107, RZ, PT ;  /* 0x000000ff6b00720c */ /* 0x000fe20003f66270 */
[----:B------:R-:W-:Y:S02]  /*be80*/  IMAD.MOV R43, RZ, RZ, -R43 ;  /* 0x000000ffff2b7224 */ /* 0x000fe400078e0a2b */
[----:B------:R-:W-:Y:S02]  /*be90*/  IMAD.MOV R33, RZ, RZ, -R33 ;  /* 0x000000ffff217224 */ /* 0x000fe400078e0a21 */
[----:B------:R-:W-:Y:S01]  /*bea0*/  @!P0 IMAD.IADD R39, R39, 0x1, -R2 ;  /* 0x0000000127278824 */ /* 0x000fe200078e0a02 */
[----:B------:R-:W-:Y:S01]  /*beb0*/  ISETP.GE.AND P0, PT, R108, RZ, PT ;  /* 0x000000ff6c00720c */ /* 0x000fe20003f06270 */
[C---:B------:R-:W-:Y:S01]  /*bec0*/  IMAD R32, R2.reuse, R44, R32 ;  /* 0x0000002c02207224 */ /* 0x040fe200078e0220 */
[----:B------:R0:W-:Y:S01]  /*bed0*/  STL [R1+0x4f8], R37 ;  /* 0x0004f82501007387 */ /* 0x0001e20000100800 */
[----:B------:R-:W-:-:S02]  /*bee0*/  IMAD R35, R2, R43, R35 ;  /* 0x0000002b02237224 */ /* 0x000fc400078e0223 */
[----:B------:R-:W-:Y:S01]  /*bef0*/  IMAD R33, R2, R33, R34 ;  /* 0x0000002102217224 */ /* 0x000fe200078e0222 */
[----:B------:R-:W-:Y:S01]  /*bf00*/  STL [R1+0x4fc], R67 ;  /* 0x0004fc4301007387 */ /* 0x000fe20000100800 */
[--C-:B------:R-:W-:Y:S02]  /*bf10*/  @!P2 IMAD.IADD R41, R41, 0x1, -R2.reuse ;  /* 0x000000012929a824 */ /* 0x100fe400078e0a02 */
[--C-:B------:R-:W-:Y:S01]  /*bf20*/  @!P1 IMAD.IADD R40, R40, 0x1, -R2.reuse ;  /* 0x0000000128289824 */ /* 0x100fe200078e0a02 */
[----:B------:R-:W-:Y:S01]  /*bf30*/  STL [R1+0x504], R29 ;  /* 0x0005041d01007387 */ /* 0x000fe20000100800 */
[----:B------:R-:W-:Y:S01]  /*bf40*/  @!P6 IMAD.IADD R38, R38, 0x1, -R2 ;  /* 0x000000012626e824 */ /* 0x000fe200078e0a02 */
[C---:B------:R-:W-:Y:S02]  /*bf50*/  ISETP.GT.U32.AND P6, PT, R2.reuse, R32, PT ;  /* 0x000000200200720c */ /* 0x040fe40003fc4070 */
[----:B------:R1:W-:Y:S01]  /*bf60*/  STL [R1+0x508], R30 ;  /* 0x0005081e01007387 */ /* 0x0003e20000100800 */
[C---:B------:R-:W-:Y:S01]  /*bf70*/  ISETP.GT.U32.AND P2, PT, R2.reuse, R35, PT ;  /* 0x000000230200720c */ /* 0x040fe20003f44070 */
[----:B------:R-:W-:Y:S01]  /*bf80*/  IMAD.MOV.U32 R43, RZ, RZ, R42 ;  /* 0x000000ffff2b7224 */ /* 0x000fe200078e002a */
[----:B------:R-:W-:Y:S01]  /*bf90*/  ISETP.GT.U32.AND P1, PT, R2, R33, PT ;  /* 0x000000210200720c */ /* 0x000fe20003f24070 */
[----:B0-----:R-:W-:-:S02]  /*bfa0*/  IMAD.MOV.U32 R37, RZ, RZ, R41 ;  /* 0x000000ffff257224 */ /* 0x001fc400078e0029 */
[----:B------:R-:W-:Y:S01]  /*bfb0*/  @!P4 IMAD.IADD R4, R4, 0x1, -R2 ;  /* 0x000000010404c824 */ /* 0x000fe200078e0a02 */
[----:B-1----:R-:W-:Y:S01]  /*bfc0*/  IABS R30, R115 ;  /* 0x00000073001e7213 */ /* 0x002fe20000000000 */
[----:B------:R-:W-:Y:S01]  /*bfd0*/  IMAD.MOV.U32 R36, RZ, RZ, R40 ;  /* 0x000000ffff247224 */ /* 0x000fe200078e0028 */
[----:B------:R-:W-:Y:S01]  /*bfe0*/  ISETP.GE.AND P4, PT, R109, RZ, PT ;  /* 0x000000ff6d00720c */ /* 0x000fe20003f86270 */
[----:B------:R-:W-:Y:S02]  /*bff0*/  @!P5 IMAD.MOV R43, RZ, RZ, -R43 ;  /* 0x000000ffff2bd224 */ /* 0x000fe400078e0a2b */
[----:B------:R-:W-:-:S04]  /*c000*/  IMAD.HI.U32 R31, R3, R30, RZ ;  /* 0x0000001e031f7227 */ /* 0x000fc800078e00ff */
[----:B------:R-:W-:Y:S02]  /*c010*/  @!P3 IMAD.MOV R37, RZ, RZ, -R37 ;  /* 0x000000ffff25b224 */ /* 0x000fe400078e0a25 */
[----:B------:R-:W-:Y:S01]  /*c020*/  @!P0 IMAD.MOV R36, RZ, RZ, -R36 ;  /* 0x000000ffff248224 */ /* 0x000fe200078e0a24 */
[----:B------:R-:W-:Y:S01]  /*c030*/  STL [R1+0x50c], R43 ;  /* 0x00050c2b01007387 */ /* 0x000fe20000100800 */
[----:B------:R-:W-:Y:S01]  /*c040*/  IMAD.MOV R31, RZ, RZ, -R31 ;  /* 0x000000ffff1f7224 */ /* 0x000fe200078e0a1f */
[----:B------:R-:W-:Y:S02]  /*c050*/  IABS R29, R116 ;  /* 0x00000074001d7213 */ /* 0x000fe40000000000 */
[----:B------:R-:W-:Y:S01]  /*c060*/  STL [R1+0x500], R37 ;  /* 0x0005002501007387 */ /* 0x000fe20000100800 */
[----:B------:R-:W-:Y:S02]  /*c070*/  IMAD R30, R2, R31, R30 ;  /* 0x0000001f021e7224 */ /* 0x000fe400078e021e */
[--C-:B------:R-:W-:Y:S01]  /*c080*/  @!P6 IMAD.IADD R32, R32, 0x1, -R2.reuse ;  /* 0x000000012020e824 */ /* 0x100fe200078e0a02 */
[----:B------:R0:W-:Y:S01]  /*c090*/  STL [R1+0x4f0], R36 ;  /* 0x0004f02401007387 */ /* 0x0001e20000100800 */
[--C-:B------:R-:W-:Y:S01]  /*c0a0*/  @!P2 IMAD.IADD R35, R35, 0x1, -R2.reuse ;  /* 0x000000012323a824 */ /* 0x100fe200078e0a02 */
[----:B------:R-:W-:Y:S01]  /*c0b0*/  ISETP.GT.U32.AND P6, PT, R2, R4, PT ;  /* 0x000000040200720c */ /* 0x000fe20003fc4070 */
[----:B------:R-:W-:Y:S01]  /*c0c0*/  @!P1 IMAD.IADD R33, R33, 0x1, -R2 ;  /* 0x0000000121219824 */ /* 0x000fe200078e0a02 */
[----:B------:R-:W-:Y:S01]  /*c0d0*/  ISETP.GE.AND P2, PT, R110, RZ, PT ;  /* 0x000000ff6e00720c */ /* 0x000fe20003f46270 */
[----:B------:R-:W-:-:S04]  /*c0e0*/  IMAD.HI.U32 R34, R3, R29, RZ ;  /* 0x0000001d03227227 */ /* 0x000fc800078e00ff */
[----:B0-----:R-:W-:Y:S01]  /*c0f0*/  IMAD.MOV.U32 R36, RZ, RZ, R39 ;  /* 0x000000ffff247224 */ /* 0x001fe200078e0027 */
[----:B------:R-:W-:-:S03]  /*c100*/  ISETP.GT.U32.AND P3, PT, R2, R35, PT ;  /* 0x000000230200720c */ /* 0x000fc60003f64070 */
[----:B------:R-:W-:Y:S01]  /*c110*/  @!P4 IMAD.MOV R36, RZ, RZ, -R36 ;  /* 0x000000ffff24c224 */ /* 0x000fe200078e0a24 */
[C---:B------:R-:W-:Y:S01]  /*c120*/  ISETP.GT.U32.AND P4, PT, R2.reuse, R30, PT ;  /* 0x0000001e0200720c */ /* 0x040fe20003f84070 */
[----:B------:R-:W-:Y:S01]  /*c130*/  IMAD.MOV R34, RZ, RZ, -R34 ;  /* 0x000000ffff227224 */ /* 0x000fe200078e0a22 */
[C---:B------:R-:W-:Y:S02]  /*c140*/  ISETP.GT.U32.AND P0, PT, R2.reuse, R33, PT ;  /* 0x000000210200720c */ /* 0x040fe40003f04070 */
[----:B------:R-:W-:Y:S01]  /*c150*/  ISETP.GE.AND P1, PT, R111, RZ, PT ;  /* 0x000000ff6f00720c */ /* 0x000fe20003f26270 */
[----:B------:R-:W-:Y:S02]  /*c160*/  IMAD R29, R2, R34, R29 ;  /* 0x00000022021d7224 */ /* 0x000fe400078e021d */
[----:B------:R-:W-:Y:S02]  /*c170*/  IMAD.MOV.U32 R34, RZ, RZ, R38 ;  /* 0x000000ffff227224 */ /* 0x000fe400078e0026 */
[----:B------:R-:W-:Y:S01]  /*c180*/  @!P6 IMAD.IADD R4, R4, 0x1, -R2 ;  /* 0x000000010404e824 */ /* 0x000fe200078e0a02 */
[----:B------:R-:W-:Y:S01]  /*c190*/  IABS R31, R117 ;  /* 0x00000075001f7213 */ /* 0x000fe20000000000 */
[----:B------:R-:W-:Y:S01]  /*c1a0*/  @!P2 IMAD.MOV R34, RZ, RZ, -R34 ;  /* 0x000000ffff22a224 */ /* 0x000fe200078e0a22 */
[----:B------:R-:W-:Y:S01]  /*c1b0*/  ISETP.GT.U32.AND P5, PT, R2, R32, PT ;  /* 0x000000200200720c */ /* 0x000fe20003fa4070 */
[----:B------:R-:W-:Y:S01]  /*c1c0*/  @!P4 IMAD.IADD R30, R30, 0x1, -R2 ;  /* 0x000000011e1ec824 */ /* 0x000fe200078e0a02 */
[----:B------:R-:W-:Y:S01]  /*c1d0*/  ISETP.GE.AND P2, PT, R112, RZ, PT ;  /* 0x000000ff7000720c */ /* 0x000fe20003f46270 */
[----:B------:R-:W-:Y:S01]  /*c1e0*/  IMAD.MOV.U32 R38, RZ, RZ, R4 ;  /* 0x000000ffff267224 */ /* 0x000fe200078e0004 */
[----:B------:R-:W-:Y:S01]  /*c1f0*/  STL [R1+0x4e0], R36 ;  /* 0x0004e02401007387 */ /* 0x000fe20000100800 */
[--C-:B------:R-:W-:Y:S01]  /*c200*/  @!P3 IMAD.IADD R35, R35, 0x1, -R2.reuse ;  /* 0x000000012323b824 */ /* 0x100fe200078e0a02 */
[----:B------:R-:W-:Y:S01]  /*c210*/  ISETP.GE.AND P3, PT, R113, RZ, PT ;  /* 0x000000ff7100720c */ /* 0x000fe20003f66270 */
[----:B------:R-:W-:Y:S01]  /*c220*/  @!P0 IMAD.IADD R33, R33, 0x1, -R2 ;  /* 0x0000000121218824 */ /* 0x000fe200078e0a02 */
[----:B------:R0:W-:Y:S01]  /*c230*/  STL [R1+0x4d0], R34 ;  /* 0x0004d02201007387 */ /* 0x0001e20000100800 */
[----:B------:R-:W-:Y:S01]  /*c240*/  ISETP.GE.AND P0, PT, R114, RZ, PT ;  /* 0x000000ff7200720c */ /* 0x000fe20003f06270 */
[----:B------:R-:W-:Y:S01]  /*c250*/  @!P1 IMAD.MOV R38, RZ, RZ, -R38 ;  /* 0x000000ffff269224 */ /* 0x000fe200078e0a26 */
[----:B------:R-:W-:-:S02]  /*c260*/  ISETP.GT.U32.AND P6, PT, R2, R29, PT ;  /* 0x0000001d0200720c */ /* 0x000fc40003fc4070 */
[----:B------:R-:W-:Y:S01]  /*c270*/  ISETP.GT.U32.AND P1, PT, R2, R30, PT ;  /* 0x0000001e0200720c */ /* 0x000fe20003f24070 */
[----:B0-----:R-:W-:-:S04]  /*c280*/  IMAD.HI.U32 R34, R3, R31, RZ ;  /* 0x0000001f03227227 */ /* 0x001fc800078e00ff */
[----:B------:R-:W-:Y:S01]  /*c290*/  IMAD.MOV R36, RZ, RZ, -R34 ;  /* 0x000000ffff247224 */ /* 0x000fe200078e0a22 */
[----:B------:R-:W-:Y:S01]  /*c2a0*/  IABS R34, R118 ;  /* 0x0000007600227213 */ /* 0x000fe20000000000 */
[----:B------:R-:W-:Y:S02]  /*c2b0*/  IMAD.MOV.U32 R37, RZ, RZ, R35 ;  /* 0x000000ffff257224 */ /* 0x000fe400078e0023 */
[----:B------:R-:W-:Y:S01]  /*c2c0*/  @!P5 IMAD.IADD R32, R32, 0x1, -R2 ;  /* 0x000000012020d824 */ /* 0x000fe200078e0a02 */
[----:B------:R-:W-:Y:S01]  /*c2d0*/  ISETP.GE.AND P5, PT, R115, RZ, PT ;  /* 0x000000ff7300720c */ /* 0x000fe20003fa6270 */
[----:B------:R-:W-:-:S04]  /*c2e0*/  IMAD.HI.U32 R4, R3, R34, RZ ;  /* 0x0000002203047227 */ /* 0x000fc800078e00ff */
[----:B------:R-:W-:Y:S02]  /*c2f0*/  @!P2 IMAD.MOV R37, RZ, RZ, -R37 ;  /* 0x000000ffff25a224 */ /* 0x000fe400078e0a25 */
[----:B------:R-:W-:Y:S02]  /*c300*/  IMAD R31, R2, R36, R31 ;  /* 0x00000024021f7224 */ /* 0x000fe400078e021f */
[----:B------:R-:W-:Y:S02]  /*c310*/  @!P3 IMAD.MOV R33, RZ, RZ, -R33 ;  /* 0x000000ffff21b224 */ /* 0x000fe400078e0a21 */
[----:B------:R-:W-:Y:S01]  /*c320*/  @!P0 IMAD.MOV R32, RZ, RZ, -R32 ;  /* 0x000000ffff208224 */ /* 0x000fe200078e0a20 */
[----:B------:R-:W-:Y:S01]  /*c330*/  STL [R1+0x4c4], R38 ;  /* 0x0004c42601007387 */ /* 0x000fe20000100800 */
[----:B------:R-:W-:Y:S02]  /*c340*/  @!P6 IMAD.IADD R29, R29, 0x1, -R2 ;  /* 0x000000011d1de824 */ /* 0x000fe400078e0a02 */
[----:B------:R-:W-:Y:S01]  /*c350*/  IMAD.MOV R4, RZ, RZ, -R4 ;  /* 0x000000ffff047224 */ /* 0x000fe200078e0a04 */
[----:B------:R-:W-:Y:S01]  /*c360*/  STL [R1+0x4b0], R37 ;  /* 0x0004b02501007387 */ /* 0x000fe20000100800 */
[----:B------:R-:W-:Y:S01]  /*c370*/  @!P1 IMAD.IADD R30, R30, 0x1, -R2 ;  /* 0x000000011e1e9824 */ /* 0x000fe200078e0a02 */
[----:B------:R-:W-:-:S02]  /*c380*/  ISETP.GT.U32.AND P6, PT, R2, R31, PT ;  /* 0x0000001f0200720c */ /* 0x000fc40003fc4070 */
[----:B------:R-:W-:Y:S01]  /*c390*/  STL [R1+0x4a4], R33 ;  /* 0x0004a42101007387 */ /* 0x000fe20000100800 */
[C---:B------:R-:W-:Y:S01]  /*c3a0*/  IMAD R4, R2.reuse, R4, R34 ;  /* 0x0000000402047224 */ /* 0x040fe200078e0222 */
[----:B------:R-:W-:Y:S02]  /*c3b0*/  ISETP.GT.U32.AND P2, PT, R2, R29, PT ;  /* 0x0000001d0200720c */ /* 0x000fe40003f44070 */
[----:B------:R0:W-:Y:S02]  /*c3c0*/  STL [R1+0x468], R32 ;  /* 0x0004682001007387 */ /* 0x0001e40000100800 */
[----:B0-----:R-:W-:-:S04]  /*c3d0*/  IMAD.MOV.U32 R32, RZ, RZ, R30 ;  /* 0x000000ffff207224 */ /* 0x001fc800078e001e */
[----:B------:R-:W-:Y:S01]  /*c3e0*/  @!P5 IMAD.MOV R32, RZ, RZ, -R32 ;  /* 0x000000ffff20d224 */ /* 0x000fe200078e0a20 */
[C---:B------:R-:W-:Y:S01]  /*c3f0*/  ISETP.GT.U32.AND P5, PT, R2.reuse, R4, PT ;  /* 0x000000040200720c */ /* 0x040fe20003fa4070 */
[--C-:B------:R-:W-:Y:S01]  /*c400*/  @!P6 IMAD.IADD R31, R31, 0x1, -R2.reuse ;  /* 0x000000011f1fe824 */ /* 0x100fe200078e0a02 */
[----:B------:R-:W-:Y:S02]  /*c410*/  IABS R36, R119 ;  /* 0x0000007700247213 */ /* 0x000fe40000000000 */
[----:B------:R-:W-:Y:S01]  /*c420*/  @!P2 IMAD.IADD R29, R29, 0x1, -R2 ;  /* 0x000000011d1da824 */ /* 0x000fe200078e0a02 */
[----:B------:R0:W-:Y:S01]  /*c430*/  STL [R1+0x3b4], R32 ;  /* 0x0003b42001007387 */ /* 0x0001e20000100800 */
[----:B------:R-:W-:Y:S01]  /*c440*/  ISETP.GT.U32.AND P6, PT, R2, R31, PT ;  /* 0x0000001f0200720c */ /* 0x000fe20003fc4070 */
[----:B------:R-:W-:Y:S01]  /*c450*/  IMAD.HI.U32 R30, R3, R36, RZ ;  /* 0x00000024031e7227 */ /* 0x000fe200078e00ff */
[----:B------:R-:W-:Y:S02]  /*c460*/  ISETP.GE.AND P4, PT, R116, RZ, PT ;  /* 0x000000ff7400720c */ /* 0x000fe40003f86270 */
[----:B------:R-:W-:-:S03]  /*c470*/  IABS R35, R120 ;  /* 0x0000007800237213 */ /* 0x000fc60000000000 */
[----:B------:R-:W-:Y:S02]  /*c480*/  @!P5 IMAD.IADD R4, R4, 0x1, -R2 ;  /* 0x000000010404d824 */ /* 0x000fe400078e0a02 */
[----:B0-----:R-:W-:Y:S02]  /*c490*/  IMAD.MOV.U32 R32, RZ, RZ, R29 ;  /* 0x000000ffff207224 */ /* 0x001fe400078e001d */
[----:B------:R-:W-:Y:S01]  /*c4a0*/  IMAD.MOV R29, RZ, RZ, -R30 ;  /* 0x000000ffff1d7224 */ /* 0x000fe200078e0a1e */
[----:B------:R-:W-:-:S03]  /*c4b0*/  ISETP.GT.U32.AND P5, PT, R2, R4, PT ;  /* 0x000000040200720c */ /* 0x000fc60003fa4070 */
[C---:B------:R-:W-:Y:S02]  /*c4c0*/  IMAD R36, R2.reuse, R29, R36 ;  /* 0x0000001d02247224 */ /* 0x040fe400078e0224 */
[----:B------:R-:W-:Y:S01]  /*c4d0*/  IMAD.HI.U32 R29, R3, R35, RZ ;  /* 0x00000023031d7227 */ /* 0x000fe200078e00ff */
[----:B------:R-:W-:Y:S02]  /*c4e0*/  IABS R34, R121 ;  /* 0x0000007900227213 */ /* 0x000fe40000000000 */
[----:B------:R-:W-:Y:S01]  /*c4f0*/  IABS R30, R122 ;  /* 0x0000007a001e7213 */ /* 0x000fe20000000000 */
[----:B------:R-:W-:Y:S02]  /*c500*/  IMAD.MOV R29, RZ, RZ, -R29 ;  /* 0x000000ffff1d7224 */ /* 0x000fe400078e0a1d */
[----:B------:R-:W-:Y:S01]  /*c510*/  @!P6 IMAD.IADD R31, R31, 0x1, -R2 ;  /* 0x000000011f1fe824 */ /* 0x000fe200078e0a02 */
[C---:B------:R-:W-:Y:S01]  /*c520*/  ISETP.GT.U32.AND P6, PT, R2.reuse, R36, PT ;  /* 0x000000240200720c */ /* 0x040fe20003fc4070 */
[----:B------:R-:W-:Y:S01]  /*c530*/  @!P4 IMAD.MOV R32, RZ, RZ, -R32 ;  /* 0x000000ffff20c224 */ /* 0x000fe200078e0a20 */
[----:B------:R-:W-:Y:S01]  /*c540*/  ISETP.GE.AND P3, PT, R117, RZ, PT ;  /* 0x000000ff7500720c */ /* 0x000fe20003f66270 */
[----:B------:R-:W-:Y:S01]  /*c550*/  IMAD R35, R2, R29, R35 ;  /* 0x0000001d02237224 */ /* 0x000fe200078e0223 */
[----:B------:R-:W-:Y:S01]  /*c560*/  ISETP.GE.AND P0, PT, R118, RZ, PT ;  /* 0x000000ff7600720c */ /* 0x000fe20003f06270 */
[----:B------:R-:W-:Y:S01]  /*c570*/  IMAD.HI.U32 R38, R3, R34, RZ ;  /* 0x0000002203267227 */ /* 0x000fe200078e00ff */
[----:B------:R-:W-:-:S03]  /*c580*/  IABS R33, R123 ;  /* 0x0000007b00217213 */ /* 0x000fc60000000000 */
[C---:B------:R-:W-:Y:S01]  /*c590*/  IMAD.HI.U32 R37, R3.reuse, R30, RZ ;  /* 0x0000001e03257227 */ /* 0x040fe200078e00ff */
[----:B------:R0:W-:Y:S03]  /*c5a0*/  STL [R1+0x3b0], R32 ;  /* 0x0003b02001007387 */ /* 0x0001e60000100800 */
[----:B------:R-:W-:Y:S01]  /*c5b0*/  @!P5 IMAD.IADD R4, R4, 0x1, -R2 ;  /* 0x000000010404d824 */ /* 0x000fe200078e0a02 */
[----:B------:R-:W-:Y:S01]  /*c5c0*/  ISETP.GT.U32.AND P5, PT, R2, R35, PT ;  /* 0x000000230200720c */ /* 0x000fe20003fa4070 */
[----:B------:R-:W-:Y:S02]  /*c5d0*/  IMAD.MOV R38, RZ, RZ, -R38 ;  /* 0x000000ffff267224 */ /* 0x000fe400078e0a26 */
[----:B------:R-:W-:Y:S02]  /*c5e0*/  IMAD.MOV R37, RZ, RZ, -R37 ;  /* 0x000000ffff257224 */ /* 0x000fe400078e0a25 */
[----:B0-----:R-:W-:-:S04]  /*c5f0*/  IMAD.HI.U32 R32, R3, R33, RZ ;  /* 0x0000002103207227 */ /* 0x001fc800078e00ff */
[C---:B------:R-:W-:Y:S02]  /*c600*/  IMAD R34, R2.reuse, R38, R34 ;  /* 0x0000002602227224 */ /* 0x040fe400078e0222 */
[----:B------:R-:W-:Y:S02]  /*c610*/  IMAD R30, R2, R37, R30 ;  /* 0x00000025021e7224 */ /* 0x000fe400078e021e */
[----:B------:R-:W-:Y:S02]  /*c620*/  IMAD.MOV R32, RZ, RZ, -R32 ;  /* 0x000000ffff207224 */ /* 0x000fe400078e0a20 */
[----:B------:R-:W-:Y:S02]  /*c630*/  IMAD.MOV.U32 R40, RZ, RZ, R31 ;  /* 0x000000ffff287224 */ /* 0x000fe400078e001f */
[----:B------:R-:W-:Y:S02]  /*c640*/  IMAD.MOV.U32 R39, RZ, RZ, R4 ;  /* 0x000000ffff277224 */ /* 0x000fe400078e0004 */
[----:B------:R-:W-:Y:S01]  /*c650*/  @!P6 IMAD.IADD R36, R36, 0x1, -R2 ;  /* 0x000000012424e824 */ /* 0x000fe200078e0a02 */
[----:B------:R-:W-:Y:S01]  /*c660*/  IABS R29, R124 ;  /* 0x0000007c001d7213 */ /* 0x000fe20000000000 */
[----:B------:R-:W-:-:S02]  /*c670*/  IMAD R33, R2, R32, R33 ;  /* 0x0000002002217224 */ /* 0x000fc400078e0221 */
[----:B------:R-:W-:Y:S01]  /*c680*/  @!P3 IMAD.MOV R40, RZ, RZ, -R40 ;  /* 0x000000ffff28b224 */ /* 0x000fe200078e0a28 */
[C---:B------:R-:W-:Y:S01]  /*c690*/  ISETP.GT.U32.AND P3, PT, R2.reuse, R34, PT ;  /* 0x000000220200720c */ /* 0x040fe20003f64070 */
[----:B------:R-:W-:Y:S01]  /*c6a0*/  @!P0 IMAD.MOV R39, RZ, RZ, -R39 ;  /* 0x000000ffff278224 */ /* 0x000fe200078e0a27 */
[C---:B------:R-:W-:Y:S02]  /*c6b0*/  ISETP.GT.U32.AND P0, PT, R2.reuse, R30, PT ;  /* 0x0000001e0200720c */ /* 0x040fe40003f04070 */
[C---:B------:R-:W-:Y:S01]  /*c6c0*/  ISETP.GT.U32.AND P6, PT, R2.reuse, R36, PT ;  /* 0x000000240200720c */ /* 0x040fe20003fc4070 */
[----:B------:R-:W-:Y:S01]  /*c6d0*/  @!P5 IMAD.IADD R35, R35, 0x1, -R2 ;  /* 0x000000012323d824 */ /* 0x000fe200078e0a02 */
[----:B------:R-:W-:Y:S01]  /*c6e0*/  ISETP.GT.U32.AND P5, PT, R2, R33, PT ;  /* 0x000000210200720c */ /* 0x000fe20003fa4070 */
[----:B------:R-:W-:-:S04]  /*c6f0*/  IMAD.HI.U32 R31, R3, R29, RZ ;  /* 0x0000001d031f7227 */ /* 0x000fc800078e00ff */
[----:B------:R-:W-:Y:S02]  /*c700*/  IMAD.MOV R31, RZ, RZ, -R31 ;  /* 0x000000ffff1f7224 */ /* 0x000fe400078e0a1f */
[--C-:B------:R-:W-:Y:S01]  /*c710*/  @!P3 IMAD.IADD R34, R34, 0x1, -R2.reuse ;  /* 0x000000012222b824 */ /* 0x100fe200078e0a02 */
[C---:B------:R-:W-:Y:S01]  /*c720*/  ISETP.GT.U32.AND P3, PT, R2.reuse, R35, PT ;  /* 0x000000230200720c */ /* 0x040fe20003f64070 */
[----:B------:R-:W-:Y:S01]  /*c730*/  IMAD R4, R2, R31, R29 ;  /* 0x0000001f02047224 */ /* 0x000fe200078e021d */
[----:B------:R-:W-:Y:S01]  /*c740*/  IABS R31, R125 ;  /* 0x0000007d001f7213 */ /* 0x000fe20000000000 */
[--C-:B------:R-:W-:Y:S02]  /*c750*/  @!P0 IMAD.IADD R30, R30, 0x1, -R2.reuse ;  /* 0x000000011e1e8824 */ /* 0x100fe400078e0a02 */
[--C-:B------:R-:W-:Y:S01]  /*c760*/  @!P6 IMAD.IADD R36, R36, 0x1, -R2.reuse ;  /* 0x000000012424e824 */ /* 0x100fe200078e0a02 */
[----:B------:R-:W-:Y:S01]  /*c770*/  ISETP.GE.AND P1, PT, R119, RZ, PT ;  /* 0x000000ff7700720c */ /* 0x000fe20003f26270 */
[----:B------:R-:W-:Y:S01]  /*c780*/  @!P5 IMAD.IADD R33, R33, 0x1, -R2 ;  /* 0x000000012121d824 */ /* 0x000fe200078e0a02 */
[----:B------:R-:W-:Y:S01]  /*c790*/  ISETP.GT.U32.AND P5, PT, R2, R30, PT ;  /* 0x0000001e0200720c */ /* 0x000fe20003fa4070 */
[----:B------:R-:W-:-:S02]  /*c7a0*/  IMAD.MOV.U32 R38, RZ, RZ, R36 ;  /* 0x000000ffff267224 */ /* 0x000fc400078e0024 */
[----:B------:R-:W-:Y:S01]  /*c7b0*/  IMAD.HI.U32 R36, R3, R31, RZ ;  /* 0x0000001f03247227 */ /* 0x000fe200078e00ff */
[----:B------:R-:W-:-:S03]  /*c7c0*/  ISETP.GT.U32.AND P0, PT, R2, R34, PT ;  /* 0x000000220200720c */ /* 0x000fc60003f04070 */
[----:B------:R-:W-:Y:S01]  /*c7d0*/  IMAD.MOV R36, RZ, RZ, -R36 ;  /* 0x000000ffff247224 */ /* 0x000fe200078e0a24 */
[----:B------:R-:W-:Y:S01]  /*c7e0*/  IABS R37, R130 ;  /* 0x0000008200257213 */ /* 0x000fe20000000000 */
[----:B------:R-:W-:Y:S01]  /*c7f0*/  @!P3 IMAD.IADD R35, R35, 0x1, -R2 ;  /* 0x000000012323b824 */ /* 0x000fe200078e0a02 */
[C---:B------:R-:W-:Y:S01]  /*c800*/  ISETP.GT.U32.AND P3, PT, R2.reuse, R4, PT ;  /* 0x000000040200720c */ /* 0x040fe20003f64070 */
[----:B------:R-:W-:Y:S01]  /*c810*/  IMAD R31, R2, R36, R31 ;  /* 0x00000024021f7224 */ /* 0x000fe200078e021f */
[----:B------:R-:W-:Y:S01]  /*c820*/  STL [R1+0x3ac], R40 ;  /* 0x0003ac2801007387 */ /* 0x000fe20000100800 */
[----:B------:R-:W-:Y:S01]  /*c830*/  @!P1 IMAD.MOV R38, RZ, RZ, -R38 ;  /* 0x000000ffff269224 */ /* 0x000fe200078e0a26 */
[----:B------:R-:W-:Y:S01]  /*c840*/  ISETP.GE.AND P2, PT, R120, RZ, PT ;  /* 0x000000ff7800720c */ /* 0x000fe20003f46270 */
[----:B------:R-:W-:Y:S01]  /*c850*/  @!P5 IMAD.IADD R30, R30, 0x1, -R2 ;  /* 0x000000011e1ed824 */ /* 0x000fe200078e0a02 */
[----:B------:R0:W-:Y:S01]  /*c860*/  STL [R1+0x3a8], R39 ;  /* 0x0003a82701007387 */ /* 0x0001e20000100800 */
[----:B------:R-:W-:-:S02]  /*c870*/  IABS R32, R131 ;  /* 0x0000008300207213 */ /* 0x000fc40000000000 */
[----:B------:R-:W-:Y:S01]  /*c880*/  ISETP.GT.U32.AND P5, PT, R2, R31, PT ;  /* 0x0000001f0200720c */ /* 0x000fe20003fa4070 */
[----:B------:R1:W-:Y:S01]  /*c890*/  STL [R1+0x3a4], R38 ;  /* 0x0003a42601007387 */ /* 0x0003e20000100800 */
[----:B------:R-:W-:Y:S01]  /*c8a0*/  ISETP.GE.AND P6, PT, R122, RZ, PT ;  /* 0x000000ff7a00720c */ /* 0x000fe20003fc6270 */
[----:B0-----:R-:W-:-:S04]  /*c8b0*/  IMAD.HI.U32 R39, R3, R37, RZ ;  /* 0x0000002503277227 */ /* 0x001fc800078e00ff */
[----:B-1----:R-:W-:-:S04]  /*c8c0*/  IMAD.HI.U32 R38, R3, R32, RZ ;  /* 0x0000002003267227 */ /* 0x002fc800078e00ff */
[----:B------:R-:W-:Y:S02]  /*c8d0*/  IMAD.MOV R39, RZ, RZ, -R39 ;  /* 0x000000ffff277224 */ /* 0x000fe400078e0a27 */
[----:B------:R-:W-:Y:S01]  /*c8e0*/  IMAD.MOV.U32 R41, RZ, RZ, R35 ;  /* 0x000000ffff297224 */ /* 0x000fe200078e0023 */
[----:B------:R-:W-:Y:S01]  /*c8f0*/  IABS R35, R134 ;  /* 0x0000008600237213 */ /* 0x000fe20000000000 */
[----:B------:R-:W-:Y:S01]  /*c900*/  @!P0 IMAD.IADD R34, R34, 0x1, -R2 ;  /* 0x0000000122228824 */ /* 0x000fe200078e0a02 */
[----:B------:R-:W-:Y:S01]  /*c910*/  IABS R29, R132 ;  /* 0x00000084001d7213 */ /* 0x000fe20000000000 */
[----:B------:R-:W-:Y:S02]  /*c920*/  IMAD.MOV R38, RZ, RZ, -R38 ;  /* 0x000000ffff267224 */ /* 0x000fe400078e0a26 */
[----:B------:R-:W-:Y:S02]  /*c930*/  @!P3 IMAD.IADD R4, R4, 0x1, -R2 ;  /* 0x000000010404b824 */ /* 0x000fe400078e0a02 */
[C---:B------:R-:W-:Y:S01]  /*c940*/  IMAD R37, R2.reuse, R39, R37 ;  /* 0x0000002702257224 */ /* 0x040fe200078e0225 */
[----:B------:R-:W-:Y:S01]  /*c950*/  ISETP.GT.U32.AND P1, PT, R2, R33, PT ;  /* 0x000000210200720c */ /* 0x000fe20003f24070 */
[----:B------:R-:W-:Y:S01]  /*c960*/  IMAD.MOV.U32 R40, RZ, RZ, R34 ;  /* 0x000000ffff287224 */ /* 0x000fe200078e0022 */
[----:B------:R-:W-:Y:S01]  /*c970*/  ISETP.GE.AND P4, PT, R121, RZ, PT ;  /* 0x000000ff7900720c */ /* 0x000fe20003f86270 */
[----:B------:R-:W-:-:S02]  /*c980*/  IMAD.MOV.U32 R34, RZ, RZ, R35 ;  /* 0x000000ffff227224 */ /* 0x000fc400078e0023 */
[C---:B------:R-:W-:Y:S02]  /*c990*/  IMAD R32, R2.reuse, R38, R32 ;  /* 0x0000002602207224 */ /* 0x040fe400078e0220 */
[----:B------:R-:W-:Y:S01]  /*c9a0*/  @!P5 IMAD.IADD R31, R31, 0x1, -R2 ;  /* 0x000000011f1fd824 */ /* 0x000fe200078e0a02 */
[C---:B------:R-:W-:Y:S01]  /*c9b0*/  ISETP.GT.U32.AND P5, PT, R2.reuse, R37, PT ;  /* 0x000000250200720c */ /* 0x040fe20003fa4070 */
[----:B------:R-:W-:Y:S01]  /*c9c0*/  @!P2 IMAD.MOV R41, RZ, RZ, -R41 ;  /* 0x000000ffff29a224 */ /* 0x000fe200078e0a29 */
[----:B------:R-:W-:Y:S01]  /*c9d0*/  ISETP.GT.U32.AND P2, PT, R2, R4, PT ;  /* 0x000000040200720c */ /* 0x000fe20003f44070 */
[----:B------:R-:W-:Y:S01]  /*c9e0*/  IMAD.MOV.U32 R35, RZ, RZ, R30 ;  /* 0x000000ffff237224 */ /* 0x000fe200078e001e */
[----:B------:R-:W-:Y:S01]  /*c9f0*/  ISETP.GE.AND P0, PT, R123, RZ, PT ;  /* 0x000000ff7b00720c */ /* 0x000fe20003f06270 */
[----:B------:R-:W-:-:S04]  /*ca00*/  IMAD.HI.U32 R36, R3, R29, RZ ;  /* 0x0000001d03247227 */ /* 0x000fc800078e00ff */
[----:B------:R-:W-:Y:S01]  /*ca10*/  @!P6 IMAD.MOV R35, RZ, RZ, -R35 ;  /* 0x000000ffff23e224 */ /* 0x000fe200078e0a23 */
[C---:B------:R-:W-:Y:S01]  /*ca20*/  ISETP.GT.U32.AND P6, PT, R2.reuse, R32, PT ;  /* 0x000000200200720c */ /* 0x040fe20003fc4070 */
[----:B------:R-:W-:Y:S02]  /*ca30*/  IMAD.MOV R36, RZ, RZ, -R36 ;  /* 0x000000ffff247224 */ /* 0x000fe400078e0a24 */
[----:B------:R-:W-:Y:S02]  /*ca40*/  @!P1 IMAD.IADD R33, R33, 0x1, -R2 ;  /* 0x0000000121219824 */ /* 0x000fe400078e0a02 */
[----:B------:R-:W-:Y:S02]  /*ca50*/  IMAD R29, R2, R36, R29 ;  /* 0x00000024021d7224 */ /* 0x000fe400078e021d */
[----:B------:R-:W-:Y:S01]  /*ca60*/  @!P4 IMAD.MOV R40, RZ, RZ, -R40 ;  /* 0x000000ffff28c224 */ /* 0x000fe200078e0a28 */
[----:B------:R-:W-:Y:S01]  /*ca70*/  ISETP.GE.AND P1, PT, R124, RZ, PT ;  /* 0x000000ff7c00720c */ /* 0x000fe20003f26270 */
[--C-:B------:R-:W-:Y:S01]  /*ca80*/  @!P2 IMAD.IADD R4, R4, 0x1, -R2.reuse ;  /* 0x000000010404a824 */ /* 0x100fe200078e0a02 */
[----:B------:R-:W-:Y:S01]  /*ca90*/  IABS R36, R133 ;  /* 0x0000008500247213 */ /* 0x000fe20000000000 */
[--C-:B------:R-:W-:Y:S01]  /*caa0*/  @!P5 IMAD.IADD R37, R37, 0x1, -R2.reuse ;  /* 0x000000012525d824 */ /* 0x100fe200078e0a02 */
[----:B------:R-:W-:Y:S01]  /*cab0*/  ISETP.GT.U32.AND P2, PT, R2, R29, PT ;  /* 0x0000001d0200720c */ /* 0x000fe20003f44070 */
[----:B------:R-:W-:Y:S01]  /*cac0*/  @!P0 IMAD.MOV R33, RZ, RZ, -R33 ;  /* 0x000000ffff218224 */ /* 0x000fe200078e0a21 */
[----:B------:R-:W-:Y:S01]  /*cad0*/  STL [R1+0x3a0], R41 ;  /* 0x0003a02901007387 */ /* 0x000fe20000100800 */
[----:B------:R-:W-:Y:S01]  /*cae0*/  @!P6 IMAD.IADD R32, R32, 0x1, -R2 ;  /* 0x000000012020e824 */ /* 0x000fe200078e0a02 */
[----:B------:R-:W-:-:S02]  /*caf0*/  ISETP.GT.U32.AND P6, PT, R2, R37, PT ;  /* 0x000000250200720c */ /* 0x000fc40003fc4070 */
[----:B------:R-:W-:Y:S01]  /*cb00*/  STL [R1+0x39c], R40 ;  /* 0x00039c2801007387 */ /* 0x000fe20000100800 */
[----:B------:R-:W-:-:S03]  /*cb10*/  IMAD.HI.U32 R30, R3, R36, RZ ;  /* 0x00000024031e7227 */ /* 0x000fc600078e00ff */
[----:B------:R0:W-:Y:S04]  /*cb20*/  STL [R1+0x398], R35 ;  /* 0x0003982301007387 */ /* 0x0001e80000100800 */
[----:B------:R1:W-:Y:S01]  /*cb30*/  STL [R1+0x394], R33 ;  /* 0x0003942101007387 */ /* 0x0003e20000100800 */
[----:B------:R-:W-:Y:S01]  /*cb40*/  ISETP.GT.U32.AND P4, PT, R2, R31, PT ;  /* 0x0000001f0200720c */ /* 0x000fe20003f84070 */
[----:B------:R-:W-:Y:S02]  /*cb50*/  IMAD.MOV R30, RZ, RZ, -R30 ;  /* 0x000000ffff1e7224 */ /* 0x000fe400078e0a1e */
[----:B0-----:R-:W-:Y:S02]  /*cb60*/  IMAD.MOV.U32 R35, RZ, RZ, R4 ;  /* 0x000000ffff237224 */ /* 0x001fe400078e0004 */
[----:B-1----:R-:W-:Y:S01]  /*cb70*/  IMAD.HI.U32 R33, R3, R34, RZ ;  /* 0x0000002203217227 */ /* 0x002fe200078e00ff */
[----:B------:R-:W-:-:S03]  /*cb80*/  IABS R4, R135 ;  /* 0x0000008700047213 */ /* 0x000fc60000000000 */
[----:B------:R-:W-:Y:S01]  /*cb90*/  IMAD.MOV R33, RZ, RZ, -R33 ;  /* 0x000000ffff217224 */ /* 0x000fe200078e0a21 */
[----:B------:R-:W-:Y:S01]  /*cba0*/  ISETP.GE.AND P3, PT, R125, RZ, PT ;  /* 0x000000ff7d00720c */ /* 0x000fe20003f66270 */
[C---:B------:R-:W-:Y:S02]  /*cbb0*/  IMAD R36, R2.reuse, R30, R36 ;  /* 0x0000001e02247224 */ /* 0x040fe400078e0224 */
[----:B------:R-:W-:Y:S01]  /*cbc0*/  @!P2 IMAD.IADD R29, R29, 0x1, -R2 ;  /* 0x000000011d1da824 */ /* 0x000fe200078e0a02 */
[C---:B------:R-:W-:Y:S01]  /*cbd0*/  ISETP.GT.U32.AND P2, PT, R2.reuse, R32, PT ;  /* 0x000000200200720c */ /* 0x040fe20003f44070 */
[----:B------:R-:W-:Y:S02]  /*cbe0*/  @!P1 IMAD.MOV R35, RZ, RZ, -R35 ;  /* 0x000000ffff239224 */ /* 0x000fe400078e0a23 */
[C---:B------:R-:W-:Y:S02]  /*cbf0*/  IMAD R33, R2.reuse, R33, R34 ;  /* 0x0000002102217224 */ /* 0x040fe400078e0222 */
[----:B------:R-:W-:Y:S01]  /*cc00*/  IMAD.MOV.U32 R34, RZ, RZ, R4 ;  /* 0x000000ffff227224 */ /* 0x000fe200078e0004 */
[----:B------:R0:W-:Y:S01]  /*cc10*/  STL [R1+0x390], R35 ;  /* 0x0003902301007387 */ /* 0x0001e20000100800 */
[----:B------:R-:W-:Y:S01]  /*cc20*/  @!P6 IMAD.IADD R37, R37, 0x1, -R2 ;  /* 0x000000012525e824 */ /* 0x000fe200078e0a02 */
[C---:B------:R-:W-:Y:S01]  /*cc30*/  ISETP.GT.U32.AND P6, PT, R2.reuse, R36, PT ;  /* 0x000000240200720c */ /* 0x040fe20003fc4070 */
[----:B------:R-:W-:Y:S01]  /*cc40*/  IMAD.HI.U32 R38, R3, R34, RZ ;  /* 0x0000002203267227 */ /* 0x000fe200078e00ff */
[----:B------:R-:W-:-:S02]  /*cc50*/  ISETP.GT.U32.AND P1, PT, R2, R29, PT ;  /* 0x0000001d0200720c */ /* 0x000fc40003f24070 */
[----:B------:R-:W-:Y:S01]  /*cc60*/  IABS R30, R137 ;  /* 0x00000089001e7213 */ /* 0x000fe20000000000 */
[----:B------:R-:W-:Y:S01]  /*cc70*/  @!P4 IMAD.IADD R31, R31, 0x1, -R2 ;  /* 0x000000011f1fc824 */ /* 0x000fe200078e0a02 */
[----:B0-----:R-:W-:Y:S01]  /*cc80*/  IABS R35, R136 ;  /* 0x0000008800237213 */ /* 0x001fe20000000000 */
[----:B------:R-:W-:Y:S01]  /*cc90*/  IMAD.MOV R38, RZ, RZ, -R38 ;  /* 0x000000ffff267224 */ /* 0x000fe200078e0a26 */
[----:B------:R-:W-:Y:S01]  /*cca0*/  ISETP.GE.AND P4, PT, R131, RZ, PT ;  /* 0x000000ff8300720c */ /* 0x000fe20003f86270 */
[----:B------:R-:W-:Y:S02]  /*ccb0*/  @!P3 IMAD.MOV R31, RZ, RZ, -R31 ;  /* 0x000000ffff1fb224 */ /* 0x000fe400078e0a1f */
[----:B------:R-:W-:Y:S01]  /*ccc0*/  IMAD.HI.U32 R40, R3, R35, RZ ;  /* 0x0000002303287227 */ /* 0x000fe200078e00ff */
[----:B------:R-:W-:-:S03]  /*ccd0*/  ISETP.GE.AND P5, PT, R132, RZ, PT ;  /* 0x000000ff8400720c */ /* 0x000fc60003fa6270 */
[----:B------:R-:W-:Y:S01]  /*cce0*/  @!P2 IMAD.IADD R32, R32, 0x1, -R2 ;  /* 0x000000012020a824 */ /* 0x000fe200078e0a02 */
[C---:B------:R-:W-:Y:S01]  /*ccf0*/  ISETP.GT.U32.AND P2, PT, R2.reuse, R33, PT ;  /* 0x000000210200720c */ /* 0x040fe20003f44070 */
[----:B------:R-:W-:Y:S02]  /*cd00*/  IMAD R34, R2, R38, R34 ;  /* 0x0000002602227224 */ /* 0x000fe400078e0222 */
[----:B------:R-:W-:Y:S01]  /*cd10*/  IMAD.HI.U32 R39, R3, R30, RZ ;  /* 0x0000001e03277227 */ /* 0x000fe200078e00ff */
[----:B------:R-:W-:-:S03]  /*cd20*/  ISETP.GE.AND P0, PT, R130, RZ, PT ;  /* 0x000000ff8200720c */ /* 0x000fc60003f06270 */
[----:B------:R-:W-:Y:S01]  /*cd30*/  IMAD.MOV R40, RZ, RZ, -R40 ;  /* 0x000000ffff287224 */ /* 0x000fe200078e0a28 */
[----:B------:R0:W-:Y:S01]  /*cd40*/  STL [R1+0x38c], R31 ;  /* 0x00038c1f01007387 */ /* 0x0001e20000100800 */
[--C-:B------:R-:W-:Y:S01]  /*cd50*/  @!P6 IMAD.IADD R36, R36, 0x1, -R2.reuse ;  /* 0x000000012424e824 */ /* 0x100fe200078e0a02 */
[C---:B------:R-:W-:Y:S01]  /*cd60*/  ISETP.GT.U32.AND P6, PT, R2.reuse, R34, PT ;  /* 0x000000220200720c */ /* 0x040fe20003fc4070 */
[----:B------:R-:W-:Y:S02]  /*cd70*/  @!P1 IMAD.IADD R29, R29, 0x1, -R2 ;  /* 0x000000011d1d9824 */ /* 0x000fe400078e0a02 */
[----:B------:R-:W-:Y:S02]  /*cd80*/  IMAD.MOV R39, RZ, RZ, -R39 ;  /* 0x000000ffff277224 */ /* 0x000fe400078e0a27 */
[----:B------:R-:W-:Y:S02]  /*cd90*/  IMAD R35, R2, R40, R35 ;  /* 0x0000002802237224 */ /* 0x000fe400078e0223 */
[----:B0-----:R-:W-:-:S02]  /*cda0*/  IMAD.MOV.U32 R31, RZ, RZ, R32 ;  /* 0x000000ffff1f7224 */ /* 0x001fc400078e0020 */
[----:B------:R-:W-:Y:S01]  /*cdb0*/  IMAD.MOV.U32 R41, RZ, RZ, R37 ;  /* 0x000000ffff297224 */ /* 0x000fe200078e0025 */
[----:B------:R-:W-:Y:S01]  /*cdc0*/  IABS R4, R138 ;  /* 0x0000008a00047213 */ /* 0x000fe20000000000 */
[C---:B------:R-:W-:Y:S02]  /*cdd0*/  IMAD R30, R2.reuse, R39, R30 ;  /* 0x00000027021e7224 */ /* 0x040fe400078e021e */
[----:B------:R-:W-:Y:S02]  /*cde0*/  IMAD.MOV.U32 R37, RZ, RZ, R29 ;  /* 0x000000ffff257224 */ /* 0x000fe400078e001d */
[----:B------:R-:W-:Y:S01]  /*cdf0*/  @!P4 IMAD.MOV R31, RZ, RZ, -R31 ;  /* 0x000000ffff1fc224 */ /* 0x000fe200078e0a1f */
[C---:B------:R-:W-:Y:S01]  /*ce00*/  ISETP.GT.U32.AND P4, PT, R2.reuse, R35, PT ;  /* 0x000000230200720c */ /* 0x040fe20003f84070 */
[----:B------:R-:W-:Y:S01]  /*ce10*/  @!P5 IMAD.MOV R37, RZ, RZ, -R37 ;  /* 0x000000ffff25d224 */ /* 0x000fe200078e0a25 */
[C---:B------:R-:W-:Y:S01]  /*ce20*/  ISETP.GT.U32.AND P5, PT, R2.reuse, R30, PT ;  /* 0x0000001e0200720c */ /* 0x040fe20003fa4070 */
[----:B------:R-:W-:Y:S01]  /*ce30*/  @!P2 IMAD.IADD R33, R33, 0x1, -R2 ;  /* 0x000000012121a824 */ /* 0x000fe200078e0a02 */
[----:B------:R-:W-:Y:S01]  /*ce40*/  ISETP.GT.U32.AND P3, PT, R2, R36, PT ;  /* 0x000000240200720c */ /* 0x000fe20003f64070 */
[----:B------:R-:W-:Y:S01]  /*ce50*/  IMAD.HI.U32 R38, R3, R4, RZ ;  /* 0x0000000403267227 */ /* 0x000fe200078e00ff */
[----:B------:R-:W-:-:S03]  /*ce60*/  IABS R39, R139 ;  /* 0x0000008b00277213 */ /* 0x000fc60000000000 */
[----:B------:R-:W-:Y:S02]  /*ce70*/  @!P0 IMAD.MOV R41, RZ, RZ, -R41 ;  /* 0x000000ffff298224 */ /* 0x000fe400078e0a29 */
[----:B------:R-:W-:Y:S01]  /*ce80*/  @!P6 IMAD.IADD R34, R34, 0x1, -R2 ;  /* 0x000000012222e824 */ /* 0x000fe200078e0a02 */
[----:B------:R-:W-:Y:S01]  /*ce90*/  ISETP.GT.U32.AND P6, PT, R2, R33, PT ;  /* 0x000000210200720c */ /* 0x000fe20003fc4070 */
[----:B------:R-:W-:Y:S01]  /*cea0*/  IMAD.MOV R38, RZ, RZ, -R38 ;  /* 0x000000ffff267224 */ /* 0x000fe200078e0a26 */
[----:B------:R-:W-:Y:S01]  /*ceb0*/  STL [R1+0x388], R41 ;  /* 0x0003882901007387 */ /* 0x000fe20000100800 */
[----:B------:R-:W-:Y:S01]  /*cec0*/  ISETP.GE.AND P2, PT, R134, RZ, PT ;  /* 0x000000ff8600720c */ /* 0x000fe20003f46270 */
[----:B------:R-:W-:Y:S01]  /*ced0*/  @!P4 IMAD.IADD R35, R35, 0x1, -R2 ;  /* 0x000000012323c824 */ /* 0x000fe200078e0a02 */
[----:B------:R-:W-:Y:S01]  /*cee0*/  ISETP.GE.AND P1, PT, R133, RZ, PT ;  /* 0x000000ff8500720c */ /* 0x000fe20003f26270 */
[----:B------:R-:W-:Y:S01]  /*cef0*/  IMAD R4, R2, R38, R4 ;  /* 0x0000002602047224 */ /* 0x000fe200078e0204 */
[----:B------:R0:W-:Y:S01]  /*cf00*/  STL [R1+0x384], R31 ;  /* 0x0003841f01007387 */ /* 0x0001e20000100800 */
[----:B------:R-:W-:Y:S01]  /*cf10*/  IABS R38, R140 ;  /* 0x0000008c00267213 */ /* 0x000fe20000000000 */
[--C-:B------:R-:W-:Y:S01]  /*cf20*/  @!P5 IMAD.IADD R30, R30, 0x1, -R2.reuse ;  /* 0x000000011e1ed824 */ /* 0x100fe200078e0a02 */
[----:B------:R-:W-:Y:S01]  /*cf30*/  ISETP.GT.U32.AND P0, PT, R2, R34, PT ;  /* 0x000000220200720c */ /* 0x000fe20003f04070 */
[----:B------:R-:W-:Y:S01]  /*cf40*/  @!P3 IMAD.IADD R36, R36, 0x1, -R2 ;  /* 0x000000012424b824 */ /* 0x000fe200078e0a02 */
[----:B------:R-:W-:Y:S01]  /*cf50*/  ISETP.GT.U32.AND P5, PT, R2, R35, PT ;  /* 0x000000230200720c */ /* 0x000fe20003fa4070 */
[----:B0-----:R-:W-:-:S04]  /*cf60*/  IMAD.HI.U32 R31, R3, R39, RZ ;  /* 0x00000027031f7227 */ /* 0x001fc800078e00ff */
[----:B------:R-:W-:Y:S02]  /*cf70*/  IMAD.MOV R31, RZ, RZ, -R31 ;  /* 0x000000ffff1f7224 */ /* 0x000fe400078e0a1f */
[----:B------:R-:W-:-:S04]  /*cf80*/  IMAD.HI.U32 R29, R3, R38, RZ ;  /* 0x00000026031d7227 */ /* 0x000fc800078e00ff */
[----:B------:R-:W-:Y:S02]  /*cf90*/  @!P6 IMAD.IADD R33, R33, 0x1, -R2 ;  /* 0x000000012121e824 */ /* 0x000fe400078e0a02 */
[C---:B------:R-:W-:Y:S02]  /*cfa0*/  IMAD R31, R2.reuse, R31, R39 ;  /* 0x0000001f021f7224 */ /* 0x040fe400078e0227 */
[----:B------:R-:W-:Y:S02]  /*cfb0*/  IMAD.MOV R29, RZ, RZ, -R29 ;  /* 0x000000ffff1d7224 */ /* 0x000fe400078e0a1d */
[----:B------:R-:W-:Y:S01]  /*cfc0*/  IMAD.MOV.U32 R32, RZ, RZ, R36 ;  /* 0x000000ffff207224 */ /* 0x000fe200078e0024 */
[C---:B------:R-:W-:Y:S01]  /*cfd0*/  ISETP.GT.U32.AND P3, PT, R2.reuse, R4, PT ;  /* 0x000000040200720c */ /* 0x040fe20003f64070 */
[----:B------:R-:W-:Y:S01]  /*cfe0*/  @!P2 IMAD.MOV R33, RZ, RZ, -R33 ;  /* 0x000000ffff21a224 */ /* 0x000fe200078e0a21 */
[----:B------:R-:W-:Y:S01]  /*cff0*/  ISETP.GE.AND P6, PT, R135, RZ, PT ;  /* 0x000000ff8700720c */ /* 0x000fe20003fc6270 */
[C---:B------:R-:W-:Y:S01]  /*d000*/  IMAD R29, R2.reuse, R29, R38 ;  /* 0x0000001d021d7224 */ /* 0x040fe200078e0226 */
[C---:B------:R-:W-:Y:S01]  /*d010*/  ISETP.GT.U32.AND P2, PT, R2.reuse, R31, PT ;  /* 0x0000001f0200720c */ /* 0x040fe20003f44070 */
[----:B------:R-:W-:Y:S01]  /*d020*/  @!P1 IMAD.MOV R32, RZ, RZ, -R32 ;  /* 0x000000ffff209224 */ /* 0x000fe200078e0a20 */
[----:B------:R-:W-:Y:S01]  /*d030*/  ISETP.GT.U32.AND P1, PT, R2, R30, PT ;  /* 0x0000001e0200720c */ /* 0x000fe20003f24070 */
[--C-:B------:R-:W-:Y:S01]  /*d040*/  @!P0 IMAD.IADD R34, R34, 0x1, -R2.reuse ;  /* 0x0000000122228824 */ /* 0x100fe200078e0a02 */
[----:B------:R-:W-:Y:S01]  /*d050*/  STL [R1+0x380], R37 ;  /* 0x0003802501007387 */ /* 0x000fe20000100800 */
[----:B------:R-:W-:Y:S01]  /*d060*/  ISETP.GE.AND P0, PT, R136, RZ, PT ;  /* 0x000000ff8800720c */ /* 0x000fe20003f06270 */
[--C-:B------:R-:W-:Y:S01]  /*d070*/  @!P5 IMAD.IADD R35, R35, 0x1, -R2.reuse ;  /* 0x000000012323d824 */ /* 0x100fe200078e0a02 */
[----:B------:R-:W-:Y:S01]  /*d080*/  ISETP.GT.U32.AND P5, PT, R2, R29, PT ;  /* 0x0000001d0200720c */ /* 0x000fe20003fa4070 */
[----:B------:R0:W-:Y:S01]  /*d090*/  STL [R1+0x37c], R32 ;  /* 0x00037c2001007387 */ /* 0x0001e20000100800 */
[----:B------:R-:W-:Y:S01]  /*d0a0*/  ISETP.GE.AND P4, PT, R137, RZ, PT ;  /* 0x000000ff8900720c */ /* 0x000fe20003f86270 */
[----:B------:R-:W-:-:S02]  /*d0b0*/  @!P3 IMAD.IADD R4, R4, 0x1, -R2 ;  /* 0x000000010404b824 */ /* 0x000fc400078e0a02 */
[----:B------:R1:W-:Y:S01]  /*d0c0*/  STL [R1+0x378], R33 ;  /* 0x0003782101007387 */ /* 0x0003e20000100800 */
[----:B0-----:R-:W-:Y:S01]  /*d0d0*/  IABS R32, R141 ;  /* 0x0000008d00207213 */ /* 0x001fe20000000000 */
[----:B------:R-:W-:Y:S02]  /*d0e0*/  @!P6 IMAD.MOV R34, RZ, RZ, -R34 ;  /* 0x000000ffff22e224 */ /* 0x000fe400078e0a22 */
[----:B------:R-:W-:Y:S02]  /*d0f0*/  @!P2 IMAD.IADD R31, R31, 0x1, -R2 ;  /* 0x000000011f1fa824 */ /* 0x000fe400078e0a02 */
[----:B-1----:R-:W-:-:S04]  /*d100*/  IMAD.HI.U32 R33, R3, R32, RZ ;  /* 0x0000002003217227 */ /* 0x002fc800078e00ff */
[----:B------:R-:W-:Y:S02]  /*d110*/  IMAD.MOV.U32 R37, RZ, RZ, R35 ;  /* 0x000000ffff257224 */ /* 0x000fe400078e0023 */
[--C-:B------:R-:W-:Y:S02]  /*d120*/  @!P1 IMAD.IADD R30, R30, 0x1, -R2.reuse ;  /* 0x000000011e1e9824 */ /* 0x100fe400078e0a02 */
[----:B------:R-:W-:Y:S01]  /*d130*/  IMAD.MOV R36, RZ, RZ, -R33 ;  /* 0x000000ffff247224 */ /* 0x000fe200078e0a21 */
[C---:B------:R-:W-:Y:S01]  /*d140*/  ISETP.GT.U32.AND P3, PT, R2.reuse, R4, PT ;  /* 0x000000040200720c */ /* 0x040fe20003f64070 */
[----:B------:R0:W-:Y:S01]  /*d150*/  STL [R1+0x374], R34 ;  /* 0x0003742201007387 */ /* 0x0001e20000100800 */
[----:B------:R-:W-:Y:S01]  /*d160*/  @!P0 IMAD.MOV R37, RZ, RZ, -R37 ;  /* 0x000000ffff258224 */ /* 0x000fe200078e0a25 */
[C---:B------:R-:W-:Y:S01]  /*d170*/  ISETP.GT.U32.AND P0, PT, R2.reuse, R31, PT ;  /* 0x0000001f0200720c */ /* 0x040fe20003f04070 */
[----:B------:R-:W-:Y:S02]  /*d180*/  @!P5 IMAD.IADD R29, R29, 0x1, -R2 ;  /* 0x000000011d1dd824 */ /* 0x000fe400078e0a02 */
[----:B------:R-:W-:-:S02]  /*d190*/  IMAD R32, R2, R36, R32 ;  /* 0x0000002402207224 */ /* 0x000fc400078e0220 */
[----:B------:R-:W-:Y:S01]  /*d1a0*/  IMAD.MOV.U32 R35, RZ, RZ, R30 ;  /* 0x000000ffff237224 */ /* 0x000fe200078e001e */
[----:B0-----:R-:W-:-:S03]  /*d1b0*/  IABS R34, R142 ;  /* 0x0000008e00227213 */ /* 0x001fc60000000000 */
[----:B------:R-:W-:Y:S01]  /*d1c0*/  @!P4 IMAD.MOV R35, RZ, RZ, -R35 ;  /* 0x000000ffff23c224 */ /* 0x000fe200078e0a23 */
[C---:B------:R-:W-:Y:S02]  /*d1d0*/  ISETP.GT.U32.AND P5, PT, R2.reuse, R29, PT ;  /* 0x0000001d0200720c */ /* 0x040fe40003fa4070 */
[----:B------:R-:W-:Y:S01]  /*d1e0*/  ISETP.GT.U32.AND P4, PT, R2, R32, PT ;  /* 0x000000200200720c */ /* 0x000fe20003f84070 */
[----:B------:R-:W-:Y:S01]  /*d1f0*/  IMAD.MOV.U32 R33, RZ, RZ, R34 ;  /* 0x000000ffff217224 */ /* 0x000fe200078e0022 */
[----:B------:R-:W-:Y:S02]  /*d200*/  ISETP.GE.AND P6, PT, R138, RZ, PT ;  /* 0x000000ff8a00720c */ /* 0x000fe40003fc6270 */
[----:B------:R-:W-:Y:S01]  /*d210*/  IABS R30, R143 ;  /* 0x0000008f001e7213 */ /* 0x000fe20000000000 */
[----:B------:R-:W-:Y:S01]  /*d220*/  IMAD.HI.U32 R34, R3, R33, RZ ;  /* 0x0000002103227227 */ /* 0x000fe200078e00ff */
[----:B------:R-:W-:Y:S01]  /*d230*/  ISETP.GE.AND P1, PT, R139, RZ, PT ;  /* 0x000000ff8b00720c */ /* 0x000fe20003f26270 */
[----:B------:R-:W-:Y:S02]  /*d240*/  STL [R1+0x370], R37 ;  /* 0x0003702501007387 */ /* 0x000fe40000100800 */
[----:B------:R-:W-:Y:S01]  /*d250*/  @!P3 IMAD.IADD R4, R4, 0x1, -R2 ;  /* 0x000000010404b824 */ /* 0x000fe200078e0a02 */
[----:B------:R-:W-:Y:S01]  /*d260*/  ISETP.GE.AND P3, PT, R140, RZ, PT ;  /* 0x000000ff8c00720c */ /* 0x000fe20003f66270 */
[----:B------:R-:W-:Y:S01]  /*d270*/  IMAD.MOV R34, RZ, RZ, -R34 ;  /* 0x000000ffff227224 */ /* 0x000fe200078e0a22 */
[----:B------:R0:W-:Y:S01]  /*d280*/  STL [R1+0x36c], R35 ;  /* 0x00036c2301007387 */ /* 0x0001e20000100800 */
[----:B------:R-:W-:-:S02]  /*d290*/  @!P0 IMAD.IADD R31, R31, 0x1, -R2 ;  /* 0x000000011f1f8824 */ /* 0x000fc400078e0a02 */
[----:B------:R-:W-:Y:S02]  /*d2a0*/  IMAD R33, R2, R34, R33 ;  /* 0x0000002202217224 */ /* 0x000fe400078e0221 */
[----:B------:R-:W-:Y:S02]  /*d2b0*/  IMAD.MOV.U32 R36, RZ, RZ, R31 ;  /* 0x000000ffff247224 */ /* 0x000fe400078e001f */
[----:B0-----:R-:W-:-:S04]  /*d2c0*/  IMAD.HI.U32 R35, R3, R30, RZ ;  /* 0x0000001e03237227 */ /* 0x001fc800078e00ff */
[--C-:B------:R-:W-:Y:S02]  /*d2d0*/  @!P5 IMAD.IADD R29, R29, 0x1, -R2.reuse ;  /* 0x000000011d1dd824 */ /* 0x100fe400078e0a02 */
[----:B------:R-:W-:Y:S02]  /*d2e0*/  IMAD.MOV R31, RZ, RZ, -R35 ;  /* 0x000000ffff1f7224 */ /* 0x000fe400078e0a23 */
[----:B------:R-:W-:Y:S01]  /*d2f0*/  @!P4 IMAD.IADD R32, R32, 0x1, -R2 ;  /* 0x000000012020c824 */ /* 0x000fe200078e0a02 */
[C---:B------:R-:W-:Y:S01]  /*d300*/  ISETP.GT.U32.AND P5, PT, R2.reuse, R33, PT ;  /* 0x000000210200720c */ /* 0x040fe20003fa4070 */
[----:B------:R-:W-:Y:S02]  /*d310*/  @!P6 IMAD.MOV R4, RZ, RZ, -R4 ;  /* 0x000000ffff04e224 */ /* 0x000fe400078e0a04 */
[----:B------:R-:W-:Y:S02]  /*d320*/  IMAD R30, R2, R31, R30 ;  /* 0x0000001f021e7224 */ /* 0x000fe400078e021e */
[----:B------:R-:W-:-:S02]  /*d330*/  IMAD.MOV.U32 R35, RZ, RZ, R29 ;  /* 0x000000ffff237224 */ /* 0x000fc400078e001d */
[----:B------:R-:W-:Y:S01]  /*d340*/  @!P1 IMAD.MOV R36, RZ, RZ, -R36 ;  /* 0x000000ffff249224 */ /* 0x000fe200078e0a24 */
[C---:B------:R-:W-:Y:S01]  /*d350*/  ISETP.GT.U32.AND P1, PT, R2.reuse, R32, PT ;  /* 0x000000200200720c */ /* 0x040fe20003f24070 */
[----:B------:R-:W-:Y:S01]  /*d360*/  @!P3 IMAD.MOV R35, RZ, RZ, -R35 ;  /* 0x000000ffff23b224 */ /* 0x000fe200078e0a23 */
[----:B------:R0:W-:Y:S01]  /*d370*/  STL [R1+0x368], R4 ;  /* 0x0003680401007387 */ /* 0x0001e20000100800 */
[----:B------:R-:W-:Y:S02]  /*d380*/  ISETP.GT.U32.AND P3, PT, R2, R30, PT ;  /* 0x0000001e0200720c */ /* 0x000fe40003f64070 */
[----:B------:R-:W-:Y:S02]  /*d390*/  ISETP.GE.AND P2, PT, R141, RZ, PT ;  /* 0x000000ff8d00720c */ /* 0x000fe40003f46270 */
[----:B0-----:R-:W-:Y:S01]  /*d3a0*/  IABS R4, R145 ;  /* 0x0000009100047213 */ /* 0x001fe20000000000 */
[----:B------:R-:W-:-:S04]  /*d3b0*/  @!P5 IMAD.IADD R33, R33, 0x1, -R2 ;  /* 0x000000012121d824 */ /* 0x000fc800078e0a02 */
[----:B------:R-:W-:Y:S01]  /*d3c0*/  IMAD.HI.U32 R29, R3, R4, RZ ;  /* 0x00000004031d7227 */ /* 0x000fe200078e00ff */
[----:B------:R-:W-:-:S03]  /*d3d0*/  IABS R34, R144 ;  /* 0x0000009000227213 */ /* 0x000fc60000000000 */
[----:B------:R-:W-:Y:S02]  /*d3e0*/  IMAD.MOV R29, RZ, RZ, -R29 ;  /* 0x000000ffff1d7224 */ /* 0x000fe400078e0a1d */
[--C-:B------:R-:W-:Y:S01]  /*d3f0*/  @!P1 IMAD.IADD R32, R32, 0x1, -R2.reuse ;  /* 0x0000000120209824 */ /* 0x100fe200078e0a02 */
[----:B------:R0:W-:Y:S01]  /*d400*/  STL [R1+0x364], R36 ;  /* 0x0003642401007387 */ /* 0x0001e20000100800 */
[----:B------:R-:W-:Y:S01]  /*d410*/  ISETP.GT.U32.AND P5, PT, R2, R33, PT ;  /* 0x000000210200720c */ /* 0x000fe20003fa4070 */
[----:B------:R-:W-:Y:S02]  /*d420*/  @!P3 IMAD.IADD R30, R30, 0x1, -R2 ;  /* 0x000000011e1eb824 */ /* 0x000fe400078e0a02 */
[----:B------:R1:W-:Y:S01]  /*d430*/  STL [R1+0x360], R35 ;  /* 0x0003602301007387 */ /* 0x0003e20000100800 */
[C---:B------:R-:W-:Y:S02]  /*d440*/  IMAD R4, R2.reuse, R29, R4 ;  /* 0x0000001d02047224 */ /* 0x040fe400078e0204 */
[----:B------:R-:W-:Y:S01]  /*d450*/  IMAD.MOV.U32 R38, RZ, RZ, R32 ;  /* 0x000000ffff267224 */ /* 0x000fe200078e0020 */
[----:B------:R-:W-:Y:S01]  /*d460*/  ISETP.GT.U32.AND P3, PT, R2, R30, PT ;  /* 0x0000001e0200720c */ /* 0x000fe20003f64070 */
[----:B0-----:R-:W-:Y:S01]  /*d470*/  IMAD.HI.U32 R36, R3, R34, RZ ;  /* 0x0000002203247227 */ /* 0x001fe200078e00ff */
[----:B-1----:R-:W-:-:S03]  /*d480*/  IABS R35, R146 ;  /* 0x0000009200237213 */ /* 0x002fc60000000000 */
[----:B------:R-:W-:Y:S01]  /*d490*/  @!P2 IMAD.MOV R38, RZ, RZ, -R38 ;  /* 0x000000ffff26a224 */ /* 0x000fe200078e0a26 */
[C---:B------:R-:W-:Y:S01]  /*d4a0*/  ISETP.GT.U32.AND P2, PT, R2.reuse, R4, PT ;  /* 0x000000040200720c */ /* 0x040fe20003f44070 */
[----:B------:R-:W-:Y:S02]  /*d4b0*/  IMAD.MOV R36, RZ, RZ, -R36 ;  /* 0x000000ffff247224 */ /* 0x000fe400078e0a24 */
[----:B------:R-:W-:Y:S01]  /*d4c0*/  IMAD.MOV.U32 R29, RZ, RZ, R35 ;  /* 0x000000ffff1d7224 */ /* 0x000fe200078e0023 */
[----:B------:R-:W-:Y:S01]  /*d4d0*/  IABS R31, R147 ;  /* 0x00000093001f7213 */ /* 0x000fe20000000000 */
[----:B------:R-:W-:Y:S02]  /*d4e0*/  IMAD R34, R2, R36, R34 ;  /* 0x0000002402227224 */ /* 0x000fe400078e0222 */
[----:B------:R-:W-:Y:S01]  /*d4f0*/  IMAD.HI.U32 R35, R3, R29, RZ ;  /* 0x0000001d03237227 */ /* 0x000fe200078e00ff */
[----:B------:R-:W-:-:S03]  /*d500*/  ISETP.GE.AND P0, PT, R143, RZ, PT ;  /* 0x000000ff8f00720c */ /* 0x000fc60003f06270 */
[----:B------:R-:W-:Y:S02]  /*d510*/  @!P5 IMAD.IADD R33, R33, 0x1, -R2 ;  /* 0x000000012121d824 */ /* 0x000fe400078e0a02 */
[----:B------:R-:W-:Y:S01]  /*d520*/  IMAD.HI.U32 R32, R3, R31, RZ ;  /* 0x0000001f03207227 */ /* 0x000fe200078e00ff */
[----:B------:R-:W-:-:S03]  /*d530*/  ISETP.GT.U32.AND P5, PT, R2, R34, PT ;  /* 0x000000220200720c */ /* 0x000fc60003fa4070 */
[----:B------:R-:W-:Y:S02]  /*d540*/  IMAD.MOV R35, RZ, RZ, -R35 ;  /* 0x000000ffff237224 */ /* 0x000fe400078e0a23 */
[----:B------:R-:W-:Y:S02]  /*d550*/  IMAD.MOV.U32 R37, RZ, RZ, R33 ;  /* 0x000000ffff257224 */ /* 0x000fe400078e0021 */
[----:B------:R-:W-:Y:S02]  /*d560*/  IMAD.MOV R33, RZ, RZ, -R32 ;  /* 0x000000ffff217224 */ /* 0x000fe400078e0a20 */
[--C-:B------:R-:W-:Y:S02]  /*d570*/  @!P3 IMAD.IADD R30, R30, 0x1, -R2.reuse ;  /* 0x000000011e1eb824 */ /* 0x100fe400078e0a02 */
[----:B------:R-:W-:Y:S01]  /*d580*/  IMAD R32, R2, R35, R29 ;  /* 0x0000002302207224 */ /* 0x000fe200078e021d */
[----:B------:R-:W-:Y:S01]  /*d590*/  IABS R35, R148 ;  /* 0x0000009400237213 */ /* 0x000fe20000000000 */
[----:B------:R-:W-:-:S02]  /*d5a0*/  @!P2 IMAD.IADD R4, R4, 0x1, -R2 ;  /* 0x000000010404a824 */ /* 0x000fc400078e0a02 */
[C---:B------:R-:W-:Y:S02]  /*d5b0*/  IMAD R31, R2.reuse, R33, R31 ;  /* 0x00000021021f7224 */ /* 0x040fe400078e021f */
[----:B------:R-:W-:Y:S01]  /*d5c0*/  IMAD.MOV.U32 R36, RZ, RZ, R30 ;  /* 0x000000ffff247224 */ /* 0x000fe200078e001e */
[C---:B------:R-:W-:Y:S01]  /*d5d0*/  ISETP.GT.U32.AND P2, PT, R2.reuse, R4, PT ;  /* 0x000000040200720c */ /* 0x040fe20003f44070 */
[----:B------:R-:W-:Y:S01]  /*d5e0*/  IMAD.HI.U32 R30, R3, R35, RZ ;  /* 0x00000023031e7227 */ /* 0x000fe200078e00ff */
[----:B------:R-:W-:-:S03]  /*d5f0*/  ISETP.GT.U32.AND P3, PT, R2, R32, PT ;  /* 0x000000200200720c */ /* 0x000fc60003f64070 */
[----:B------:R-:W-:Y:S01]  /*d600*/  @!P0 IMAD.MOV R36, RZ, RZ, -R36 ;  /* 0x000000ffff248224 */ /* 0x000fe200078e0a24 */
[----:B------:R-:W-:Y:S01]  /*d610*/  ISETP.GT.U32.AND P0, PT, R2, R31, PT ;  /* 0x0000001f0200720c */ /* 0x000fe20003f04070 */
[----:B------:R-:W-:Y:S02]  /*d620*/  IMAD.MOV R30, RZ, RZ, -R30 ;  /* 0x000000ffff1e7224 */ /* 0x000fe400078e0a1e */
[--C-:B------:R-:W-:Y:S01]  /*d630*/  @!P5 IMAD.IADD R34, R34, 0x1, -R2.reuse ;  /* 0x000000012222d824 */ /* 0x100fe200078e0a02 */
[----:B------:R-:W-:Y:S01]  /*d640*/  ISETP.GE.AND P6, PT, R142, RZ, PT ;  /* 0x000000ff8e00720c */ /* 0x000fe20003fc6270 */
[----:B------:R-:W-:Y:S02]  /*d650*/  IMAD R30, R2, R30, R35 ;  /* 0x0000001e021e7224 */ /* 0x000fe400078e0223 */
[--C-:B------:R-:W-:Y:S01]  /*d660*/  @!P2 IMAD.IADD R4, R4, 0x1, -R2.reuse ;  /* 0x000000010404a824 */ /* 0x100fe200078e0a02 */
[C---:B------:R-:W-:Y:S02]  /*d670*/  ISETP.GT.U32.AND P5, PT, R2.reuse, R34, PT ;  /* 0x000000220200720c */ /* 0x040fe40003fa4070 */
[----:B------:R-:W-:Y:S01]  /*d680*/  ISETP.GT.U32.AND P2, PT, R2, R30, PT ;  /* 0x0000001e0200720c */ /* 0x000fe20003f44070 */
[--C-:B------:R-:W-:Y:S01]  /*d690*/  @!P3 IMAD.IADD R32, R32, 0x1, -R2.reuse ;  /* 0x000000012020b824 */ /* 0x100fe200078e0a02 */
[----:B------:R-:W-:Y:S01]  /*d6a0*/  IABS R33, R149 ;  /* 0x0000009500217213 */ /* 0x000fe20000000000 */
[----:B------:R-:W-:Y:S01]  /*d6b0*/  @!P0 IMAD.IADD R31, R31, 0x1, -R2 ;  /* 0x000000011f1f8824 */ /* 0x000fe200078e0a02 */
[----:B------:R-:W-:-:S02]  /*d6c0*/  ISETP.GE.AND P4, PT, R144, RZ, PT ;  /* 0x000000ff9000720c */ /* 0x000fc40003f86270 */
[----:B------:R-:W-:Y:S01]  /*d6d0*/  ISETP.GE.AND P1, PT, R145, RZ, PT ;  /* 0x000000ff9100720c */ /* 0x000fe20003f26270 */
[----:B------:R-:W-:Y:S01]  /*d6e0*/  @!P6 IMAD.MOV R37, RZ, RZ, -R37 ;  /* 0x000000ffff25e224 */ /* 0x000fe200078e0a25 */
[C---:B------:R-:W-:Y:S01]  /*d6f0*/  ISETP.GT.U32.AND P0, PT, R2.reuse, R31, PT ;  /* 0x0000001f0200720c */ /* 0x040fe20003f04070 */
[----:B------:R-:W-:Y:S01]  /*d700*/  IMAD.HI.U32 R35, R3, R33, RZ ;  /* 0x0000002103237227 */ /* 0x000fe200078e00ff */
[----:B------:R-:W-:Y:S01]  /*d710*/  ISETP.GT.U32.AND P3, PT, R2, R32, PT ;  /* 0x000000200200720c */ /* 0x000fe20003f64070 */
[----:B------:R-:W-:Y:S02]  /*d720*/  STL [R1+0x35c], R38 ;  /* 0x00035c2601007387 */ /* 0x000fe40000100800 */
[--C-:B------:R-:W-:Y:S02]  /*d730*/  @!P5 IMAD.IADD R34, R34, 0x1, -R2.reuse ;  /* 0x000000012222d824 */ /* 0x100fe400078e0a02 */
[----:B------:R-:W-:Y:S01]  /*d740*/  IMAD.MOV R35, RZ, RZ, -R35 ;  /* 0x000000ffff237224 */ /* 0x000fe200078e0a23 */
[----:B------:R0:W-:Y:S01]  /*d750*/  STL [R1+0x358], R37 ;  /* 0x0003582501007387 */ /* 0x0001e20000100800 */
[----:B------:R-:W-:Y:S01]  /*d760*/  @!P2 IMAD.IADD R30, R30, 0x1, -R2 ;  /* 0x000000011e1ea824 */ /* 0x000fe200078e0a02 */
[----:B------:R-:W-:-:S02]  /*d770*/  ISETP.GE.AND P6, PT, R146, RZ, PT ;  /* 0x000000ff9200720c */ /* 0x000fc40003fc6270 */
[----:B------:R1:W-:Y:S01]  /*d780*/  STL [R1+0x354], R36 ;  /* 0x0003542401007387 */ /* 0x0003e20000100800 */
[----:B------:R-:W-:Y:S02]  /*d790*/  IABS R29, R150 ;  /* 0x00000096001d7213 */ /* 0x000fe40000000000 */
[C---:B------:R-:W-:Y:S01]  /*d7a0*/  ISETP.GT.U32.AND P2, PT, R2.reuse, R30, PT ;  /* 0x0000001e0200720c */ /* 0x040fe20003f44070 */
[----:B0-----:R-:W-:Y:S02]  /*d7b0*/  IMAD.MOV.U32 R37, RZ, RZ, R34 ;  /* 0x000000ffff257224 */ /* 0x001fe400078e0022 */
[----:B-1----:R-:W-:Y:S02]  /*d7c0*/  IMAD.MOV.U32 R36, RZ, RZ, R4 ;  /* 0x000000ffff247224 */ /* 0x002fe400078e0004 */
[----:B------:R-:W-:Y:S01]  /*d7d0*/  IMAD R4, R2, R35, R33 ;  /* 0x0000002302047224 */ /* 0x000fe200078e0221 */
[----:B------:R-:W-:Y:S01]  /*d7e0*/  ISETP.GE.AND P5, PT, R147, RZ, PT ;  /* 0x000000ff9300720c */ /* 0x000fe20003fa6270 */
[----:B------:R-:W-:-:S02]  /*d7f0*/  @!P4 IMAD.MOV R37, RZ, RZ, -R37 ;  /* 0x000000ffff25c224 */ /* 0x000fc400078e0a25 */
[----:B------:R-:W-:Y:S02]  /*d800*/  @!P1 IMAD.MOV R36, RZ, RZ, -R36 ;  /* 0x000000ffff249224 */ /* 0x000fe400078e0a24 */
[----:B------:R-:W-:Y:S01]  /*d810*/  @!P0 IMAD.IADD R31, R31, 0x1, -R2 ;  /* 0x000000011f1f8824 */ /* 0x000fe200078e0a02 */
[----:B------:R-:W-:Y:S01]  /*d820*/  ISETP.GT.U32.AND P0, PT, R2, R4, PT ;  /* 0x000000040200720c */ /* 0x000fe20003f04070 */
[----:B------:R-:W-:Y:S01]  /*d830*/  IMAD.HI.U32 R34, R3, R29, RZ ;  /* 0x0000001d03227227 */ /* 0x000fe200078e00ff */
[----:B------:R-:W-:-:S03]  /*d840*/  IABS R33, R151 ;  /* 0x0000009700217213 */ /* 0x000fc60000000000 */
[----:B------:R-:W-:Y:S01]  /*d850*/  @!P3 IMAD.IADD R32, R32, 0x1, -R2 ;  /* 0x000000012020b824 */ /* 0x000fe200078e0a02 */
[----:B------:R0:W-:Y:S01]  /*d860*/  STL [R1+0x350], R37 ;  /* 0x0003502501007387 */ /* 0x0001e20000100800 */
[----:B------:R-:W-:Y:S01]  /*d870*/  IMAD.MOV R34, RZ, RZ, -R34 ;  /* 0x000000ffff227224 */ /* 0x000fe200078e0a22 */
[----:B------:R-:W-:Y:S02]  /*d880*/  ISETP.GE.AND P4, PT, R148, RZ, PT ;  /* 0x000000ff9400720c */ /* 0x000fe40003f86270 */
[----:B------:R1:W-:Y:S01]  /*d890*/  STL [R1+0x34c], R36 ;  /* 0x00034c2401007387 */ /* 0x0003e20000100800 */
[----:B------:R-:W-:Y:S02]  /*d8a0*/  IMAD R29, R2, R34, R29 ;  /* 0x00000022021d7224 */ /* 0x000fe400078e021d */
[----:B0-----:R-:W-:Y:S02]  /*d8b0*/  IMAD.MOV.U32 R37, RZ, RZ, R32 ;  /* 0x000000ffff257224 */ /* 0x001fe400078e0020 */
[----:B-1----:R-:W-:-:S02]  /*d8c0*/  IMAD.MOV.U32 R36, RZ, RZ, R31 ;  /* 0x000000ffff247224 */ /* 0x002fc400078e001f */
[----:B------:R-:W-:-:S04]  /*d8d0*/  IMAD.HI.U32 R31, R3, R33, RZ ;  /* 0x00000021031f7227 */ /* 0x000fc800078e00ff */
[----:B------:R-:W-:Y:S02]  /*d8e0*/  @!P6 IMAD.MOV R37, RZ, RZ, -R37 ;  /* 0x000000ffff25e224 */ /* 0x000fe400078e0a25 */
[----:B------:R-:W-:Y:S02]  /*d8f0*/  IMAD.MOV R31, RZ, RZ, -R31 ;  /* 0x000000ffff1f7224 */ /* 0x000fe400078e0a1f */
[----:B------:R-:W-:Y:S01]  /*d900*/  @!P2 IMAD.IADD R30, R30, 0x1, -R2 ;  /* 0x000000011e1ea824 */ /* 0x000fe200078e0a02 */
[----:B------:R0:W-:Y:S01]  /*d910*/  STL [R1+0x348], R37 ;  /* 0x0003482501007387 */ /* 0x0001e20000100800 */
[----:B------:R-:W-:Y:S01]  /*d920*/  @!P5 IMAD.MOV R36, RZ, RZ, -R36 ;  /* 0x000000ffff24d224 */ /* 0x000fe200078e0a24 */
[----:B------:R-:W-:Y:S01]  /*d930*/  ISETP.GT.U32.AND P5, PT, R2, R29, PT ;  /* 0x0000001d0200720c */ /* 0x000fe20003fa4070 */
[----:B------:R-:W-:Y:S02]  /*d940*/  @!P0 IMAD.IADD R4, R4, 0x1, -R2 ;  /* 0x0000000104048824 */ /* 0x000fe400078e0a02 */
[----:B------:R-:W-:-:S02]  /*d950*/  IMAD R33, R2, R31, R33 ;  /* 0x0000001f02217224 */ /* 0x000fc400078e0221 */
[----:B0-----:R-:W-:Y:S01]  /*d960*/  IMAD.MOV.U32 R37, RZ, RZ, R30 ;  /* 0x000000ffff257224 */ /* 0x001fe200078e001e */
[----:B------:R-:W-:-:S03]  /*d970*/  ISETP.GT.U32.AND P0, PT, R2, R4, PT ;  /* 0x000000040200720c */ /* 0x000fc60003f04070 */
[----:B------:R-:W-:Y:S01]  /*d980*/  @!P4 IMAD.MOV R37, RZ, RZ, -R37 ;  /* 0x000000ffff25c224 */ /* 0x000fe200078e0a25 */
[----:B------:R-:W-:Y:S02]  /*d990*/  ISETP.GT.U32.AND P4, PT, R2, R33, PT ;  /* 0x000000210200720c */ /* 0x000fe40003f84070 */
[----:B------:R-:W-:Y:S01]  /*d9a0*/  IABS R32, R152 ;  /* 0x0000009800207213 */ /* 0x000fe20000000000 */
[----:B------:R0:W-:Y:S01]  /*d9b0*/  STL [R1+0x344], R36 ;  /* 0x0003442401007387 */ /* 0x0001e20000100800 */
[----:B------:R-:W-:Y:S01]  /*d9c0*/  ISETP.GE.AND P1, PT, R149, RZ, PT ;  /* 0x000000ff9500720c */ /* 0x000fe20003f26270 */
[----:B------:R-:W-:Y:S01]  /*d9d0*/  @!P5 IMAD.IADD R29, R29, 0x1, -R2 ;  /* 0x000000011d1dd824 */ /* 0x000fe200078e0a02 */
[----:B------:R-:W-:Y:S01]  /*d9e0*/  IABS R34, R153 ;  /* 0x0000009900227213 */ /* 0x000fe20000000000 */
[----:B0-----:R-:W-:-:S03]  /*d9f0*/  IMAD.HI.U32 R36, R3, R32, RZ ;  /* 0x0000002003247227 */ /* 0x001fc600078e00ff */
[----:B------:R-:W-:Y:S01]  /*da00*/  ISETP.GT.U32.AND P5, PT, R2, R29, PT ;  /* 0x0000001d0200720c */ /* 0x000fe20003fa4070 */
[----:B------:R-:W-:Y:S02]  /*da10*/  IMAD.MOV R36, RZ, RZ, -R36 ;  /* 0x000000ffff247224 */ /* 0x000fe400078e0a24 */
[--C-:B------:R-:W-:Y:S02]  /*da20*/  @!P0 IMAD.IADD R4, R4, 0x1, -R2.reuse ;  /* 0x0000000104048824 */ /* 0x100fe400078e0a02 */
[----:B------:R-:W-:Y:S01]  /*da30*/  IMAD.HI.U32 R35, R3, R34, RZ ;  /* 0x0000002203237227 */ /* 0x000fe200078e00ff */
[----:B------:R0:W-:Y:S03]  /*da40*/  STL [R1+0x340], R37 ;  /* 0x0003402501007387 */ /* 0x0001e60000100800 */
[----:B------:R-:W-:Y:S01]  /*da50*/  @!P4 IMAD.IADD R33, R33, 0x1, -R2 ;  /* 0x000000012121c824 */ /* 0x000fe200078e0a02 */
[----:B------:R-:W-:Y:S01]  /*da60*/  ISETP.GE.AND P3, PT, R150, RZ, PT ;  /* 0x000000ff9600720c */ /* 0x000fe20003f66270 */
[C---:B------:R-:W-:Y:S01]  /*da70*/  IMAD R32, R2.reuse, R36, R32 ;  /* 0x0000002402207224 */ /* 0x040fe200078e0220 */
[----:B------:R-:W-:Y:S01]  /*da80*/  IABS R31, R154 ;  /* 0x0000009a001f7213 */ /* 0x000fe20000000000 */
[----:B------:R-:W-:Y:S01]  /*da90*/  IMAD.MOV R35, RZ, RZ, -R35 ;  /* 0x000000ffff237224 */ /* 0x000fe200078e0a23 */
[C---:B------:R-:W-:Y:S01]  /*daa0*/  ISETP.GT.U32.AND P4, PT, R2.reuse, R33, PT ;  /* 0x000000210200720c */ /* 0x040fe20003f84070 */
[----:B0-----:R-:W-:Y:S01]  /*dab0*/  IMAD.MOV.U32 R37, RZ, RZ, R4 ;  /* 0x000000ffff257224 */ /* 0x001fe200078e0004 */
[C---:B------:R-:W-:Y:S01]  /*dac0*/  ISETP.GT.U32.AND P0, PT, R2.reuse, R32, PT ;  /* 0x000000200200720c */ /* 0x040fe20003f04070 */
[----:B------:R-:W-:-:S02]  /*dad0*/  IMAD R30, R2, R35, R34 ;  /* 0x00000023021e7224 */ /* 0x000fc400078e0222 */
[----:B------:R-:W-:Y:S01]  /*dae0*/  @!P1 IMAD.MOV R37, RZ, RZ, -R37 ;  /* 0x000000ffff259224 */ /* 0x000fe200078e0a25 */
[----:B------:R-:W-:Y:S01]  /*daf0*/  IABS R34, R155 ;  /* 0x0000009b00227213 */ /* 0x000fe20000000000 */
[----:B------:R-:W-:Y:S01]  /*db00*/  IMAD.HI.U32 R35, R3, R31, RZ ;  /* 0x0000001f03237227 */ /* 0x000fe200078e00ff */
[----:B------:R-:W-:Y:S02]  /*db10*/  ISETP.GE.AND P6, PT, R151, RZ, PT ;  /* 0x000000ff9700720c */ /* 0x000fe40003fc6270 */
[----:B------:R0:W-:Y:S01]  /*db20*/  STL [R1+0x33c], R37 ;  /* 0x00033c2501007387 */ /* 0x0001e20000100800 */
[--C-:B------:R-:W-:Y:S02]  /*db30*/  @!P5 IMAD.IADD R29, R29, 0x1, -R2.reuse ;  /* 0x000000011d1dd824 */ /* 0x100fe400078e0a02 */
[----:B------:R-:W-:Y:S02]  /*db40*/  @!P4 IMAD.IADD R33, R33, 0x1, -R2 ;  /* 0x000000012121c824 */ /* 0x000fe400078e0a02 */
[----:B------:R-:W-:-:S02]  /*db50*/  @!P3 IMAD.MOV R29, RZ, RZ, -R29 ;  /* 0x000000ffff1db224 */ /* 0x000fc400078e0a1d */
[----:B0-----:R-:W-:Y:S02]  /*db60*/  IMAD.MOV R37, RZ, RZ, -R35 ;  /* 0x000000ffff257224 */ /* 0x001fe400078e0a23 */
[----:B------:R-:W-:Y:S01]  /*db70*/  IMAD.HI.U32 R35, R3, R34, RZ ;  /* 0x0000002203237227 */ /* 0x000fe200078e00ff */
[----:B------:R0:W-:Y:S03]  /*db80*/  STL [R1+0x338], R29 ;  /* 0x0003381d01007387 */ /* 0x0001e60000100800 */
[----:B------:R-:W-:Y:S02]  /*db90*/  IMAD R31, R2, R37, R31 ;  /* 0x00000025021f7224 */ /* 0x000fe400078e021f */
[----:B------:R-:W-:Y:S02]  /*dba0*/  IMAD.MOV R35, RZ, RZ, -R35 ;  /* 0x000000ffff237224 */ /* 0x000fe400078e0a23 */
[----:B------:R-:W-:Y:S01]  /*dbb0*/  @!P0 IMAD.IADD R32, R32, 0x1, -R2 ;  /* 0x0000000120208824 */ /* 0x000fe200078e0a02 */
[----:B------:R-:W-:Y:S01]  /*dbc0*/  ISETP.GT.U32.AND P4, PT, R2, R31, PT ;  /* 0x0000001f0200720c */ /* 0x000fe20003f84070 */
[----:B------:R-:W-:-:S02]  /*dbd0*/  IMAD.MOV.U32 R37, RZ, RZ, R33 ;  /* 0x000000ffff257224 */ /* 0x000fc400078e0021 */
[C---:B0-----:R-:W-:Y:S01]  /*dbe0*/  IMAD R29, R2.reuse, R35, R34 ;  /* 0x00000023021d7224 */ /* 0x041fe200078e0222 */
[----:B------:R-:W-:Y:S01]  /*dbf0*/  IABS R36, R156 ;  /* 0x0000009c00247213 */ /* 0x000fe20000000000 */
[----:B------:R-:W-:Y:S01]  /*dc00*/  @!P6 IMAD.MOV R37, RZ, RZ, -R37 ;  /* 0x000000ffff25e224 */ /* 0x000fe200078e0a25 */
[C---:B------:R-:W-:Y:S02]  /*dc10*/  ISETP.GT.U32.AND P3, PT, R2.reuse, R32, PT ;  /* 0x000000200200720c */ /* 0x040fe40003f64070 */
[----:B------:R-:W-:Y:S01]  /*dc20*/  ISETP.GT.U32.AND P6, PT, R2, R29, PT ;  /* 0x0000001d0200720c */ /* 0x000fe20003fc4070 */
[----:B------:R-:W-:Y:S01]  /*dc30*/  IMAD.MOV.U32 R4, RZ, RZ, R36 ;  /* 0x000000ffff047224 */ /* 0x000fe200078e0024 */
[----:B------:R-:W-:-:S03]  /*dc40*/  ISETP.GE.AND P2, PT, R152, RZ, PT ;  /* 0x000000ff9800720c */ /* 0x000fc60003f46270 */
[----:B------:R-:W-:Y:S01]  /*dc50*/  IMAD.HI.U32 R36, R3, R4, RZ ;  /* 0x0000000403247227 */ /* 0x000fe200078e00ff */
[----:B------:R-:W-:-:S03]  /*dc60*/  IABS R34, R157 ;  /* 0x0000009d00227213 */ /* 0x000fc60000000000 */
[----:B------:R-:W-:Y:S02]  /*dc70*/  @!P4 IMAD.IADD R31, R31, 0x1, -R2 ;  /* 0x000000011f1fc824 */ /* 0x000fe400078e0a02 */
[----:B------:R-:W-:Y:S02]  /*dc80*/  IMAD.MOV R36, RZ, RZ, -R36 ;  /* 0x000000ffff247224 */ /* 0x000fe400078e0a24 */
[--C-:B------:R-:W-:Y:S01]  /*dc90*/  @!P3 IMAD.IADD R32, R32, 0x1, -R2.reuse ;  /* 0x000000012020b824 */ /* 0x100fe200078e0a02 */
[C---:B------:R-:W-:Y:S01]  /*dca0*/  ISETP.GT.U32.AND P5, PT, R2.reuse, R30, PT ;  /* 0x0000001e0200720c */ /* 0x040fe20003fa4070 */
[----:B------:R-:W-:Y:S01]  /*dcb0*/  @!P6 IMAD.IADD R29, R29, 0x1, -R2 ;  /* 0x000000011d1de824 */ /* 0x000fe200078e0a02 */
[C---:B------:R-:W-:Y:S01]  /*dcc0*/  ISETP.GT.U32.AND P6, PT, R2.reuse, R31, PT ;  /* 0x0000001f0200720c */ /* 0x040fe20003fc4070 */
[----:B------:R-:W-:Y:S01]  /*dcd0*/  IMAD R4, R2, R36, R4 ;  /* 0x0000002402047224 */ /* 0x000fe200078e0204 */
[----:B------:R-:W-:Y:S01]  /*dce0*/  IABS R33, R158 ;  /* 0x0000009e00217213 */ /* 0x000fe20000000000 */
[----:B------:R-:W-:-:S04]  /*dcf0*/  IMAD.HI.U32 R36, R3, R34, RZ ;  /* 0x0000002203247227 */ /* 0x000fc800078e00ff */
[----:B------:R-:W-:Y:S01]  /*dd00*/  IMAD.MOV.U32 R39, RZ, RZ, R32 ;  /* 0x000000ffff277224 */ /* 0x000fe200078e0020 */
[----:B------:R0:W-:Y:S01]  /*dd10*/  STL [R1+0x334], R37 ;  /* 0x0003342501007387 */ /* 0x0001e20000100800 */
[----:B------:R-:W-:Y:S02]  /*dd20*/  IMAD.MOV R36, RZ, RZ, -R36 ;  /* 0x000000ffff247224 */ /* 0x000fe400078e0a24 */
[----:B------:R-:W-:Y:S01]  /*dd30*/  @!P2 IMAD.MOV R39, RZ, RZ, -R39 ;  /* 0x000000ffff27a224 */ /* 0x000fe200078e0a27 */
[----:B------:R-:W-:Y:S01]  /*dd40*/  ISETP.GT.U32.AND P2, PT, R2, R29, PT ;  /* 0x0000001d0200720c */ /* 0x000fe20003f44070 */
[----:B------:R-:W-:Y:S01]  /*dd50*/  IMAD.HI.U32 R35, R3, R33, RZ ;  /* 0x0000002103237227 */ /* 0x000fe200078e00ff */
[----:B0-----:R-:W-:-:S03]  /*dd60*/  IABS R37, R159 ;  /* 0x0000009f00257213 */ /* 0x001fc60000000000 */
[----:B------:R-:W-:Y:S02]  /*dd70*/  IMAD R34, R2, R36, R34 ;  /* 0x0000002402227224 */ /* 0x000fe400078e0222 */
[----:B------:R-:W-:Y:S02]  /*dd80*/  IMAD.MOV R35, RZ, RZ, -R35 ;  /* 0x000000ffff237224 */ /* 0x000fe400078e0a23 */
[----:B------:R-:W-:Y:S02]  /*dd90*/  IMAD.MOV.U32 R32, RZ, RZ, R37 ;  /* 0x000000ffff207224 */ /* 0x000fe400078e0025 */
[--C-:B------:R-:W-:Y:S02]  /*dda0*/  @!P5 IMAD.IADD R30, R30, 0x1, -R2.reuse ;  /* 0x000000011e1ed824 */ /* 0x100fe400078e0a02 */
[----:B------:R-:W-:Y:S01]  /*ddb0*/  @!P6 IMAD.IADD R31, R31, 0x1, -R2 ;  /* 0x000000011f1fe824 */ /* 0x000fe200078e0a02 */
[C---:B------:R-:W-:Y:S01]  /*ddc0*/  ISETP.GT.U32.AND P6, PT, R2.reuse, R34, PT ;  /* 0x000000220200720c */ /* 0x040fe20003fc4070 */
[----:B------:R-:W-:-:S02]  /*ddd0*/  IMAD R33, R2, R35, R33 ;  /* 0x0000002302217224 */ /* 0x000fc400078e0221 */
[----:B------:R-:W-:Y:S01]  /*dde0*/  IMAD.HI.U32 R35, R3, R32, RZ ;  /* 0x0000002003237227 */ /* 0x000fe200078e00ff */
[----:B------:R-:W-:-:S03]  /*ddf0*/  ISETP.GT.U32.AND P5, PT, R2, R30, PT ;  /* 0x0000001e0200720c */ /* 0x000fc60003fa4070 */
[----:B------:R-:W-:Y:S02]  /*de00*/  IMAD.MOV R35, RZ, RZ, -R35 ;  /* 0x000000ffff237224 */ /* 0x000fe400078e0a23 */
[----:B------:R-:W-:Y:S01]  /*de10*/  @!P2 IMAD.IADD R29, R29, 0x1, -R2 ;  /* 0x000000011d1da824 */ /* 0x000fe200078e0a02 */
[C---:B------:R-:W-:Y:S01]  /*de20*/  ISETP.GT.U32.AND P2, PT, R2.reuse, R33, PT ;  /* 0x000000210200720c */ /* 0x040fe20003f44070 */
[----:B------:R-:W-:Y:S01]  /*de30*/  IMAD R32, R2, R35, R32 ;  /* 0x0000002302207224 */ /* 0x000fe200078e0220 */
[----:B------:R-:W-:Y:S01]  /*de40*/  ISETP.GE.AND P1, PT, R153, RZ, PT ;  /* 0x000000ff9900720c */ /* 0x000fe20003f26270 */
[--C-:B------:R-:W-:Y:S01]  /*de50*/  @!P6 IMAD.IADD R34, R34, 0x1, -R2.reuse ;  /* 0x000000012222e824 */ /* 0x100fe200078e0a02 */
[----:B------:R-:W-:Y:S02]  /*de60*/  ISETP.GE.AND P0, PT, R154, RZ, PT ;  /* 0x000000ff9a00720c */ /* 0x000fe40003f06270 */
[C---:B------:R-:W-:Y:S02]  /*de70*/  ISETP.GT.U32.AND P3, PT, R2.reuse, R4, PT ;  /* 0x000000040200720c */ /* 0x040fe40003f64070 */
[----:B------:R-:W-:Y:S01]  /*de80*/  ISETP.GT.U32.AND P6, PT, R2, R32, PT ;  /* 0x000000200200720c */ /* 0x000fe20003fc4070 */
[--C-:B------:R-:W-:Y:S01]  /*de90*/  @!P5 IMAD.IADD R30, R30, 0x1, -R2.reuse ;  /* 0x000000011e1ed824 */ /* 0x100fe200078e0a02 */
[----:B------:R0:W-:Y:S03]  /*dea0*/  STL [R1+0x330], R39 ;  /* 0x0003302701007387 */ /* 0x0001e60000100800 */
[----:B------:R-:W-:Y:S01]  /*deb0*/  @!P2 IMAD.IADD R33, R33, 0x1, -R2 ;  /* 0x000000012121a824 */ /* 0x000fe200078e0a02 */
[----:B------:R-:W-:Y:S01]  /*dec0*/  ISETP.GT.U32.AND P2, PT, R2, R34, PT ;  /* 0x000000220200720c */ /* 0x000fe20003f44070 */
[----:B------:R-:W-:Y:S01]  /*ded0*/  IMAD.MOV.U32 R38, RZ, RZ, R30 ;  /* 0x000000ffff267224 */ /* 0x000fe200078e001e */
[----:B------:R-:W-:Y:S01]  /*dee0*/  IABS R30, R161 ;  /* 0x000000a1001e7213 */ /* 0x000fe20000000000 */
[----:B0-----:R-:W-:-:S02]  /*def0*/  IMAD.MOV.U32 R39, RZ, RZ, R31 ;  /* 0x000000ffff277224 */ /* 0x001fc400078e001f */
[----:B------:R-:W-:Y:S02]  /*df00*/  @!P1 IMAD.MOV R38, RZ, RZ, -R38 ;  /* 0x000000ffff269224 */ /* 0x000fe400078e0a26 */
[----:B------:R-:W-:Y:S01]  /*df10*/  @!P0 IMAD.MOV R39, RZ, RZ, -R39 ;  /* 0x000000ffff278224 */ /* 0x000fe200078e0a27 */
[----:B------:R-:W-:Y:S01]  /*df20*/  IABS R35, R162 ;  /* 0x000000a200237213 */ /* 0x000fe20000000000 */
[--C-:B------:R-:W-:Y:S01]  /*df30*/  @!P3 IMAD.IADD R4, R4, 0x1, -R2.reuse ;  /* 0x000000010404b824 */ /* 0x100fe200078e0a02 */
[----:B------:R-:W-:Y:S01]  /*df40*/  ISETP.GE.AND P3, PT, R157, RZ, PT ;  /* 0x000000ff9d00720c */ /* 0x000fe20003f66270 */
[--C-:B------:R-:W-:Y:S02]  /*df50*/  @!P6 IMAD.IADD R32, R32, 0x1, -R2.reuse ;  /* 0x000000012020e824 */ /* 0x100fe400078e0a02 */
[----:B------:R-:W-:Y:S01]  /*df60*/  IMAD.HI.U32 R37, R3, R30, RZ ;  /* 0x0000001e03257227 */ /* 0x000fe200078e00ff */
[----:B------:R-:W-:Y:S02]  /*df70*/  STL [R1+0x32c], R38 ;  /* 0x00032c2601007387 */ /* 0x000fe40000100800 */
[----:B------:R-:W-:Y:S01]  /*df80*/  ISETP.GT.U32.AND P6, PT, R2, R32, PT ;  /* 0x000000200200720c */ /* 0x000fe20003fc4070 */
[----:B------:R-:W-:Y:S01]  /*df90*/  IMAD.MOV R37, RZ, RZ, -R37 ;  /* 0x000000ffff257224 */ /* 0x000fe200078e0a25 */
[----:B------:R0:W-:Y:S01]  /*dfa0*/  STL [R1+0x328], R39 ;  /* 0x0003282701007387 */ /* 0x0001e20000100800 */
[----:B------:R-:W-:-:S02]  /*dfb0*/  @!P2 IMAD.IADD R34, R34, 0x1, -R2 ;  /* 0x000000012222a824 */ /* 0x000fc400078e0a02 */
[C---:B------:R-:W-:Y:S01]  /*dfc0*/  IMAD R30, R2.reuse, R37, R30 ;  /* 0x00000025021e7224 */ /* 0x040fe200078e021e */
[----:B------:R-:W-:Y:S01]  /*dfd0*/  ISETP.GT.U32.AND P1, PT, R2, R4, PT ;  /* 0x000000040200720c */ /* 0x000fe20003f24070 */
[----:B------:R-:W-:Y:S02]  /*dfe0*/  IMAD.MOV.U32 R37, RZ, RZ, R34 ;  /* 0x000000ffff257224 */ /* 0x000fe400078e0022 */
[----:B0-----:R-:W-:Y:S02]  /*dff0*/  IMAD.MOV.U32 R39, RZ, RZ, R29 ;  /* 0x000000ffff277224 */ /* 0x001fe400078e001d */
[----:B------:R-:W-:-:S04]  /*e000*/  IMAD.HI.U32 R29, R3, R35, RZ ;  /* 0x00000023031d7227 */ /* 0x000fc800078e00ff */
[----:B------:R-:W-:Y:S01]  /*e010*/  IMAD.MOV R29, RZ, RZ, -R29 ;  /* 0x000000ffff1d7224 */ /* 0x000fe200078e0a1d */
[----:B------:R-:W-:Y:S01]  /*e020*/  ISETP.GE.AND P5, PT, R155, RZ, PT ;  /* 0x000000ff9b00720c */ /* 0x000fe20003fa6270 */
[----:B------:R-:W-:Y:S01]  /*e030*/  @!P3 IMAD.MOV R37, RZ, RZ, -R37 ;  /* 0x000000ffff25b224 */ /* 0x000fe200078e0a25 */
[----:B------:R-:W-:Y:S01]  /*e040*/  ISETP.GE.AND P4, PT, R156, RZ, PT ;  /* 0x000000ff9c00720c */ /* 0x000fe20003f86270 */
[C---:B------:R-:W-:Y:S01]  /*e050*/  IMAD R29, R2.reuse, R29, R35 ;  /* 0x0000001d021d7224 */ /* 0x040fe200078e0223 */
[----:B------:R-:W-:Y:S02]  /*e060*/  IABS R36, R160 ;  /* 0x000000a000247213 */ /* 0x000fe40000000000 */
[----:B------:R-:W-:Y:S01]  /*e070*/  ISETP.GT.U32.AND P3, PT, R2, R30, PT ;  /* 0x0000001e0200720c */ /* 0x000fe20003f64070 */
[----:B------:R-:W-:Y:S01]  /*e080*/  @!P6 IMAD.IADD R32, R32, 0x1, -R2 ;  /* 0x000000012020e824 */ /* 0x000fe200078e0a02 */
[----:B------:R-:W-:Y:S01]  /*e090*/  ISETP.GT.U32.AND P6, PT, R2, R29, PT ;  /* 0x0000001d0200720c */ /* 0x000fe20003fc4070 */
[----:B------:R-:W-:-:S04]  /*e0a0*/  IMAD.HI.U32 R38, R3, R36, RZ ;  /* 0x0000002403267227 */ /* 0x000fc800078e00ff */
[----:B------:R-:W-:Y:S02]  /*e0b0*/  @!P1 IMAD.IADD R4, R4, 0x1, -R2 ;  /* 0x0000000104049824 */ /* 0x000fe400078e0a02 */
[----:B------:R-:W-:Y:S02]  /*e0c0*/  IMAD.MOV R38, RZ, RZ, -R38 ;  /* 0x000000ffff267224 */ /* 0x000fe400078e0a26 */
[----:B------:R-:W-:Y:S01]  /*e0d0*/  @!P5 IMAD.MOV R39, RZ, RZ, -R39 ;  /* 0x000000ffff27d224 */ /* 0x000fe200078e0a27 */
[----:B------:R-:W-:Y:S01]  /*e0e0*/  IABS R35, R164 ;  /* 0x000000a400237213 */ /* 0x000fe20000000000 */
[----:B------:R-:W-:Y:S01]  /*e0f0*/  IMAD R31, R2, R38, R36 ;  /* 0x00000026021f7224 */ /* 0x000fe200078e0224 */
[----:B------:R-:W-:Y:S01]  /*e100*/  IABS R36, R163 ;  /* 0x000000a300247213 */ /* 0x000fe20000000000 */
[----:B------:R-:W-:Y:S02]  /*e110*/  @!P4 IMAD.MOV R4, RZ, RZ, -R4 ;  /* 0x000000ffff04c224 */ /* 0x000fe400078e0a04 */
[--C-:B------:R-:W-:Y:S01]  /*e120*/  @!P3 IMAD.IADD R30, R30, 0x1, -R2.reuse ;  /* 0x000000011e1eb824 */ /* 0x100fe200078e0a02 */
[----:B------:R-:W-:Y:S01]  /*e130*/  STL [R1+0x324], R39 ;  /* 0x0003242701007387 */ /* 0x000fe20000100800 */
[----:B------:R-:W-:Y:S01]  /*e140*/  @!P6 IMAD.IADD R29, R29, 0x1, -R2 ;  /* 0x000000011d1de824 */ /* 0x000fe200078e0a02 */
[C---:B------:R-:W-:Y:S01]  /*e150*/  ISETP.GT.U32.AND P2, PT, R2.reuse, R31, PT ;  /* 0x0000001f0200720c */ /* 0x040fe20003f44070 */
[----:B------:R-:W-:Y:S01]  /*e160*/  IMAD.HI.U32 R38, R3, R35, RZ ;  /* 0x0000002303267227 */ /* 0x000fe200078e00ff */
[----:B------:R0:W-:Y:S01]  /*e170*/  STL [R1+0x320], R4 ;  /* 0x0003200401007387 */ /* 0x0001e20000100800 */
[----:B------:R-:W-:-:S02]  /*e180*/  ISETP.GT.U32.AND P6, PT, R2, R30, PT ;  /* 0x0000001e0200720c */ /* 0x000fc40003fc4070 */
[----:B------:R-:W-:Y:S01]  /*e190*/  ISETP.GT.U32.AND P5, PT, R2, R33, PT ;  /* 0x000000210200720c */ /* 0x000fe20003fa4070 */
[----:B------:R-:W-:Y:S02]  /*e1a0*/  IMAD.MOV R38, RZ, RZ, -R38 ;  /* 0x000000ffff267224 */ /* 0x000fe400078e0a26 */
[----:B0-----:R-:W-:-:S04]  /*e1b0*/  IMAD.HI.U32 R4, R3, R36, RZ ;  /* 0x0000002403047227 */ /* 0x001fc800078e00ff */
[----:B------:R-:W-:Y:S01]  /*e1c0*/  IMAD.MOV R4, RZ, RZ, -R4 ;  /* 0x000000ffff047224 */ /* 0x000fe200078e0a04 */
[----:B------:R-:W-:Y:S01]  /*e1d0*/  ISETP.GE.AND P1, PT, R158, RZ, PT ;  /* 0x000000ff9e00720c */ /* 0x000fe20003f26270 */
[C---:B------:R-:W-:Y:S01]  /*e1e0*/  IMAD R35, R2.reuse, R38, R35 ;  /* 0x0000002602237224 */ /* 0x040fe200078e0223 */
[----:B------:R-:W-:Y:S01]  /*e1f0*/  ISETP.GE.AND P0, PT, R159, RZ, PT ;  /* 0x000000ff9f00720c */ /* 0x000fe20003f06270 */
[----:B------:R-:W-:Y:S01]  /*e200*/  IMAD R4, R2, R4, R36 ;  /* 0x0000000402047224 */ /* 0x000fe200078e0224 */
[----:B------:R-:W-:Y:S01]  /*e210*/  IABS R36, R165 ;  /* 0x000000a500247213 */ /* 0x000fe20000000000 */
[--C-:B------:R-:W-:Y:S02]  /*e220*/  @!P2 IMAD.IADD R31, R31, 0x1, -R2.reuse ;  /* 0x000000011f1fa824 */ /* 0x100fe400078e0a02 */
[--C-:B------:R-:W-:Y:S01]  /*e230*/  @!P6 IMAD.IADD R30, R30, 0x1, -R2.reuse ;  /* 0x000000011e1ee824 */ /* 0x100fe200078e0a02 */
[----:B------:R-:W-:Y:S01]  /*e240*/  ISETP.GT.U32.AND P6, PT, R2, R35, PT ;  /* 0x000000230200720c */ /* 0x000fe20003fc4070 */
[----:B------:R-:W-:-:S02]  /*e250*/  @!P5 IMAD.IADD R33, R33, 0x1, -R2 ;  /* 0x000000012121d824 */ /* 0x000fc400078e0a02 */
[----:B------:R-:W-:Y:S01]  /*e260*/  IMAD.HI.U32 R38, R3, R36, RZ ;  /* 0x0000002403267227 */ /* 0x000fe200078e00ff */
[----:B------:R-:W-:-:S03]  /*e270*/  ISETP.GT.U32.AND P3, PT, R2, R31, PT ;  /* 0x0000001f0200720c */ /* 0x000fc60003f64070 */
[----:B------:R-:W-:Y:S02]  /*e280*/  IMAD.MOV.U32 R39, RZ, RZ, R33 ;  /* 0x000000ffff277224 */ /* 0x000fe400078e0021 */
[----:B------:R-:W-:Y:S02]  /*e290*/  IMAD.MOV R38, RZ, RZ, -R38 ;  /* 0x000000ffff267224 */ /* 0x000fe400078e0a26 */
[----:B------:R-:W-:Y:S01]  /*e2a0*/  @!P1 IMAD.MOV R39, RZ, RZ, -R39 ;  /* 0x000000ffff279224 */ /* 0x000fe200078e0a27 */
[----:B------:R-:W-:Y:S01]  /*e2b0*/  IABS R34, R167 ;  /* 0x000000a700227213 */ /* 0x000fe20000000000 */
[----:B------:R-:W-:Y:S01]  /*e2c0*/  @!P0 IMAD.MOV R32, RZ, RZ, -R32 ;  /* 0x000000ffff208224 */ /* 0x000fe200078e0a20 */
[C---:B------:R-:W-:Y:S01]  /*e2d0*/  ISETP.GT.U32.AND P1, PT, R2.reuse, R29, PT ;  /* 0x0000001d0200720c */ /* 0x040fe20003f24070 */
[C---:B------:R-:W-:Y:S01]  /*e2e0*/  IMAD R36, R2.reuse, R38, R36 ;  /* 0x0000002602247224 */ /* 0x040fe200078e0224 */
[----:B------:R-:W-:Y:S01]  /*e2f0*/  ISETP.GT.U32.AND P0, PT, R2, R4, PT ;  /* 0x000000040200720c */ /* 0x000fe20003f04070 */
[----:B------:R0:W-:Y:S01]  /*e300*/  STL [R1+0x318], R37 ;  /* 0x0003182501007387 */ /* 0x0001e20000100800 */
[----:B------:R-:W-:Y:S01]  /*e310*/  ISETP.GE.AND P4, PT, R160, RZ, PT ;  /* 0x000000ffa000720c */ /* 0x000fe20003f86270 */
[----:B------:R-:W-:Y:S01]  /*e320*/  @!P6 IMAD.IADD R35, R35, 0x1, -R2 ;  /* 0x000000012323e824 */ /* 0x000fe200078e0a02 */
[----:B------:R-:W-:Y:S01]  /*e330*/  ISETP.GE.AND P5, PT, R161, RZ, PT ;  /* 0x000000ffa100720c */ /* 0x000fe20003fa6270 */
[----:B------:R-:W-:Y:S01]  /*e340*/  STL [R1+0x310], R39 ;  /* 0x0003102701007387 */ /* 0x000fe20000100800 */
[----:B------:R-:W-:-:S02]  /*e350*/  ISETP.GE.AND P2, PT, R162, RZ, PT ;  /* 0x000000ffa200720c */ /* 0x000fc40003f46270 */
[----:B------:R-:W-:Y:S01]  /*e360*/  ISETP.GT.U32.AND P6, PT, R2, R36, PT ;  /* 0x000000240200720c */ /* 0x000fe20003fc4070 */
[----:B------:R1:W-:Y:S01]  /*e370*/  STL [R1+0x30c], R32 ;  /* 0x00030c2001007387 */ /* 0x0003e20000100800 */
[----:B------:R-:W-:Y:S01]  /*e380*/  @!P3 IMAD.IADD R31, R31, 0x1, -R2 ;  /* 0x000000011f1fb824 */ /* 0x000fe200078e0a02 */
[----:B0-----:R-:W-:Y:S01]  /*e390*/  IABS R37, R166 ;  /* 0x000000a600257213 */ /* 0x001fe20000000000 */
[----:B-1----:R-:W-:Y:S02]  /*e3a0*/  IMAD.MOV.U32 R32, RZ, RZ, R34 ;  /* 0x000000ffff207224 */ /* 0x002fe400078e0022 */
[----:B------:R-:W-:Y:S02]  /*e3b0*/  IMAD.MOV.U32 R40, RZ, RZ, R31 ;  /* 0x000000ffff287224 */ /* 0x000fe400078e001f */
[----:B------:R-:W-:-:S04]  /*e3c0*/  IMAD.HI.U32 R34, R3, R32, RZ ;  /* 0x0000002003227227 */ /* 0x000fc800078e00ff */
[----:B------:R-:W-:Y:S02]  /*e3d0*/  IMAD.MOV.U32 R39, RZ, RZ, R30 ;  /* 0x000000ffff277224 */ /* 0x000fe400078e001e */
[----:B------:R-:W-:Y:S02]  /*e3e0*/  @!P1 IMAD.IADD R29, R29, 0x1, -R2 ;  /* 0x000000011d1d9824 */ /* 0x000fe400078e0a02 */
[----:B------:R-:W-:Y:S02]  /*e3f0*/  IMAD.MOV R34, RZ, RZ, -R34 ;  /* 0x000000ffff227224 */ /* 0x000fe400078e0a22 */
[----:B------:R-:W-:Y:S02]  /*e400*/  @!P0 IMAD.IADD R4, R4, 0x1, -R2 ;  /* 0x0000000104048824 */ /* 0x000fe400078e0a02 */
[----:B------:R-:W-:Y:S02]  /*e410*/  @!P4 IMAD.MOV R40, RZ, RZ, -R40 ;  /* 0x000000ffff28c224 */ /* 0x000fe400078e0a28 */
[----:B------:R-:W-:-:S02]  /*e420*/  IMAD.MOV.U32 R33, RZ, RZ, R37 ;  /* 0x000000ffff217224 */ /* 0x000fc400078e0025 */
[----:B------:R-:W-:Y:S02]  /*e430*/  @!P5 IMAD.MOV R39, RZ, RZ, -R39 ;  /* 0x000000ffff27d224 */ /* 0x000fe400078e0a27 */
[----:B------:R-:W-:Y:S01]  /*e440*/  IMAD R30, R2, R34, R32 ;  /* 0x00000022021e7224 */ /* 0x000fe200078e0220 */
[----:B------:R-:W-:Y:S01]  /*e450*/  IABS R34, R168 ;  /* 0x000000a800227213 */ /* 0x000fe20000000000 */
[----:B------:R-:W-:Y:S02]  /*e460*/  @!P2 IMAD.MOV R29, RZ, RZ, -R29 ;  /* 0x000000ffff1da224 */ /* 0x000fe400078e0a1d */
[----:B------:R-:W-:Y:S01]  /*e470*/  @!P6 IMAD.IADD R36, R36, 0x1, -R2 ;  /* 0x000000012424e824 */ /* 0x000fe200078e0a02 */
[C---:B------:R-:W-:Y:S01]  /*e480*/  ISETP.GT.U32.AND P4, PT, R2.reuse, R4, PT ;  /* 0x000000040200720c */ /* 0x040fe20003f84070 */
[----:B------:R-:W-:Y:S01]  /*e490*/  IMAD.HI.U32 R37, R3, R33, RZ ;  /* 0x0000002103257227 */ /* 0x000fe200078e00ff */
[----:B------:R-:W-:Y:S02]  /*e4a0*/  STL [R1+0x308], R40 ;  /* 0x0003082801007387 */ /* 0x000fe40000100800 */
[----:B------:R-:W-:-:S02]  /*e4b0*/  ISETP.GT.U32.AND P6, PT, R2, R36, PT ;  /* 0x000000240200720c */ /* 0x000fc40003fc4070 */
[----:B------:R-:W-:Y:S01]  /*e4c0*/  STL [R1+0x300], R39 ;  /* 0x0003002701007387 */ /* 0x000fe20000100800 */
[----:B------:R-:W-:-:S03]  /*e4d0*/  IMAD.MOV R37, RZ, RZ, -R37 ;  /* 0x000000ffff257224 */ /* 0x000fc600078e0a25 */
[----:B------:R0:W-:Y:S01]  /*e4e0*/  STL [R1+0x2fc], R29 ;  /* 0x0002fc1d01007387 */ /* 0x0001e20000100800 */
[----:B------:R-:W-:Y:S02]  /*e4f0*/  IMAD R33, R2, R37, R33 ;  /* 0x0000002502217224 */ /* 0x000fe400078e0221 */
[----:B0-----:R-:W-:-:S04]  /*e500*/  IMAD.HI.U32 R29, R3, R34, RZ ;  /* 0x00000022031d7227 */ /* 0x001fc800078e00ff */
[----:B------:R-:W-:Y:S01]  /*e510*/  IMAD.MOV R29, RZ, RZ, -R29 ;  /* 0x000000ffff1d7224 */ /* 0x000fe200078e0a1d */
[----:B------:R-:W-:Y:S01]  /*e520*/  IABS R37, R170 ;  /* 0x000000aa00257213 */ /* 0x000fe20000000000 */
[----:B------:R-:W-:Y:S02]  /*e530*/  @!P4 IMAD.IADD R4, R4, 0x1, -R2 ;  /* 0x000000010404c824 */ /* 0x000fe400078e0a02 */
[C---:B------:R-:W-:Y:S01]  /*e540*/  IMAD R34, R2.reuse, R29, R34 ;  /* 0x0000001d02227224 */ /* 0x040fe200078e0222 */
[----:B------:R-:W-:Y:S01]  /*e550*/  ISETP.GT.U32.AND P2, PT, R2, R33, PT ;  /* 0x000000210200720c */ /* 0x000fe20003f44070 */
[----:B------:R-:W-:Y:S01]  /*e560*/  @!P6 IMAD.IADD R36, R36, 0x1, -R2 ;  /* 0x000000012424e824 */ /* 0x000fe200078e0a02 */
[C---:B------:R-:W-:Y:S01]  /*e570*/  ISETP.GT.U32.AND P4, PT, R2.reuse, R30, PT ;  /* 0x0000001e0200720c */ /* 0x040fe20003f84070 */
[----:B------:R-:W-:Y:S01]  /*e580*/  IMAD.MOV.U32 R38, RZ, RZ, R4 ;  /* 0x000000ffff267224 */ /* 0x000fe200078e0004 */
[----:B------:R-:W-:Y:S01]  /*e590*/  ISETP.GT.U32.AND P6, PT, R2, R34, PT ;  /* 0x000000220200720c */ /* 0x000fe20003fc4070 */
[----:B------:R-:W-:Y:S01]  /*e5a0*/  IMAD.HI.U32 R4, R3, R37, RZ ;  /* 0x0000002503047227 */ /* 0x000fe200078e00ff */
[----:B------:R-:W-:-:S02]  /*e5b0*/  ISETP.GE.AND P3, PT, R163, RZ, PT ;  /* 0x000000ffa300720c */ /* 0x000fc40003f66270 */
[----:B------:R-:W-:Y:S01]  /*e5c0*/  IABS R31, R169 ;  /* 0x000000a9001f7213 */ /* 0x000fe20000000000 */
[----:B------:R-:W-:Y:S01]  /*e5d0*/  IMAD.MOV R4, RZ, RZ, -R4 ;  /* 0x000000ffff047224 */ /* 0x000fe200078e0a04 */
[----:B------:R-:W-:-:S03]  /*e5e0*/  ISETP.GT.U32.AND P5, PT, R2, R35, PT ;  /* 0x000000230200720c */ /* 0x000fc60003fa4070 */
[----:B------:R-:W-:Y:S02]  /*e5f0*/  IMAD R4, R2, R4, R37 ;  /* 0x0000000402047224 */ /* 0x000fe400078e0225 */
[----:B------:R-:W-:-:S04]  /*e600*/  IMAD.HI.U32 R32, R3, R31, RZ ;  /* 0x0000001f03207227 */ /* 0x000fc800078e00ff */
[--C-:B------:R-:W-:Y:S02]  /*e610*/  @!P2 IMAD.IADD R33, R33, 0x1, -R2.reuse ;  /* 0x000000012121a824 */ /* 0x100fe400078e0a02 */
[--C-:B------:R-:W-:Y:S02]  /*e620*/  @!P4 IMAD.IADD R30, R30, 0x1, -R2.reuse ;  /* 0x000000011e1ec824 */ /* 0x100fe400078e0a02 */
[----:B------:R-:W-:Y:S01]  /*e630*/  @!P6 IMAD.IADD R34, R34, 0x1, -R2 ;  /* 0x000000012222e824 */ /* 0x000fe200078e0a02 */
[C---:B------:R-:W-:Y:S01]  /*e640*/  ISETP.GT.U32.AND P6, PT, R2.reuse, R4, PT ;  /* 0x000000040200720c */ /* 0x040fe20003fc4070 */
[----:B------:R-:W-:Y:S01]  /*e650*/  IMAD.MOV R32, RZ, RZ, -R32 ;  /* 0x000000ffff207224 */ /* 0x000fe200078e0a20 */
[C---:B------:R-:W-:Y:S01]  /*e660*/  ISETP.GT.U32.AND P2, PT, R2.reuse, R33, PT ;  /* 0x000000210200720c */ /* 0x040fe20003f44070 */
[----:B------:R-:W-:Y:S01]  /*e670*/  @!P3 IMAD.MOV R38, RZ, RZ, -R38 ;  /* 0x000000ffff26b224 */ /* 0x000fe200078e0a26 */
[C---:B------:R-:W-:Y:S01]  /*e680*/  ISETP.GT.U32.AND P3, PT, R2.reuse, R30, PT ;  /* 0x0000001e0200720c */ /* 0x040fe20003f64070 */
[----:B------:R-:W-:Y:S01]  /*e690*/  IMAD R31, R2, R32, R31 ;  /* 0x00000020021f7224 */ /* 0x000fe200078e021f */
[----:B------:R-:W-:Y:S01]  /*e6a0*/  ISETP.GE.AND P1, PT, R164, RZ, PT ;  /* 0x000000ffa400720c */ /* 0x000fe20003f26270 */
[----:B------:R-:W-:Y:S01]  /*e6b0*/  @!P5 IMAD.IADD R35, R35, 0x1, -R2 ;  /* 0x000000012323d824 */ /* 0x000fe200078e0a02 */
[----:B------:R-:W-:-:S02]  /*e6c0*/  IABS R32, R171 ;  /* 0x000000ab00207213 */ /* 0x000fc40000000000 */
[----:B------:R-:W-:Y:S02]  /*e6d0*/  ISETP.GE.AND P0, PT, R165, RZ, PT ;  /* 0x000000ffa500720c */ /* 0x000fe40003f06270 */
[----:B------:R-:W-:Y:S02]  /*e6e0*/  ISETP.GE.AND P5, PT, R166, RZ, PT ;  /* 0x000000ffa600720c */ /* 0x000fe40003fa6270 */
[----:B------:R-:W-:Y:S01]  /*e6f0*/  ISETP.GE.AND P4, PT, R167, RZ, PT ;  /* 0x000000ffa700720c */ /* 0x000fe20003f86270 */
[----:B------:R-:W-:Y:S01]  /*e700*/  IMAD.HI.U32 R39, R3, R32, RZ ;  /* 0x0000002003277227 */ /* 0x000fe200078e00ff */
[----:B------:R0:W-:Y:S03]  /*e710*/  STL [R1+0x2e0], R38 ;  /* 0x0002e02601007387 */ /* 0x0001e60000100800 */
[--C-:B------:R-:W-:Y:S02]  /*e720*/  @!P6 IMAD.IADD R4, R4, 0x1, -R2.reuse ;  /* 0x000000010404e824 */ /* 0x100fe400078e0a02 */
[----:B------:R-:W-:Y:S01]  /*e730*/  @!P2 IMAD.IADD R33, R33, 0x1, -R2 ;  /* 0x000000012121a824 */ /* 0x000fe200078e0a02 */
[----:B------:R-:W-:Y:S01]  /*e740*/  ISETP.GT.U32.AND P2, PT, R2, R31, PT ;  /* 0x0000001f0200720c */ /* 0x000fe20003f44070 */
[----:B------:R-:W-:-:S02]  /*e750*/  IMAD.MOV R39, RZ, RZ, -R39 ;  /* 0x000000ffff277224 */ /* 0x000fc400078e0a27 */
[----:B------:R-:W-:Y:S01]  /*e760*/  IMAD.MOV.U32 R41, RZ, RZ, R35 ;  /* 0x000000ffff297224 */ /* 0x000fe200078e0023 */
[----:B0-----:R-:W-:Y:S01]  /*e770*/  IABS R38, R173 ;  /* 0x000000ad00267213 */ /* 0x001fe20000000000 */
[----:B------:R-:W-:Y:S01]  /*e780*/  IMAD.MOV.U32 R40, RZ, RZ, R36 ;  /* 0x000000ffff287224 */ /* 0x000fe200078e0024 */
[----:B------:R-:W-:Y:S01]  /*e790*/  ISETP.GT.U32.AND P6, PT, R2, R4, PT ;  /* 0x000000040200720c */ /* 0x000fe20003fc4070 */
[----:B------:R-:W-:Y:S02]  /*e7a0*/  @!P3 IMAD.IADD R30, R30, 0x1, -R2 ;  /* 0x000000011e1eb824 */ /* 0x000fe400078e0a02 */
[C---:B------:R-:W-:Y:S02]  /*e7b0*/  IMAD R32, R2.reuse, R39, R32 ;  /* 0x0000002702207224 */ /* 0x040fe400078e0220 */
[----:B------:R-:W-:Y:S01]  /*e7c0*/  @!P1 IMAD.MOV R41, RZ, RZ, -R41 ;  /* 0x000000ffff299224 */ /* 0x000fe200078e0a29 */
[----:B------:R-:W-:Y:S01]  /*e7d0*/  ISETP.GT.U32.AND P1, PT, R2, R34, PT ;  /* 0x000000220200720c */ /* 0x000fe20003f24070 */
[----:B------:R-:W-:Y:S01]  /*e7e0*/  IMAD.HI.U32 R35, R3, R38, RZ ;  /* 0x0000002603237227 */ /* 0x000fe200078e00ff */
[----:B------:R-:W-:-:S03]  /*e7f0*/  IABS R29, R172 ;  /* 0x000000ac001d7213 */ /* 0x000fc60000000000 */
[----:B------:R-:W-:Y:S02]  /*e800*/  @!P0 IMAD.MOV R40, RZ, RZ, -R40 ;  /* 0x000000ffff288224 */ /* 0x000fe400078e0a28 */
[----:B------:R-:W-:Y:S02]  /*e810*/  @!P5 IMAD.MOV R33, RZ, RZ, -R33 ;  /* 0x000000ffff21d224 */ /* 0x000fe400078e0a21 */
[----:B------:R-:W-:Y:S01]  /*e820*/  @!P4 IMAD.MOV R30, RZ, RZ, -R30 ;  /* 0x000000ffff1ec224 */ /* 0x000fe200078e0a1e */
[----:B------:R-:W-:Y:S01]  /*e830*/  STL [R1+0x2dc], R41 ;  /* 0x0002dc2901007387 */ /* 0x000fe20000100800 */
[----:B------:R-:W-:Y:S01]  /*e840*/  IMAD.MOV R35, RZ, RZ, -R35 ;  /* 0x000000ffff237224 */ /* 0x000fe200078e0a23 */
[----:B------:R-:W-:Y:S01]  /*e850*/  ISETP.GT.U32.AND P5, PT, R2, R32, PT ;  /* 0x000000200200720c */ /* 0x000fe20003fa4070 */
[----:B------:R-:W-:Y:S01]  /*e860*/  IMAD.HI.U32 R37, R3, R29, RZ ;  /* 0x0000001d03257227 */ /* 0x000fe200078e00ff */
[----:B------:R-:W-:Y:S01]  /*e870*/  STL [R1+0x2d8], R40 ;  /* 0x0002d82801007387 */ /* 0x000fe20000100800 */
[----:B------:R-:W-:-:S03]  /*e880*/  ISETP.GE.AND P3, PT, R168, RZ, PT ;  /* 0x000000ffa800720c */ /* 0x000fc60003f66270 */
[----:B------:R-:W-:Y:S01]  /*e890*/  STL [R1+0x2d0], R33 ;  /* 0x0002d02101007387 */ /* 0x000fe20000100800 */
[----:B------:R-:W-:-:S03]  /*e8a0*/  @!P2 IMAD.IADD R31, R31, 0x1, -R2 ;  /* 0x000000011f1fa824 */ /* 0x000fc600078e0a02 */
[----:B------:R0:W-:Y:S01]  /*e8b0*/  STL [R1+0x2cc], R30 ;  /* 0x0002cc1e01007387 */ /* 0x0001e20000100800 */
[----:B------:R-:W-:Y:S02]  /*e8c0*/  IMAD.MOV R37, RZ, RZ, -R37 ;  /* 0x000000ffff257224 */ /* 0x000fe400078e0a25 */
[--C-:B------:R-:W-:Y:S01]  /*e8d0*/  @!P6 IMAD.IADD R4, R4, 0x1, -R2.reuse ;  /* 0x000000010404e824 */ /* 0x100fe200078e0a02 */
[----:B------:R-:W-:Y:S01]  /*e8e0*/  ISETP.GT.U32.AND P0, PT, R2, R31, PT ;  /* 0x0000001f0200720c */ /* 0x000fe20003f04070 */
[----:B------:R-:W-:Y:S02]  /*e8f0*/  @!P1 IMAD.IADD R34, R34, 0x1, -R2 ;  /* 0x0000000122229824 */ /* 0x000fe400078e0a02 */
[C---:B0-----:R-:W-:Y:S02]  /*e900*/  IMAD R30, R2.reuse, R35, R38 ;  /* 0x00000023021e7224 */ /* 0x041fe400078e0226 */
[----:B------:R-:W-:-:S03]  /*e910*/  IMAD R29, R2, R37, R29 ;  /* 0x00000025021d7224 */ /* 0x000fc600078e021d */
[----:B------:R-:W-:Y:S01]  /*e920*/  ISETP.GT.U32.AND P6, PT, R2, R30, PT ;  /* 0x0000001e0200720c */ /* 0x000fe20003fc4070 */
[----:B------:R-:W-:Y:S01]  /*e930*/  IMAD.MOV.U32 R36, RZ, RZ, R34 ;  /* 0x000000ffff247224 */ /* 0x000fe200078e0022 */
[----:B------:R-:W-:Y:S01]  /*e940*/  IABS R37, R174 ;  /* 0x000000ae00257213 */ /* 0x000fe20000000000 */
[----:B------:R-:W-:Y:S01]  /*e950*/  @!P5 IMAD.IADD R32, R32, 0x1, -R2 ;  /* 0x000000012020d824 */ /* 0x000fe200078e0a02 */
[C---:B------:R-:W-:Y:S01]  /*e960*/  ISETP.GT.U32.AND P1, PT, R2.reuse, R29, PT ;  /* 0x0000001d0200720c */ /* 0x040fe20003f24070 */
[----:B------:R-:W-:Y:S01]  /*e970*/  @!P3 IMAD.MOV R36, RZ, RZ, -R36 ;  /* 0x000000ffff24b224 */ /* 0x000fe200078e0a24 */
[----:B------:R-:W-:Y:S01]  /*e980*/  ISETP.GE.AND P2, PT, R169, RZ, PT ;  /* 0x000000ffa900720c */ /* 0x000fe20003f46270 */
[----:B------:R-:W-:Y:S01]  /*e990*/  IMAD.HI.U32 R33, R3, R37, RZ ;  /* 0x0000002503217227 */ /* 0x000fe200078e00ff */
[----:B------:R-:W-:Y:S02]  /*e9a0*/  ISETP.GT.U32.AND P3, PT, R2, R32, PT ;  /* 0x000000200200720c */ /* 0x000fe40003f64070 */
[----:B------:R-:W-:Y:S01]  /*e9b0*/  IABS R34, R175 ;  /* 0x000000af00227213 */ /* 0x000fe20000000000 */
[----:B------:R-:W-:-:S02]  /*e9c0*/  @!P0 IMAD.IADD R31, R31, 0x1, -R2 ;  /* 0x000000011f1f8824 */ /* 0x000fc400078e0a02 */
[--C-:B------:R-:W-:Y:S01]  /*e9d0*/  @!P6 IMAD.IADD R30, R30, 0x1, -R2.reuse ;  /* 0x000000011e1ee824 */ /* 0x100fe200078e0a02 */
[----:B------:R-:W-:Y:S01]  /*e9e0*/  ISETP.GE.AND P4, PT, R170, RZ, PT ;  /* 0x000000ffaa00720c */ /* 0x000fe20003f86270 */
[----:B------:R-:W-:Y:S01]  /*e9f0*/  IMAD.MOV R33, RZ, RZ, -R33 ;  /* 0x000000ffff217224 */ /* 0x000fe200078e0a21 */
[----:B------:R0:W-:Y:S01]  /*ea00*/  STL [R1+0x2c8], R36 ;  /* 0x0002c82401007387 */ /* 0x0001e20000100800 */
[--C-:B------:R-:W-:Y:S01]  /*ea10*/  @!P1 IMAD.IADD R29, R29, 0x1, -R2.reuse ;  /* 0x000000011d1d9824 */ /* 0x100fe200078e0a02 */
[C---:B------:R-:W-:Y:S01]  /*ea20*/  ISETP.GT.U32.AND P6, PT, R2.reuse, R30, PT ;  /* 0x0000001e0200720c */ /* 0x040fe20003fc4070 */
[----:B------:R-:W-:Y:S02]  /*ea30*/  IMAD R33, R2, R33, R37 ;  /* 0x0000002102217224 */ /* 0x000fe400078e0225 */
[----:B------:R-:W-:Y:S02]  /*ea40*/  @!P3 IMAD.IADD R32, R32, 0x1, -R2 ;  /* 0x000000012020b824 */ /* 0x000fe400078e0a02 */
[----:B0-----:R-:W-:-:S02]  /*ea50*/  IMAD.MOV.U32 R36, RZ, RZ, R31 ;  /* 0x000000ffff247224 */ /* 0x001fc400078e001f */
[----:B------:R-:W-:Y:S01]  /*ea60*/  IMAD.HI.U32 R31, R3, R34, RZ ;  /* 0x00000022031f7227 */ /* 0x000fe200078e00ff */
[----:B------:R-:W-:-:S03]  /*ea70*/  ISETP.GT.U32.AND P3, PT, R2, R33, PT ;  /* 0x000000210200720c */ /* 0x000fc60003f64070 */
[----:B------:R-:W-:Y:S01]  /*ea80*/  @!P2 IMAD.MOV R36, RZ, RZ, -R36 ;  /* 0x000000ffff24a224 */ /* 0x000fe200078e0a24 */
[C---:B------:R-:W-:Y:S01]  /*ea90*/  ISETP.GT.U32.AND P2, PT, R2.reuse, R29, PT ;  /* 0x0000001d0200720c */ /* 0x040fe20003f44070 */
[----:B------:R-:W-:Y:S01]  /*eaa0*/  IMAD.MOV R31, RZ, RZ, -R31 ;  /* 0x000000ffff1f7224 */ /* 0x000fe200078e0a1f */
[----:B------:R-:W-:Y:S01]  /*eab0*/  IABS R35, R176 ;  /* 0x000000b000237213 */ /* 0x000fe20000000000 */
[----:B------:R-:W-:Y:S02]  /*eac0*/  @!P4 IMAD.MOV R4, RZ, RZ, -R4 ;  /* 0x000000ffff04c224 */ /* 0x000fe400078e0a04 */
[----:B------:R-:W-:Y:S01]  /*ead0*/  IMAD R31, R2, R31, R34 ;  /* 0x0000001f021f7224 */ /* 0x000fe200078e0222 */
[----:B------:R-:W-:Y:S01]  /*eae0*/  ISETP.GE.AND P0, PT, R171, RZ, PT ;  /* 0x000000ffab00720c */ /* 0x000fe20003f06270 */
[----:B------:R-:W-:Y:S01]  /*eaf0*/  @!P6 IMAD.IADD R30, R30, 0x1, -R2 ;  /* 0x000000011e1ee824 */ /* 0x000fe200078e0a02 */
[----:B------:R-:W-:Y:S01]  /*eb00*/  ISETP.GE.AND P5, PT, R172, RZ, PT ;  /* 0x000000ffac00720c */ /* 0x000fe20003fa6270 */
[----:B------:R-:W-:Y:S01]  /*eb10*/  STL [R1+0x2c4], R36 ;  /* 0x0002c42401007387 */ /* 0x000fe20000100800 */
[----:B------:R-:W-:-:S03]  /*eb20*/  ISETP.GT.U32.AND P6, PT, R2, R31, PT ;  /* 0x0000001f0200720c */ /* 0x000fc60003fc4070 */
[----:B------:R0:W-:Y:S01]  /*eb30*/  STL [R1+0x2c0], R4 ;  /* 0x0002c00401007387 */ /* 0x0001e20000100800 */
[--C-:B------:R-:W-:Y:S01]  /*eb40*/  @!P3 IMAD.IADD R33, R33, 0x1, -R2.reuse ;  /* 0x000000012121b824 */ /* 0x100fe200078e0a02 */
[----:B------:R-:W-:Y:S01]  /*eb50*/  ISETP.GE.AND P3, PT, R177, RZ, PT ;  /* 0x000000ffb100720c */ /* 0x000fe20003f66270 */
[----:B------:R-:W-:Y:S01]  /*eb60*/  @!P2 IMAD.IADD R29, R29, 0x1, -R2 ;  /* 0x000000011d1da824 */ /* 0x000fe200078e0a02 */
[----:B------:R-:W-:Y:S01]  /*eb70*/  IABS R177, R177 ;  /* 0x000000b100b17213 */ /* 0x000fe20000000000 */
[----:B0-----:R-:W-:-:S04]  /*eb80*/  IMAD.HI.U32 R4, R3, R35, RZ ;  /* 0x0000002303047227 */ /* 0x001fc800078e00ff */
[----:B------:R-:W-:Y:S02]  /*eb90*/  IMAD.MOV R4, RZ, RZ, -R4 ;  /* 0x000000ffff047224 */ /* 0x000fe400078e0a04 */
[----:B------:R-:W-:Y:S01]  /*eba0*/  IMAD.MOV.U32 R36, RZ, RZ, R32 ;  /* 0x000000ffff247224 */ /* 0x000fe200078e0020 */
[----:B------:R-:W-:Y:S01]  /*ebb0*/  ISETP.GE.AND P1, PT, R173, RZ, PT ;  /* 0x000000ffad00720c */ /* 0x000fe20003f26270 */
[----:B------:R-:W-:Y:S02]  /*ebc0*/  IMAD.MOV.U32 R38, RZ, RZ, R29 ;  /* 0x000000ffff267224 */ /* 0x000fe400078e001d */
[----:B------:R-:W-:Y:S02]  /*ebd0*/  IMAD R34, R2, R4, R35 ;  /* 0x0000000402227224 */ /* 0x000fe400078e0223 */
[----:B------:R-:W-:Y:S02]  /*ebe0*/  IMAD.MOV.U32 R35, RZ, RZ, R177 ;  /* 0x000000ffff237224 */ /* 0x000fe400078e00b1 */
[----:B------:R-:W-:Y:S01]  /*ebf0*/  @!P0 IMAD.MOV R36, RZ, RZ, -R36 ;  /* 0x000000ffff248224 */ /* 0x000fe200078e0a24 */
[----:B------:R-:W-:Y:S01]  /*ec00*/  IABS R4, R178 ;  /* 0x000000b200047213 */ /* 0x000fe20000000000 */
[----:B------:R-:W-:-:S02]  /*ec10*/  @!P6 IMAD.IADD R31, R31, 0x1, -R2 ;  /* 0x000000011f1fe824 */ /* 0x000fc400078e0a02 */
[----:B------:R-:W-:Y:S01]  /*ec20*/  @!P5 IMAD.MOV R38, RZ, RZ, -R38 ;  /* 0x000000ffff26d224 */ /* 0x000fe200078e0a26 */
[C---:B------:R-:W-:Y:S01]  /*ec30*/  ISETP.GT.U32.AND P5, PT, R2.reuse, R33, PT ;  /* 0x000000210200720c */ /* 0x040fe20003fa4070 */
[C---:B------:R-:W-:Y:S01]  /*ec40*/  IMAD.HI.U32 R37, R3.reuse, R35, RZ ;  /* 0x0000002303257227 */ /* 0x040fe200078e00ff */
[----:B------:R-:W-:Y:S01]  /*ec50*/  STL [R1+0x2bc], R36 ;  /* 0x0002bc2401007387 */ /* 0x000fe20000100800 */
[----:B------:R-:W-:Y:S02]  /*ec60*/  ISETP.GT.U32.AND P6, PT, R2, R31, PT ;  /* 0x0000001f0200720c */ /* 0x000fe40003fc4070 */
[----:B------:R-:W-:Y:S01]  /*ec70*/  IMAD.HI.U32 R29, R3, R4, RZ ;  /* 0x00000004031d7227 */ /* 0x000fe200078e00ff */
[----:B------:R0:W-:Y:S03]  /*ec80*/  STL [R1+0x2b0], R38 ;  /* 0x0002b02601007387 */ /* 0x0001e60000100800 */
[----:B------:R-:W-:-:S02]  /*ec90*/  IMAD.MOV R37, RZ, RZ, -R37 ;  /* 0x000000ffff257224 */ /* 0x000fc400078e0a25 */
[----:B------:R-:W-:Y:S02]  /*eca0*/  IMAD.MOV R29, RZ, RZ, -R29 ;  /* 0x000000ffff1d7224 */ /* 0x000fe400078e0a1d */
[----:B0-----:R-:W-:Y:S02]  /*ecb0*/  IMAD.MOV.U32 R38, RZ, RZ, R30 ;  /* 0x000000ffff267224 */ /* 0x001fe400078e001e */
[C---:B------:R-:W-:Y:S02]  /*ecc0*/  IMAD R35, R2.reuse, R37, R35 ;  /* 0x0000002502237224 */ /* 0x040fe400078e0223 */
[----:B------:R-:W-:Y:S01]  /*ecd0*/  @!P1 IMAD.MOV R38, RZ, RZ, -R38 ;  /* 0x000000ffff269224 */ /* 0x000fe200078e0a26 */
[C---:B------:R-:W-:Y:S01]  /*ece0*/  ISETP.GT.U32.AND P1, PT, R2.reuse, R34, PT ;  /* 0x000000220200720c */ /* 0x040fe20003f24070 */
[C---:B------:R-:W-:Y:S02]  /*ecf0*/  IMAD R4, R2.reuse, R29, R4 ;  /* 0x0000001d02047224 */ /* 0x040fe400078e0204 */
[--C-:B------:R-:W-:Y:S01]  /*ed00*/  @!P5 IMAD.IADD R33, R33, 0x1, -R2.reuse ;  /* 0x000000012121d824 */ /* 0x100fe200078e0a02 */
[C---:B------:R-:W-:Y:S01]  /*ed10*/  ISETP.GT.U32.AND P5, PT, R2.reuse, R35, PT ;  /* 0x000000230200720c */ /* 0x040fe20003fa4070 */
[----:B------:R-:W-:Y:S01]  /*ed20*/  @!P6 IMAD.IADD R31, R31, 0x1, -R2 ;  /* 0x000000011f1fe824 */ /* 0x000fe200078e0a02 */
[----:B------:R-:W-:-:S02]  /*ed30*/  ISETP.GT.U32.AND P6, PT, R2, R4, PT ;  /* 0x000000040200720c */ /* 0x000fc40003fc4070 */
[----:B------:R-:W-:Y:S02]  /*ed40*/  IABS R32, R179 ;  /* 0x000000b300207213 */ /* 0x000fe40000000000 */
[----:B------:R-:W-:Y:S02]  /*ed50*/  IABS R36, R180 ;  /* 0x000000b400247213 */ /* 0x000fe40000000000 */
[----:B------:R-:W-:Y:S01]  /*ed60*/  ISETP.GE.AND P4, PT, R174, RZ, PT ;  /* 0x000000ffae00720c */ /* 0x000fe20003f86270 */
[----:B------:R-:W-:Y:S01]  /*ed70*/  @!P1 IMAD.IADD R34, R34, 0x1, -R2 ;  /* 0x0000000122229824 */ /* 0x000fe200078e0a02 */
[----:B------:R-:W-:Y:S01]  /*ed80*/  ISETP.GE.AND P0, PT, R175, RZ, PT ;  /* 0x000000ffaf00720c */ /* 0x000fe20003f06270 */
[----:B------:R-:W-:Y:S01]  /*ed90*/  IMAD.HI.U32 R37, R3, R32, RZ ;  /* 0x0000002003257227 */ /* 0x000fe200078e00ff */
[----:B------:R-:W-:-:S03]  /*eda0*/  IABS R29, R181 ;  /* 0x000000b5001d7213 */ /* 0x000fc60000000000 */
[----:B------:R-:W-:Y:S02]  /*edb0*/  IMAD.MOV.U32 R30, RZ, RZ, R36 ;  /* 0x000000ffff1e7224 */ /* 0x000fe400078e0024 */
[----:B------:R-:W-:Y:S01]  /*edc0*/  @!P5 IMAD.IADD R35, R35, 0x1, -R2 ;  /* 0x000000012323d824 */ /* 0x000fe200078e0a02 */
[----:B------:R-:W-:Y:S01]  /*edd0*/  ISETP.GT.U32.AND P5, PT, R2, R34, PT ;  /* 0x000000220200720c */ /* 0x000fe20003fa4070 */
[----:B------:R-:W-:Y:S01]  /*ede0*/  IMAD.MOV R37, RZ, RZ, -R37 ;  /* 0x000000ffff257224 */ /* 0x000fe200078e0a25 */
[----:B------:R0:W-:Y:S01]  /*edf0*/  STL [R1+0x2ac], R38 ;  /* 0x0002ac2601007387 */ /* 0x0001e20000100800 */
[----:B------:R-:W-:-:S04]  /*ee00*/  IMAD.HI.U32 R36, R3, R30, RZ ;  /* 0x0000001e03247227 */ /* 0x000fc800078e00ff */
[----:B------:R-:W-:Y:S01]  /*ee10*/  @!P6 IMAD.IADD R4, R4, 0x1, -R2 ;  /* 0x000000010404e824 */ /* 0x000fe200078e0a02 */
[C---:B------:R-:W-:Y:S01]  /*ee20*/  ISETP.GT.U32.AND P6, PT, R2.reuse, R35, PT ;  /* 0x000000230200720c */ /* 0x040fe20003fc4070 */
[----:B------:R-:W-:Y:S02]  /*ee30*/  IMAD R32, R2, R37, R32 ;  /* 0x0000002502207224 */ /* 0x000fe400078e0220 */
[----:B0-----:R-:W-:Y:S02]  /*ee40*/  IMAD.MOV.U32 R38, RZ, RZ, R33 ;  /* 0x000000ffff267224 */ /* 0x001fe400078e0021 */
[----:B------:R-:W-:Y:S02]  /*ee50*/  IMAD.MOV R36, RZ, RZ, -R36 ;  /* 0x000000ffff247224 */ /* 0x000fe400078e0a24 */
[----:B------:R-:W-:-:S04]  /*ee60*/  IMAD.HI.U32 R37, R3, R29, RZ ;  /* 0x0000001d03257227 */ /* 0x000fc800078e00ff */
[----:B------:R-:W-:Y:S02]  /*ee70*/  @!P4 IMAD.MOV R38, RZ, RZ, -R38 ;  /* 0x000000ffff26c224 */ /* 0x000fe400078e0a26 */
[----:B------:R-:W-:Y:S02]  /*ee80*/  @!P0 IMAD.MOV R31, RZ, RZ, -R31 ;  /* 0x000000ffff1f8224 */ /* 0x000fe400078e0a1f */
[----:B------:R-:W-:Y:S02]  /*ee90*/  IMAD R30, R2, R36, R30 ;  /* 0x00000024021e7224 */ /* 0x000fe400078e021e */
[----:B------:R-:W-:Y:S01]  /*eea0*/  IMAD.MOV R37, RZ, RZ, -R37 ;  /* 0x000000ffff257224 */ /* 0x000fe200078e0a25 */
[----:B------:R-:W-:Y:S01]  /*eeb0*/  STL [R1+0x2a8], R38 ;  /* 0x0002a82601007387 */ /* 0x000fe20000100800 */
[--C-:B------:R-:W-:Y:S01]  /*eec0*/  @!P5 IMAD.IADD R34, R34, 0x1, -R2.reuse ;  /* 0x000000012222d824 */ /* 0x100fe200078e0a02 */
[C---:B------:R-:W-:Y:S02]  /*eed0*/  ISETP.GT.U32.AND P5, PT, R2.reuse, R30, PT ;  /* 0x0000001e0200720c */ /* 0x040fe40003fa4070 */
[----:B------:R0:W-:Y:S01]  /*eee0*/  STL [R1+0x2a0], R31 ;  /* 0x0002a01f01007387 */ /* 0x0001e20000100800 */
[C---:B------:R-:W-:Y:S01]  /*eef0*/  ISETP.GT.U32.AND P0, PT, R2.reuse, R32, PT ;  /* 0x000000200200720c */ /* 0x040fe20003f04070 */
[----:B------:R-:W-:Y:S01]  /*ef00*/  @!P6 IMAD.IADD R35, R35, 0x1, -R2 ;  /* 0x000000012323e824 */ /* 0x000fe200078e0a02 */
[C---:B------:R-:W-:Y:S01]  /*ef10*/  ISETP.GT.U32.AND P4, PT, R2.reuse, R4, PT ;  /* 0x000000040200720c */ /* 0x040fe20003f84070 */
[----:B0-----:R-:W-:Y:S01]  /*ef20*/  IMAD R31, R2, R37, R29 ;  /* 0x00000025021f7224 */ /* 0x001fe200078e021d */
[----:B------:R-:W-:-:S02]  /*ef30*/  ISETP.GE.AND P2, PT, R176, RZ, PT ;  /* 0x000000ffb000720c */ /* 0x000fc40003f46270 */
[----:B------:R-:W-:Y:S02]  /*ef40*/  IABS R36, R182 ;  /* 0x000000b600247213 */ /* 0x000fe40000000000 */
[----:B------:R-:W-:Y:S02]  /*ef50*/  ISETP.GT.U32.AND P6, PT, R2, R31, PT ;  /* 0x0000001f0200720c */ /* 0x000fe40003fc4070 */
[----:B------:R-:W-:Y:S01]  /*ef60*/  ISETP.GE.AND P1, PT, R178, RZ, PT ;  /* 0x000000ffb200720c */ /* 0x000fe20003f26270 */
[----:B------:R-:W-:Y:S01]  /*ef70*/  IMAD.HI.U32 R29, R3, R36, RZ ;  /* 0x00000024031d7227 */ /* 0x000fe200078e00ff */
[----:B------:R-:W-:-:S03]  /*ef80*/  IABS R33, R183 ;  /* 0x000000b700217213 */ /* 0x000fc60000000000 */
[--C-:B------:R-:W-:Y:S02]  /*ef90*/  @!P5 IMAD.IADD R30, R30, 0x1, -R2.reuse ;  /* 0x000000011e1ed824 */ /* 0x100fe400078e0a02 */
[----:B------:R-:W-:Y:S02]  /*efa0*/  IMAD.MOV R29, RZ, RZ, -R29 ;  /* 0x000000ffff1d7224 */ /* 0x000fe400078e0a1d */
[----:B------:R-:W-:Y:S02]  /*efb0*/  @!P0 IMAD.IADD R32, R32, 0x1, -R2 ;  /* 0x0000000120208824 */ /* 0x000fe400078e0a02 */
[----:B------:R-:W-:Y:S02]  /*efc0*/  IMAD.MOV.U32 R39, RZ, RZ, R34 ;  /* 0x000000ffff277224 */ /* 0x000fe400078e0022 */
[----:B------:R-:W-:Y:S02]  /*efd0*/  IMAD.MOV.U32 R38, RZ, RZ, R35 ;  /* 0x000000ffff267224 */ /* 0x000fe400078e0023 */
[----:B------:R-:W-:-:S02]  /*efe0*/  @!P4 IMAD.IADD R4, R4, 0x1, -R2 ;  /* 0x000000010404c824 */ /* 0x000fc400078e0a02 */
[----:B------:R-:W-:Y:S01]  /*eff0*/  @!P6 IMAD.IADD R31, R31, 0x1, -R2 ;  /* 0x000000011f1fe824 */ /* 0x000fe200078e0a02 */
[C---:B------:R-:W-:Y:S01]  /*f000*/  ISETP.GT.U32.AND P6, PT, R2.reuse, R30, PT ;  /* 0x0000001e0200720c */ /* 0x040fe20003fc4070 */
[----:B------:R-:W-:Y:S01]  /*f010*/  IMAD.HI.U32 R37, R3, R33, RZ ;  /* 0x0000002103257227 */ /* 0x000fe200078e00ff */
[----:B------:R-:W-:-:S03]  /*f020*/  ISETP.GT.U32.AND P5, PT, R2, R32, PT ;  /* 0x000000200200720c */ /* 0x000fc60003fa4070 */
[C---:B------:R-:W-:Y:S02]  /*f030*/  IMAD R29, R2.reuse, R29, R36 ;  /* 0x0000001d021d7224 */ /* 0x040fe400078e0224 */
[----:B------:R-:W-:Y:S02]  /*f040*/  @!P2 IMAD.MOV R39, RZ, RZ, -R39 ;  /* 0x000000ffff27a224 */ /* 0x000fe400078e0a27 */
[----:B------:R-:W-:Y:S02]  /*f050*/  @!P3 IMAD.MOV R38, RZ, RZ, -R38 ;  /* 0x000000ffff26b224 */ /* 0x000fe400078e0a26 */
[----:B------:R-:W-:Y:S01]  /*f060*/  @!P1 IMAD.MOV R4, RZ, RZ, -R4 ;  /* 0x000000ffff049224 */ /* 0x000fe200078e0a04 */
[----:B------:R-:W-:Y:S01]  /*f070*/  STL [R1+0x294], R39 ;  /* 0x0002942701007387 */ /* 0x000fe20000100800 */
[----:B------:R-:W-:Y:S01]  /*f080*/  IMAD.MOV R37, RZ, RZ, -R37 ;  /* 0x000000ffff257224 */ /* 0x000fe200078e0a25 */
[----:B------:R-:W-:Y:S02]  /*f090*/  ISETP.GT.U32.AND P1, PT, R2, R29, PT ;  /* 0x0000001d0200720c */ /* 0x000fe40003f24070 */
[----:B------:R-:W-:Y:S01]  /*f0a0*/  STL [R1+0x290], R38 ;  /* 0x0002902601007387 */ /* 0x000fe20000100800 */
[----:B------:R-:W-:-:S03]  /*f0b0*/  ISETP.GE.AND P4, PT, R179, RZ, PT ;  /* 0x000000ffb300720c */ /* 0x000fc60003f86270 */
[----:B------:R0:W-:Y:S01]  /*f0c0*/  STL [R1+0x28c], R4 ;  /* 0x00028c0401007387 */ /* 0x0001e20000100800 */
[----:B------:R-:W-:Y:S02]  /*f0d0*/  IABS R36, R184 ;  /* 0x000000b800247213 */ /* 0x000fe40000000000 */
[----:B------:R-:W-:Y:S01]  /*f0e0*/  ISETP.GT.U32.AND P2, PT, R2, R31, PT ;  /* 0x0000001f0200720c */ /* 0x000fe20003f44070 */
[--C-:B------:R-:W-:Y:S02]  /*f0f0*/  @!P6 IMAD.IADD R30, R30, 0x1, -R2.reuse ;  /* 0x000000011e1ee824 */ /* 0x100fe400078e0a02 */
[----:B0-----:R-:W-:Y:S02]  /*f100*/  IMAD R4, R2, R37, R33 ;  /* 0x0000002502047224 */ /* 0x001fe400078e0221 */
[----:B------:R-:W-:Y:S02]  /*f110*/  @!P5 IMAD.IADD R32, R32, 0x1, -R2 ;  /* 0x000000012020d824 */ /* 0x000fe400078e0a02 */
[----:B------:R-:W-:Y:S01]  /*f120*/  IMAD.HI.U32 R33, R3, R36, RZ ;  /* 0x0000002403217227 */ /* 0x000fe200078e00ff */
[----:B------:R-:W-:-:S02]  /*f130*/  ISETP.GT.U32.AND P6, PT, R2, R4, PT ;  /* 0x000000040200720c */ /* 0x000fc40003fc4070 */
[----:B------:R-:W-:Y:S01]  /*f140*/  ISETP.GE.AND P0, PT, R180, RZ, PT ;  /* 0x000000ffb400720c */ /* 0x000fe20003f06270 */
[----:B------:R-:W-:Y:S01]  /*f150*/  IMAD.MOV R33, RZ, RZ, -R33 ;  /* 0x000000ffff217224 */ /* 0x000fe200078e0a21 */
[----:B------:R-:W-:Y:S01]  /*f160*/  ISETP.GE.AND P3, PT, R181, RZ, PT ;  /* 0x000000ffb500720c */ /* 0x000fe20003f66270 */
[----:B------:R-:W-:Y:S01]  /*f170*/  @!P1 IMAD.IADD R29, R29, 0x1, -R2 ;  /* 0x000000011d1d9824 */ /* 0x000fe200078e0a02 */
[----:B------:R-:W-:Y:S01]  /*f180*/  IABS R35, R185 ;  /* 0x000000b900237213 */ /* 0x000fe20000000000 */
[----:B------:R-:W-:Y:S01]  /*f190*/  IMAD.MOV.U32 R40, RZ, RZ, R32 ;  /* 0x000000ffff287224 */ /* 0x000fe200078e0020 */
[----:B------:R-:W-:Y:S01]  /*f1a0*/  IABS R34, R186 ;  /* 0x000000ba00227213 */ /* 0x000fe20000000000 */
[----:B------:R-:W-:Y:S02]  /*f1b0*/  @!P2 IMAD.IADD R31, R31, 0x1, -R2 ;  /* 0x000000011f1fa824 */ /* 0x000fe400078e0a02 */
[C---:B------:R-:W-:Y:S02]  /*f1c0*/  IMAD R33, R2.reuse, R33, R36 ;  /* 0x0000002102217224 */ /* 0x040fe400078e0224 */
[----:B------:R-:W-:Y:S01]  /*f1d0*/  @!P4 IMAD.MOV R40, RZ, RZ, -R40 ;  /* 0x000000ffff28c224 */ /* 0x000fe200078e0a28 */
[----:B------:R-:W-:Y:S01]  /*f1e0*/  ISETP.GT.U32.AND P4, PT, R2, R29, PT ;  /* 0x0000001d0200720c */ /* 0x000fe20003f84070 */
[----:B------:R-:W-:-:S04]  /*f1f0*/  IMAD.HI.U32 R38, R3, R35, RZ ;  /* 0x0000002303267227 */ /* 0x000fc800078e00ff */
[----:B------:R-:W-:Y:S02]  /*f200*/  IMAD.MOV.U32 R39, RZ, RZ, R30 ;  /* 0x000000ffff277224 */ /* 0x000fe400078e001e */
[----:B------:R-:W-:Y:S01]  /*f210*/  @!P6 IMAD.IADD R4, R4, 0x1, -R2 ;  /* 0x000000010404e824 */ /* 0x000fe200078e0a02 */
[----:B------:R-:W-:Y:S01]  /*f220*/  ISETP.GT.U32.AND P6, PT, R2, R33, PT ;  /* 0x000000210200720c */ /* 0x000fe20003fc4070 */
[----:B------:R-:W-:Y:S02]  /*f230*/  IMAD.MOV.U32 R30, RZ, RZ, R31 ;  /* 0x000000ffff1e7224 */ /* 0x000fe400078e001f */
[----:B------:R-:W-:-:S04]  /*f240*/  IMAD.HI.U32 R36, R3, R34, RZ ;  /* 0x0000002203247227 */ /* 0x000fc800078e00ff */
[----:B------:R-:W-:Y:S02]  /*f250*/  IMAD.MOV R38, RZ, RZ, -R38 ;  /* 0x000000ffff267224 */ /* 0x000fe400078e0a26 */
[----:B------:R-:W-:Y:S02]  /*f260*/  @!P0 IMAD.MOV R39, RZ, RZ, -R39 ;  /* 0x000000ffff278224 */ /* 0x000fe400078e0a27 */
[----:B------:R-:W-:Y:S01]  /*f270*/  @!P3 IMAD.MOV R30, RZ, RZ, -R30 ;  /* 0x000000ffff1eb224 */ /* 0x000fe200078e0a1e */
[----:B------:R-:W-:Y:S01]  /*f280*/  ISETP.GE.AND P5, PT, R182, RZ, PT ;  /* 0x000000ffb600720c */ /* 0x000fe20003fa6270 */
[----:B------:R-:W-:Y:S01]  /*f290*/  IMAD.MOV R36, RZ, RZ, -R36 ;  /* 0x000000ffff247224 */ /* 0x000fe200078e0a24 */
[----:B------:R-:W-:Y:S01]  /*f2a0*/  STL [R1+0x288], R40 ;  /* 0x0002882801007387 */ /* 0x000fe20000100800 */
[C---:B------:R-:W-:Y:S01]  /*f2b0*/  IMAD R31, R2.reuse, R38, R35 ;  /* 0x00000026021f7224 */ /* 0x040fe200078e0223 */
[----:B------:R-:W-:Y:S02]  /*f2c0*/  IABS R37, R187 ;  /* 0x000000bb00257213 */ /* 0x000fe40000000000 */
[----:B------:R-:W-:Y:S01]  /*f2d0*/  STL [R1+0x284], R39 ;  /* 0x0002842701007387 */ /* 0x000fe20000100800 */
[----:B------:R-:W-:Y:S01]  /*f2e0*/  ISETP.GT.U32.AND P0, PT, R2, R4, PT ;  /* 0x000000040200720c */ /* 0x000fe20003f04070 */
[----:B------:R-:W-:-:S02]  /*f2f0*/  @!P4 IMAD.IADD R29, R29, 0x1, -R2 ;  /* 0x000000011d1dc824 */ /* 0x000fc400078e0a02 */
[----:B------:R0:W-:Y:S01]  /*f300*/  STL [R1+0x280], R30 ;  /* 0x0002801e01007387 */ /* 0x0001e20000100800 */
[C---:B------:R-:W-:Y:S01]  /*f310*/  ISETP.GT.U32.AND P4, PT, R2.reuse, R31, PT ;  /* 0x0000001f0200720c */ /* 0x040fe20003f84070 */
[----:B------:R-:W-:Y:S02]  /*f320*/  IMAD.MOV.U32 R32, RZ, RZ, R37 ;  /* 0x000000ffff207224 */ /* 0x000fe400078e0025 */
[----:B------:R-:W-:Y:S02]  /*f330*/  @!P6 IMAD.IADD R33, R33, 0x1, -R2 ;  /* 0x000000012121e824 */ /* 0x000fe400078e0a02 */
[----:B0-----:R-:W-:Y:S01]  /*f340*/  IMAD R30, R2, R36, R34 ;  /* 0x00000024021e7224 */ /* 0x001fe200078e0222 */
[----:B------:R-:W-:Y:S01]  /*f350*/  ISETP.GE.AND P2, PT, R183, RZ, PT ;  /* 0x000000ffb700720c */ /* 0x000fe20003f46270 */
[----:B------:R-:W-:-:S03]  /*f360*/  IMAD.MOV.U32 R39, RZ, RZ, R29 ;  /* 0x000000ffff277224 */ /* 0x000fc600078e001d */
[----:B------:R-:W-:Y:S01]  /*f370*/  ISETP.GT.U32.AND P6, PT, R2, R30, PT ;  /* 0x0000001e0200720c */ /* 0x000fe20003fc4070 */
[----:B------:R-:W-:-:S04]  /*f380*/  IMAD.HI.U32 R35, R3, R32, RZ ;  /* 0x0000002003237227 */ /* 0x000fc800078e00ff */
[----:B------:R-:W-:Y:S02]  /*f390*/  @!P5 IMAD.MOV R39, RZ, RZ, -R39 ;  /* 0x000000ffff27d224 */ /* 0x000fe400078e0a27 */
[----:B------:R-:W-:Y:S02]  /*f3a0*/  IMAD.MOV R35, RZ, RZ, -R35 ;  /* 0x000000ffff237224 */ /* 0x000fe400078e0a23 */
[--C-:B------:R-:W-:Y:S01]  /*f3b0*/  @!P0 IMAD.IADD R4, R4, 0x1, -R2.reuse ;  /* 0x0000000104048824 */ /* 0x100fe200078e0a02 */
[----:B------:R-:W-:Y:S01]  /*f3c0*/  IABS R37, R188 ;  /* 0x000000bc00257213 */ /* 0x000fe20000000000 */
[----:B------:R-:W-:Y:S01]  /*f3d0*/  @!P4 IMAD.IADD R31, R31, 0x1, -R2 ;  /* 0x000000011f1fc824 */ /* 0x000fe200078e0a02 */
[----:B------:R0:W-:Y:S01]  /*f3e0*/  STL [R1+0x27c], R39 ;  /* 0x00027c2701007387 */ /* 0x0001e20000100800 */
[----:B------:R-:W-:Y:S01]  /*f3f0*/  IMAD R32, R2, R35, R32 ;  /* 0x0000002302207224 */ /* 0x000fe200078e0220 */
[----:B------:R-:W-:Y:S01]  /*f400*/  IABS R34, R189 ;  /* 0x000000bd00227213 */ /* 0x000fe20000000000 */
[----:B------:R-:W-:Y:S01]  /*f410*/  @!P6 IMAD.IADD R30, R30, 0x1, -R2 ;  /* 0x000000011e1ee824 */ /* 0x000fe200078e0a02 */
[----:B------:R-:W-:Y:S01]  /*f420*/  ISETP.GT.U32.AND P6, PT, R2, R31, PT ;  /* 0x0000001f0200720c */ /* 0x000fe20003fc4070 */
[----:B------:R-:W-:-:S04]  /*f430*/  IMAD.HI.U32 R38, R3, R37, RZ ;  /* 0x0000002503267227 */ /* 0x000fc800078e00ff */
[----:B0-----:R-:W-:-:S04]  /*f440*/  IMAD.MOV.U32 R39, RZ, RZ, R4 ;  /* 0x000000ffff277224 */ /* 0x001fc800078e0004 */
[----:B------:R-:W-:Y:S01]  /*f450*/  @!P2 IMAD.MOV R39, RZ, RZ, -R39 ;  /* 0x000000ffff27a224 */ /* 0x000fe200078e0a27 */
[----:B------:R-:W-:Y:S01]  /*f460*/  ISETP.GT.U32.AND P2, PT, R2, R32, PT ;  /* 0x000000200200720c */ /* 0x000fe20003f44070 */
[----:B------:R-:W-:-:S04]  /*f470*/  IMAD.HI.U32 R29, R3, R34, RZ ;  /* 0x00000022031d7227 */ /* 0x000fc800078e00ff */
[----:B------:R-:W-:Y:S02]  /*f480*/  IMAD.MOV R38, RZ, RZ, -R38 ;  /* 0x000000ffff267224 */ /* 0x000fe400078e0a26 */
[----:B------:R-:W-:Y:S01]  /*f490*/  IMAD.MOV R4, RZ, RZ, -R29 ;  /* 0x000000ffff047224 */ /* 0x000fe200078e0a1d */
[C---:B------:R-:W-:Y:S01]  /*f4a0*/  ISETP.GT.U32.AND P4, PT, R2.reuse, R33, PT ;  /* 0x000000210200720c */ /* 0x040fe20003f84070 */
[----:B------:R-:W-:Y:S02]  /*f4b0*/  IMAD R29, R2, R38, R37 ;  /* 0x00000026021d7224 */ /* 0x000fe400078e0225 */
[--C-:B------:R-:W-:Y:S02]  /*f4c0*/  @!P6 IMAD.IADD R31, R31, 0x1, -R2.reuse ;  /* 0x000000011f1fe824 */ /* 0x100fe400078e0a02 */
[----:B------:R-:W-:Y:S01]  /*f4d0*/  @!P2 IMAD.IADD R32, R32, 0x1, -R2 ;  /* 0x000000012020a824 */ /* 0x000fe200078e0a02 */
[----:B------:R-:W-:Y:S02]  /*f4e0*/  ISETP.GT.U32.AND P6, PT, R2, R29, PT ;  /* 0x0000001d0200720c */ /* 0x000fe40003fc4070 */
[----:B------:R-:W-:-:S02]  /*f4f0*/  ISETP.GE.AND P3, PT, R185, RZ, PT ;  /* 0x000000ffb900720c */ /* 0x000fc40003f66270 */
[C---:B------:R-:W-:Y:S02]  /*f500*/  ISETP.GT.U32.AND P5, PT, R2.reuse, R30, PT ;  /* 0x0000001e0200720c */ /* 0x040fe40003fa4070 */
[C---:B------:R-:W-:Y:S01]  /*f510*/  ISETP.GT.U32.AND P2, PT, R2.reuse, R32, PT ;  /* 0x000000200200720c */ /* 0x040fe20003f44070 */
[----:B------:R-:W-:Y:S01]  /*f520*/  @!P4 IMAD.IADD R33, R33, 0x1, -R2 ;  /* 0x000000012121c824 */ /* 0x000fe200078e0a02 */
[----:B------:R-:W-:Y:S01]  /*f530*/  IABS R35, R191 ;  /* 0x000000bf00237213 */ /* 0x000fe20000000000 */
[----:B------:R0:W-:Y:S01]  /*f540*/  STL [R1+0x278], R39 ;  /* 0x0002782701007387 */ /* 0x0001e20000100800 */
[----:B------:R-:W-:Y:S01]  /*f550*/  IMAD R4, R2, R4, R34 ;  /* 0x0000000402047224 */ /* 0x000fe200078e0222 */
[----:B------:R-:W-:Y:S01]  /*f560*/  ISETP.GE.AND P4, PT, R187, RZ, PT ;  /* 0x000000ffbb00720c */ /* 0x000fe20003f86270 */
[----:B------:R-:W-:Y:S02]  /*f570*/  IMAD.MOV.U32 R38, RZ, RZ, R31 ;  /* 0x000000ffff267224 */ /* 0x000fe400078e001f */
[----:B------:R-:W-:-:S02]  /*f580*/  @!P6 IMAD.IADD R29, R29, 0x1, -R2 ;  /* 0x000000011d1de824 */ /* 0x000fc400078e0a02 */
[----:B------:R-:W-:-:S04]  /*f590*/  IMAD.HI.U32 R34, R3, R35, RZ ;  /* 0x0000002303227227 */ /* 0x000fc800078e00ff */
[----:B0-----:R-:W-:Y:S01]  /*f5a0*/  IMAD.MOV.U32 R39, RZ, RZ, R33 ;  /* 0x000000ffff277224 */ /* 0x001fe200078e0021 */
[----:B------:R-:W-:Y:S01]  /*f5b0*/  IABS R33, R192 ;  /* 0x000000c000217213 */ /* 0x000fe20000000000 */
[----:B------:R-:W-:Y:S01]  /*f5c0*/  @!P3 IMAD.MOV R38, RZ, RZ, -R38 ;  /* 0x000000ffff26b224 */ /* 0x000fe200078e0a26 */
[----:B------:R-:W-:Y:S01]  /*f5d0*/  ISETP.GT.U32.AND P3, PT, R2, R29, PT ;  /* 0x0000001d0200720c */ /* 0x000fe20003f64070 */
[----:B------:R-:W-:Y:S01]  /*f5e0*/  IMAD.MOV R34, RZ, RZ, -R34 ;  /* 0x000000ffff227224 */ /* 0x000fe200078e0a22 */
[----:B------:R-:W-:Y:S01]  /*f5f0*/  IABS R36, R190 ;  /* 0x000000be00247213 */ /* 0x000fe20000000000 */
[----:B------:R-:W-:Y:S01]  /*f600*/  @!P5 IMAD.IADD R30, R30, 0x1, -R2 ;  /* 0x000000011e1ed824 */ /* 0x000fe200078e0a02 */
[----:B------:R-:W-:Y:S01]  /*f610*/  ISETP.GT.U32.AND P5, PT, R2, R4, PT ;  /* 0x000000040200720c */ /* 0x000fe20003fa4070 */
[----:B------:R-:W-:Y:S01]  /*f620*/  IMAD.HI.U32 R31, R3, R33, RZ ;  /* 0x00000021031f7227 */ /* 0x000fe200078e00ff */
[----:B------:R-:W-:-:S03]  /*f630*/  ISETP.GE.AND P1, PT, R184, RZ, PT ;  /* 0x000000ffb800720c */ /* 0x000fc60003f26270 */
[----:B------:R-:W-:Y:S01]  /*f640*/  @!P2 IMAD.IADD R32, R32, 0x1, -R2 ;  /* 0x000000012020a824 */ /* 0x000fe200078e0a02 */
[----:B------:R-:W-:Y:S01]  /*f650*/  ISETP.GE.AND P0, PT, R186, RZ, PT ;  /* 0x000000ffba00720c */ /* 0x000fe20003f06270 */
[----:B------:R-:W-:Y:S02]  /*f660*/  IMAD R35, R2, R34, R35 ;  /* 0x0000002202237224 */ /* 0x000fe400078e0223 */
[----:B------:R-:W-:Y:S02]  /*f670*/  IMAD.MOV R31, RZ, RZ, -R31 ;  /* 0x000000ffff1f7224 */ /* 0x000fe400078e0a1f */
[----:B------:R-:W-:Y:S02]  /*f680*/  IMAD.MOV.U32 R34, RZ, RZ, R32 ;  /* 0x000000ffff227224 */ /* 0x000fe400078e0020 */
[----:B------:R-:W-:-:S04]  /*f690*/  IMAD.HI.U32 R37, R3, R36, RZ ;  /* 0x0000002403257227 */ /* 0x000fc800078e00ff */
[C---:B------:R-:W-:Y:S02]  /*f6a0*/  IMAD R33, R2.reuse, R31, R33 ;  /* 0x0000001f02217224 */ /* 0x040fe400078e0221 */
[----:B------:R-:W-:Y:S01]  /*f6b0*/  @!P4 IMAD.MOV R34, RZ, RZ, -R34 ;  /* 0x000000ffff22c224 */ /* 0x000fe200078e0a22 */
[C---:B------:R-:W-:Y:S01]  /*f6c0*/  ISETP.GT.U32.AND P4, PT, R2.reuse, R35, PT ;  /* 0x000000230200720c */ /* 0x040fe20003f84070 */
[----:B------:R-:W-:Y:S02]  /*f6d0*/  IMAD.MOV R37, RZ, RZ, -R37 ;  /* 0x000000ffff257224 */ /* 0x000fe400078e0a25 */
[----:B------:R-:W-:Y:S01]  /*f6e0*/  @!P3 IMAD.IADD R29, R29, 0x1, -R2 ;  /* 0x000000011d1db824 */ /* 0x000fe200078e0a02 */
[C---:B------:R-:W-:Y:S01]  /*f6f0*/  ISETP.GT.U32.AND P3, PT, R2.reuse, R33, PT ;  /* 0x000000210200720c */ /* 0x040fe20003f64070 */
[----:B------:R-:W-:Y:S02]  /*f700*/  IMAD R36, R2, R37, R36 ;  /* 0x0000002502247224 */ /* 0x000fe400078e0224 */
[----:B------:R-:W-:-:S02]  /*f710*/  @!P5 IMAD.IADD R4, R4, 0x1, -R2 ;  /* 0x000000010404d824 */ /* 0x000fc400078e0a02 */
[----:B------:R-:W-:Y:S02]  /*f720*/  @!P1 IMAD.MOV R39, RZ, RZ, -R39 ;  /* 0x000000ffff279224 */ /* 0x000fe400078e0a27 */
[----:B------:R-:W-:Y:S01]  /*f730*/  @!P0 IMAD.MOV R30, RZ, RZ, -R30 ;  /* 0x000000ffff1e8224 */ /* 0x000fe200078e0a1e */
[C---:B------:R-:W-:Y:S02]  /*f740*/  ISETP.GT.U32.AND P5, PT, R2.reuse, R4, PT ;  /* 0x000000040200720c */ /* 0x040fe40003fa4070 */
[----:B------:R-:W-:Y:S01]  /*f750*/  ISETP.GT.U32.AND P2, PT, R2, R36, PT ;  /* 0x000000240200720c */ /* 0x000fe20003f44070 */
[----:B------:R-:W-:Y:S01]  /*f760*/  STL [R1+0x270], R39 ;  /* 0x0002702701007387 */ /* 0x000fe20000100800 */
[----:B------:R-:W-:-:S03]  /*f770*/  @!P4 IMAD.IADD R35, R35, 0x1, -R2 ;  /* 0x000000012323c824 */ /* 0x000fc600078e0a02 */
[----:B------:R-:W-:Y:S04]  /*f780*/  STL [R1+0x264], R38 ;  /* 0x0002642601007387 */ /* 0x000fe80000100800 */
[----:B------:R0:W-:Y:S01]  /*f790*/  STL [R1+0x260], R30 ;  /* 0x0002601e01007387 */ /* 0x0001e20000100800 */
[----:B------:R-:W-:Y:S01]  /*f7a0*/  ISETP.GE.AND P1, PT, R188, RZ, PT ;  /* 0x000000ffbc00720c */ /* 0x000fe20003f26270 */
[--C-:B------:R-:W-:Y:S01]  /*f7b0*/  @!P3 IMAD.IADD R33, R33, 0x1, -R2.reuse ;  /* 0x000000012121b824 */ /* 0x100fe200078e0a02 */
[----:B------:R-:W-:Y:S02]  /*f7c0*/  ISETP.GE.AND P6, PT, R189, RZ, PT ;  /* 0x000000ffbd00720c */ /* 0x000fe40003fc6270 */
[----:B------:R-:W-:Y:S02]  /*f7d0*/  ISETP.GT.U32.AND P3, PT, R2, R35, PT ;  /* 0x000000230200720c */ /* 0x000fe40003f64070 */
[----:B0-----:R-:W-:Y:S01]  /*f7e0*/  IABS R30, R193 ;  /* 0x000000c1001e7213 */ /* 0x001fe20000000000 */
[----:B------:R-:W-:-:S04]  /*f7f0*/  @!P5 IMAD.IADD R4, R4, 0x1, -R2 ;  /* 0x000000010404d824 */ /* 0x000fc800078e0a02 */
[----:B------:R-:W-:-:S04]  /*f800*/  IMAD.HI.U32 R32, R3, R30, RZ ;  /* 0x0000001e03207227 */ /* 0x000fc800078e00ff */
[----:B------:R-:W-:Y:S02]  /*f810*/  @!P2 IMAD.IADD R36, R36, 0x1, -R2 ;  /* 0x000000012424a824 */ /* 0x000fe400078e0a02 */
[----:B------:R-:W-:Y:S02]  /*f820*/  IMAD.MOV R32, RZ, RZ, -R32 ;  /* 0x000000ffff207224 */ /* 0x000fe400078e0a20 */
[----:B------:R-:W-:Y:S01]  /*f830*/  IMAD.MOV.U32 R37, RZ, RZ, R29 ;  /* 0x000000ffff257224 */ /* 0x000fe200078e001d */
[C---:B------:R-:W-:Y:S01]  /*f840*/  ISETP.GT.U32.AND P4, PT, R2.reuse, R36, PT ;  /* 0x000000240200720c */ /* 0x040fe20003f84070 */
[----:B------:R-:W-:Y:S02]  /*f850*/  IMAD.MOV.U32 R29, RZ, RZ, R4 ;  /* 0x000000ffff1d7224 */ /* 0x000fe400078e0004 */
[----:B------:R-:W-:Y:S02]  /*f860*/  IMAD R30, R2, R32, R30 ;  /* 0x00000020021e7224 */ /* 0x000fe400078e021e */
[----:B------:R-:W-:Y:S01]  /*f870*/  @!P1 IMAD.MOV R37, RZ, RZ, -R37 ;  /* 0x000000ffff259224 */ /* 0x000fe200078e0a25 */
[----:B------:R-:W-:Y:S01]  /*f880*/  IABS R31, R194 ;  /* 0x000000c2001f7213 */ /* 0x000fe20000000000 */
[----:B------:R-:W-:-:S02]  /*f890*/  @!P6 IMAD.MOV R29, RZ, RZ, -R29 ;  /* 0x000000ffff1de224 */ /* 0x000fc400078e0a1d */
[----:B------:R-:W-:Y:S01]  /*f8a0*/  @!P3 IMAD.IADD R35, R35, 0x1, -R2 ;  /* 0x000000012323b824 */ /* 0x000fe200078e0a02 */
[----:B------:R-:W-:Y:S01]  /*f8b0*/  ISETP.GT.U32.AND P3, PT, R2, R30, PT ;  /* 0x0000001e0200720c */ /* 0x000fe20003f64070 */
[----:B------:R0:W-:Y:S01]  /*f8c0*/  STL [R1+0x258], R34 ;  /* 0x0002582201007387 */ /* 0x0001e20000100800 */
[----:B------:R-:W-:-:S03]  /*f8d0*/  ISETP.GE.AND P0, PT, R190, RZ, PT ;  /* 0x000000ffbe00720c */ /* 0x000fc60003f06270 */
[----:B------:R-:W-:Y:S04]  /*f8e0*/  STL [R1+0x254], R37 ;  /* 0x0002542501007387 */ /* 0x000fe80000100800 */
[----:B------:R1:W-:Y:S01]  /*f8f0*/  STL [R1+0x24c], R29 ;  /* 0x00024c1d01007387 */ /* 0x0003e20000100800 */
[----:B0-----:R-:W-:Y:S01]  /*f900*/  IABS R34, R195 ;  /* 0x000000c300227213 */ /* 0x001fe20000000000 */
[----:B------:R-:W-:Y:S01]  /*f910*/  @!P4 IMAD.IADD R36, R36, 0x1, -R2 ;  /* 0x000000012424c824 */ /* 0x000fe200078e0a02 */
[----:B------:R-:W-:Y:S01]  /*f920*/  ISETP.GE.AND P5, PT, R191, RZ, PT ;  /* 0x000000ffbf00720c */ /* 0x000fe20003fa6270 */
[----:B-1----:R-:W-:-:S04]  /*f930*/  IMAD.HI.U32 R29, R3, R31, RZ ;  /* 0x0000001f031d7227 */ /* 0x002fc800078e00ff */
[----:B------:R-:W-:Y:S02]  /*f940*/  IMAD.MOV.U32 R4, RZ, RZ, R34 ;  /* 0x000000ffff047224 */ /* 0x000fe400078e0022 */
[----:B------:R-:W-:Y:S02]  /*f950*/  IMAD.MOV R29, RZ, RZ, -R29 ;  /* 0x000000ffff1d7224 */ /* 0x000fe400078e0a1d */
[----:B------:R-:W-:-:S04]  /*f960*/  IMAD.HI.U32 R34, R3, R4, RZ ;  /* 0x0000000403227227 */ /* 0x000fc800078e00ff */
[----:B------:R-:W-:Y:S02]  /*f970*/  IMAD R29, R2, R29, R31 ;  /* 0x0000001d021d7224 */ /* 0x000fe400078e021f */
[----:B------:R-:W-:Y:S02]  /*f980*/  IMAD.MOV.U32 R39, RZ, RZ, R36 ;  /* 0x000000ffff277224 */ /* 0x000fe400078e0024 */
[----:B------:R-:W-:Y:S02]  /*f990*/  @!P3 IMAD.IADD R30, R30, 0x1, -R2 ;  /* 0x000000011e1eb824 */ /* 0x000fe400078e0a02 */
[----:B------:R-:W-:Y:S02]  /*f9a0*/  IMAD.MOV R34, RZ, RZ, -R34 ;  /* 0x000000ffff227224 */ /* 0x000fe400078e0a22 */
[----:B------:R-:W-:Y:S01]  /*f9b0*/  @!P0 IMAD.MOV R39, RZ, RZ, -R39 ;  /* 0x000000ffff278224 */ /* 0x000fe200078e0a27 */
[C---:B------:R-:W-:Y:S02]  /*f9c0*/  ISETP.GT.U32.AND P3, PT, R2.reuse, R30, PT ;  /* 0x0000001e0200720c */ /* 0x040fe40003f64070 */
[----:B------:R-:W-:-:S02]  /*f9d0*/  ISETP.GT.U32.AND P0, PT, R2, R29, PT ;  /* 0x0000001d0200720c */ /* 0x000fc40003f04070 */
[C---:B------:R-:W-:Y:S01]  /*f9e0*/  ISETP.GT.U32.AND P1, PT, R2.reuse, R33, PT ;  /* 0x000000210200720c */ /* 0x040fe20003f24070 */
[----:B------:R-:W-:Y:S01]  /*f9f0*/  IMAD R4, R2, R34, R4 ;  /* 0x0000002202047224 */ /* 0x000fe200078e0204 */
[----:B------:R-:W-:Y:S01]  /*fa00*/  IABS R34, R197 ;  /* 0x000000c500227213 */ /* 0x000fe20000000000 */
[----:B------:R-:W-:Y:S01]  /*fa10*/  @!P5 IMAD.MOV R35, RZ, RZ, -R35 ;  /* 0x000000ffff23d224 */ /* 0x000fe200078e0a23 */
[----:B------:R-:W-:Y:S02]  /*fa20*/  ISETP.GE.AND P2, PT, R192, RZ, PT ;  /* 0x000000ffc000720c */ /* 0x000fe40003f46270 */
[----:B------:R-:W-:Y:S01]  /*fa30*/  IABS R32, R199 ;  /* 0x000000c700207213 */ /* 0x000fe20000000000 */
[----:B------:R-:W-:Y:S01]  /*fa40*/  IMAD.HI.U32 R36, R3, R34, RZ ;  /* 0x0000002203247227 */ /* 0x000fe200078e00ff */
[----:B------:R-:W-:Y:S01]  /*fa50*/  ISETP.GE.AND P6, PT, R193, RZ, PT ;  /* 0x000000ffc100720c */ /* 0x000fe20003fc6270 */
[----:B------:R-:W-:Y:S01]  /*fa60*/  STL [R1+0x248], R39 ;  /* 0x0002482701007387 */ /* 0x000fe20000100800 */
[----:B------:R-:W-:Y:S01]  /*fa70*/  IABS R37, R196 ;  /* 0x000000c400257213 */ /* 0x000fe20000000000 */
[----:B------:R-:W-:-:S02]  /*fa80*/  @!P3 IMAD.IADD R30, R30, 0x1, -R2 ;  /* 0x000000011e1eb824 */ /* 0x000fc400078e0a02 */
[----:B------:R0:W-:Y:S01]  /*fa90*/  STL [R1+0x244], R35 ;  /* 0x0002442301007387 */ /* 0x0001e20000100800 */
[--C-:B------:R-:W-:Y:S01]  /*faa0*/  @!P0 IMAD.IADD R29, R29, 0x1, -R2.reuse ;  /* 0x000000011d1d8824 */ /* 0x100fe200078e0a02 */
[----:B------:R-:W-:Y:S01]  /*fab0*/  ISETP.GT.U32.AND P5, PT, R2, R4, PT ;  /* 0x000000040200720c */ /* 0x000fe20003fa4070 */
[----:B------:R-:W-:Y:S02]  /*fac0*/  @!P1 IMAD.IADD R33, R33, 0x1, -R2 ;  /* 0x0000000121219824 */ /* 0x000fe400078e0a02 */
[----:B------:R-:W-:-:S04]  /*fad0*/  IMAD.HI.U32 R38, R3, R37, RZ ;  /* 0x0000002503267227 */ /* 0x000fc800078e00ff */
[----:B0-----:R-:W-:Y:S02]  /*fae0*/  IMAD.MOV.U32 R35, RZ, RZ, R32 ;  /* 0x000000ffff237224 */ /* 0x001fe400078e0020 */
[----:B------:R-:W-:Y:S01]  /*faf0*/  IMAD.MOV R32, RZ, RZ, -R36 ;  /* 0x000000ffff207224 */ /* 0x000fe200078e0a24 */
[C---:B------:R-:W-:Y:S01]  /*fb00*/  ISETP.GT.U32.AND P0, PT, R2.reuse, R29, PT ;  /* 0x0000001d0200720c */ /* 0x040fe20003f04070 */
[----:B------:R-:W-:Y:S02]  /*fb10*/  IMAD.MOV.U32 R39, RZ, RZ, R30 ;  /* 0x000000ffff277224 */ /* 0x000fe400078e001e */
[----:B------:R-:W-:Y:S02]  /*fb20*/  IMAD R32, R2, R32, R34 ;  /* 0x0000002002207224 */ /* 0x000fe400078e0222 */
[----:B------:R-:W-:Y:S01]  /*fb30*/  @!P2 IMAD.MOV R33, RZ, RZ, -R33 ;  /* 0x000000ffff21a224 */ /* 0x000fe200078e0a21 */
[----:B------:R-:W-:Y:S01]  /*fb40*/  IABS R31, R198 ;  /* 0x000000c6001f7213 */ /* 0x000fe20000000000 */
[----:B------:R-:W-:-:S02]  /*fb50*/  IMAD.MOV R38, RZ, RZ, -R38 ;  /* 0x000000ffff267224 */ /* 0x000fc400078e0a26 */
[----:B------:R-:W-:Y:S01]  /*fb60*/  @!P6 IMAD.MOV R39, RZ, RZ, -R39 ;  /* 0x000000ffff27e224 */ /* 0x000fe200078e0a27 */
[----:B------:R-:W-:Y:S01]  /*fb70*/  ISETP.GT.U32.AND P6, PT, R2, R32, PT ;  /* 0x000000200200720c */ /* 0x000fe20003fc4070 */
[----:B------:R0:W-:Y:S01]  /*fb80*/  STL [R1+0x208], R33 ;  /* 0x0002082101007387 */ /* 0x0001e20000100800 */
[----:B------:R-:W-:Y:S01]  /*fb90*/  ISETP.GE.AND P4, PT, R194, RZ, PT ;  /* 0x000000ffc200720c */ /* 0x000fe20003f86270 */
[----:B------:R-:W-:-:S04]  /*fba0*/  IMAD.HI.U32 R36, R3, R31, RZ ;  /* 0x0000001f03247227 */ /* 0x000fc800078e00ff */
[----:B------:R-:W-:Y:S02]  /*fbb0*/  @!P5 IMAD.IADD R4, R4, 0x1, -R2 ;  /* 0x000000010404d824 */ /* 0x000fe400078e0a02 */
[----:B0-----:R-:W-:Y:S02]  /*fbc0*/  IMAD R33, R2, R38, R37 ;  /* 0x0000002602217224 */ /* 0x001fe400078e0225 */
[----:B------:R-:W-:-:S03]  /*fbd0*/  IMAD.MOV R36, RZ, RZ, -R36 ;  /* 0x000000ffff247224 */ /* 0x000fc600078e0a24 */
[C---:B------:R-:W-:Y:S01]  /*fbe0*/  ISETP.GT.U32.AND P3, PT, R2.reuse, R33, PT ;  /* 0x000000210200720c */ /* 0x040fe20003f64070 */
[----:B------:R-:W-:Y:S01]  /*fbf0*/  IMAD.HI.U32 R34, R3, R35, RZ ;  /* 0x0000002303227227 */ /* 0x000fe200078e00ff */
[----:B------:R-:W-:-:S03]  /*fc00*/  ISETP.GT.U32.AND P5, PT, R2, R4, PT ;  /* 0x000000040200720c */ /* 0x000fc60003fa4070 */
[----:B------:R-:W-:Y:S02]  /*fc10*/  @!P0 IMAD.IADD R29, R29, 0x1, -R2 ;  /* 0x000000011d1d8824 */ /* 0x000fe400078e0a02 */
[----:B------:R-:W-:Y:S02]  /*fc20*/  IMAD R31, R2, R36, R31 ;  /* 0x00000024021f7224 */ /* 0x000fe400078e021f */
[----:B------:R-:W-:Y:S02]  /*fc30*/  IMAD.MOV R34, RZ, RZ, -R34 ;  /* 0x000000ffff227224 */ /* 0x000fe400078e0a22 */
[----:B------:R-:W-:Y:S02]  /*fc40*/  IMAD.MOV.U32 R36, RZ, RZ, R29 ;  /* 0x000000ffff247224 */ /* 0x000fe400078e001d */
[----:B------:R-:W-:Y:S02]  /*fc50*/  @!P6 IMAD.IADD R32, R32, 0x1, -R2 ;  /* 0x000000012020e824 */ /* 0x000fe400078e0a02 */
[C---:B------:R-:W-:Y:S01]  /*fc60*/  IMAD R30, R2.reuse, R34, R35 ;  /* 0x00000022021e7224 */ /* 0x040fe200078e0223 */
[----:B------:R-:W-:Y:S01]  /*fc70*/  IABS R35, R200 ;  /* 0x000000c800237213 */ /* 0x000fe20000000000 */
[----:B------:R-:W-:Y:S01]  /*fc80*/  @!P4 IMAD.MOV R36, RZ, RZ, -R36 ;  /* 0x000000ffff24c224 */ /* 0x000fe200078e0a24 */
[C---:B------:R-:W-:Y:S01]  /*fc90*/  ISETP.GT.U32.AND P4, PT, R2.reuse, R32, PT ;  /* 0x000000200200720c */ /* 0x040fe20003f84070 */
[--C-:B------:R-:W-:Y:S01]  /*fca0*/  @!P3 IMAD.IADD R33, R33, 0x1, -R2.reuse ;  /* 0x000000012121b824 */ /* 0x100fe200078e0a02 */
[----:B------:R-:W-:Y:S01]  /*fcb0*/  ISETP.GT.U32.AND P0, PT, R2, R31, PT ;  /* 0x0000001f0200720c */ /* 0x000fe20003f04070 */
[----:B------:R-:W-:Y:S01]  /*fcc0*/  @!P5 IMAD.IADD R4, R4, 0x1, -R2 ;  /* 0x000000010404d824 */ /* 0x000fe200078e0a02 */
[----:B------:R-:W-:Y:S01]  /*fcd0*/  IABS R34, R201 ;  /* 0x000000c900227213 */ /* 0x000fe20000000000 */
[----:B------:R-:W-:Y:S01]  /*fce0*/  IMAD.HI.U32 R29, R3, R35, RZ ;  /* 0x00000023031d7227 */ /* 0x000fe200078e00ff */
[----:B------:R-:W-:Y:S01]  /*fcf0*/  ISETP.GE.AND P1, PT, R195, RZ, PT ;  /* 0x000000ffc300720c */ /* 0x000fe20003f26270 */
[----:B------:R-:W-:Y:S01]  /*fd00*/  STL [R1+0x200], R39 ;  /* 0x0002002701007387 */ /* 0x000fe20000100800 */
[----:B------:R-:W-:-:S02]  /*fd10*/  ISETP.GT.U32.AND P5, PT, R2, R30, PT ;  /* 0x0000001e0200720c */ /* 0x000fc40003fa4070 */
[----:B------:R-:W-:Y:S01]  /*fd20*/  ISETP.GT.U32.AND P3, PT, R2, R33, PT ;  /* 0x000000210200720c */ /* 0x000fe20003f64070 */
[----:B------:R0:W-:Y:S01]  /*fd30*/  STL [R1+0x1fc], R36 ;  /* 0x0001fc2401007387 */ /* 0x0001e20000100800 */
[----:B------:R-:W-:Y:S01]  /*fd40*/  ISETP.GE.AND P6, PT, R197, RZ, PT ;  /* 0x000000ffc500720c */ /* 0x000fe20003fc6270 */
[----:B------:R-:W-:Y:S02]  /*fd50*/  IMAD.MOV R29, RZ, RZ, -R29 ;  /* 0x000000ffff1d7224 */ /* 0x000fe400078e0a1d */
[----:B------:R-:W-:Y:S02]  /*fd60*/  @!P4 IMAD.IADD R32, R32, 0x1, -R2 ;  /* 0x000000012020c824 */ /* 0x000fe400078e0a02 */
[----:B------:R-:W-:Y:S02]  /*fd70*/  IMAD R29, R2, R29, R35 ;  /* 0x0000001d021d7224 */ /* 0x000fe400078e0223 */
[----:B0-----:R-:W-:Y:S01]  /*fd80*/  IMAD.HI.U32 R36, R3, R34, RZ ;  /* 0x0000002203247227 */ /* 0x001fe200078e00ff */
[----:B------:R-:W-:-:S03]  /*fd90*/  ISETP.GE.AND P2, PT, R196, RZ, PT ;  /* 0x000000ffc400720c */ /* 0x000fc60003f46270 */
[----:B------:R-:W-:Y:S02]  /*fda0*/  IMAD.MOV R36, RZ, RZ, -R36 ;  /* 0x000000ffff247224 */ /* 0x000fe400078e0a24 */
[----:B------:R-:W-:Y:S02]  /*fdb0*/  @!P0 IMAD.IADD R31, R31, 0x1, -R2 ;  /* 0x000000011f1f8824 */ /* 0x000fe400078e0a02 */
[----:B------:R-:W-:Y:S01]  /*fdc0*/  IMAD.MOV.U32 R37, RZ, RZ, R4 ;  /* 0x000000ffff257224 */ /* 0x000fe200078e0004 */
[C---:B------:R-:W-:Y:S01]  /*fdd0*/  ISETP.GT.U32.AND P4, PT, R2.reuse, R29, PT ;  /* 0x0000001d0200720c */ /* 0x040fe20003f84070 */
[----:B------:R-:W-:Y:S02]  /*fde0*/  IMAD R4, R2, R36, R34 ;  /* 0x0000002402047224 */ /* 0x000fe400078e0222 */
[----:B------:R-:W-:Y:S02]  /*fdf0*/  IMAD.MOV.U32 R35, RZ, RZ, R32 ;  /* 0x000000ffff237224 */ /* 0x000fe400078e0020 */
[----:B------:R-:W-:-:S02]  /*fe00*/  @!P5 IMAD.IADD R30, R30, 0x1, -R2 ;  /* 0x000000011e1ed824 */ /* 0x000fc400078e0a02 */
[----:B------:R-:W-:Y:S01]  /*fe10*/  @!P1 IMAD.MOV R37, RZ, RZ, -R37 ;  /* 0x000000ffff259224 */ /* 0x000fe200078e0a25 */
[C---:B------:R-:W-:Y:S01]  /*fe20*/  ISETP.GT.U32.AND P1, PT, R2.reuse, R31, PT ;  /* 0x0000001f0200720c */ /* 0x040fe20003f24070 */
[----:B------:R-:W-:Y:S02]  /*fe30*/  @!P3 IMAD.IADD R33, R33, 0x1, -R2 ;  /* 0x000000012121b824 */ /* 0x000fe400078e0a02 */
[----:B------:R-:W-:Y:S01]  /*fe40*/  @!P6 IMAD.MOV R35, RZ, RZ, -R35 ;  /* 0x000000ffff23e224 */ /* 0x000fe200078e0a23 */
[C---:B------:R-:W-:Y:S01]  /*fe50*/  ISETP.GT.U32.AND P6, PT, R2.reuse, R4, PT ;  /* 0x000000040200720c */ /* 0x040fe20003fc4070 */
[----:B------:R-:W-:Y:S01]  /*fe60*/  IMAD.MOV.U32 R34, RZ, RZ, R33 ;  /* 0x000000ffff227224 */ /* 0x000fe200078e0021 */
[----:B------:R-:W-:Y:S02]  /*fe70*/  ISETP.GT.U32.AND P5, PT, R2, R30, PT ;  /* 0x0000001e0200720c */ /* 0x000fe40003fa4070 */
[----:B------:R-:W-:Y:S01]  /*fe80*/  ISETP.GE.AND P3, PT, R198, RZ, PT ;  /* 0x000000ffc600720c */ /* 0x000fe20003f66270 */
[----:B------:R-:W-:Y:S01]  /*fe90*/  @!P2 IMAD.MOV R34, RZ, RZ, -R34 ;  /* 0x000000ffff22a224 */ /* 0x000fe200078e0a22 */
[----:B------:R-:W-:Y:S01]  /*fea0*/  IABS R33, R202 ;  /* 0x000000ca00217213 */ /* 0x000fe20000000000 */
[--C-:B------:R-:W-:Y:S01]  /*feb0*/  @!P4 IMAD.IADD R29, R29, 0x1, -R2.reuse ;  /* 0x000000011d1dc824 */ /* 0x100fe200078e0a02 */
[----:B------:R-:W-:Y:S01]  /*fec0*/  ISETP.GE.AND P0, PT, R199, RZ, PT ;  /* 0x000000ffc700720c */ /* 0x000fe20003f06270 */
[----:B------:R-:W-:Y:S01]  /*fed0*/  STL [R1+0x1ec], R37 ;  /* 0x0001ec2501007387 */ /* 0x000fe20000100800 */
[----:B------:R-:W-:-:S02]  /*fee0*/  @!P1 IMAD.IADD R31, R31, 0x1, -R2 ;  /* 0x000000011f1f9824 */ /* 0x000fc400078e0a02 */
[----:B------:R-:W-:Y:S01]  /*fef0*/  IMAD.MOV.U32 R32, RZ, RZ, R33 ;  /* 0x000000ffff207224 */ /* 0x000fe200078e0021 */
[----:B------:R0:W-:Y:S01]  /*ff00*/  STL [R1+0x1e0], R34 ;  /* 0x0001e02201007387 */ /* 0x0001e20000100800 */
[--C-:B------:R-:W-:Y:S01]  /*ff10*/  @!P6 IMAD.IADD R4, R4, 0x1, -R2.reuse ;  /* 0x000000010404e824 */ /* 0x100fe200078e0a02 */
[----:B------:R-:W-:Y:S01]  /*ff20*/  ISETP.GT.U32.AND P6, PT, R2, R29, PT ;  /* 0x0000001d0200720c */ /* 0x000fe20003fc4070 */
[----:B------:R-:W-:Y:S02]  /*ff30*/  @!P5 IMAD.IADD R30, R30, 0x1, -R2 ;  /* 0x000000011e1ed824 */ /* 0x000fe400078e0a02 */
[----:B------:R-:W-:Y:S01]  /*ff40*/  IMAD.HI.U32 R36, R3, R32, RZ ;  /* 0x0000002003247227 */ /* 0x000fe200078e00ff */
[----:B0-----:R-:W-:-:S03]  /*ff50*/  IABS R34, R203 ;  /* 0x000000cb00227213 */ /* 0x001fc60000000000 */
[----:B------:R-:W-:Y:S01]  /*ff60*/  IMAD.MOV.U32 R38, RZ, RZ, R31 ;  /* 0x000000ffff267224 */ /* 0x000fe200078e001f */
[----:B------:R0:W-:Y:S01]  /*ff70*/  STL [R1+0x1dc], R35 ;  /* 0x0001dc2301007387 */ /* 0x0001e20000100800 */
[----:B------:R-:W-:Y:S02]  /*ff80*/  IMAD.MOV R36, RZ, RZ, -R36 ;  /* 0x000000ffff247224 */ /* 0x000fe400078e0a24 */
[----:B------:R-:W-:Y:S01]  /*ff90*/  IMAD.MOV.U32 R33, RZ, RZ, R34 ;  /* 0x000000ffff217224 */ /* 0x000fe200078e0022 */
[----:B------:R-:W-:Y:S01]  /*ffa0*/  IABS R34, R204 ;  /* 0x000000cc00227213 */ /* 0x000fe20000000000 */
[----:B------:R-:W-:Y:S02]  /*ffb0*/  IMAD.MOV.U32 R37, RZ, RZ, R30 ;  /* 0x000000ffff257224 */ /* 0x000fe400078e001e */
[----:B------:R-:W-:Y:S01]  /*ffc0*/  @!P3 IMAD.MOV R38, RZ, RZ, -R38 ;  /* 0x000000ffff26b224 */ /* 0x000fe200078e0a26 */
[----:B------:R-:W-:Y:S01]  /*ffd0*/  ISETP.GT.U32.AND P3, PT, R2, R4, PT ;  /* 0x000000040200720c */ /* 0x000fe20003f64070 */
[----:B0-----:R-:W-:-:S04]  /*ffe0*/  IMAD.HI.U32 R35, R3, R33, RZ ;  /* 0x0000002103237227 */ /* 0x001fc800078e00ff */
[----:B------:R-:W-:Y:S02]  /*fff0*/  @!P0 IMAD.MOV R37, RZ, RZ, -R37 ;  /* 0x000000ffff258224 */ /* 0x000fe400078e0a25 */
[C---:B------:R-:W-:Y:S02]  /*10000*/  IMAD R32, R2.reuse, R36, R32 ;  /* 0x0000002402207224 */ /* 0x040fe400078e0220 */
[----:B------:R-:W-:Y:S02]  /*10010*/  IMAD.MOV R35, RZ, RZ, -R35 ;  /* 0x000000ffff237224 */ /* 0x000fe400078e0a23 */
[----:B------:R-:W-:Y:S01]  /*10020*/  IMAD.MOV.U32 R30, RZ, RZ, R34 ;  /* 0x000000ffff1e7224 */ /* 0x000fe200078e0022 */
[----:B------:R-:W-:Y:S01]  /*10030*/  STL [R1+0x1d4], R38 ;  /* 0x0001d42601007387 */ /* 0x000fe20000100800 */
[--C-:B------:R-:W-:Y:S01]  /*10040*/  @!P6 IMAD.IADD R29, R29, 0x1, -R2.reuse ;  /* 0x000000011d1de824 */ /* 0x100fe200078e0a02 */
[C---:B------:R-:W-:Y:S01]  /*10050*/  ISETP.GT.U32.AND P6, PT, R2.reuse, R32, PT ;  /* 0x000000200200720c */ /* 0x040fe20003fc4070 */
[----:B------:R-:W-:Y:S01]  /*10060*/  IMAD R31, R2, R35, R33 ;  /* 0x00000023021f7224 */ /* 0x000fe200078e0221 */
[----:B------:R0:W-:Y:S01]  /*10070*/  STL [R1+0x1cc], R37 ;  /* 0x0001cc2501007387 */ /* 0x0001e20000100800 */
[----:B------:R-:W-:-:S03]  /*10080*/  @!P3 IMAD.IADD R4, R4, 0x1, -R2 ;  /* 0x000000010404b824 */ /* 0x000fc600078e0a02 */
[----:B------:R-:W-:Y:S01]  /*10090*/  ISETP.GT.U32.AND P3, PT, R2, R31, PT ;  /* 0x0000001f0200720c */ /* 0x000fe20003f64070 */
[----:B0-----:R-:W-:-:S04]  /*100a0*/  IMAD.HI.U32 R37, R3, R30, RZ ;  /* 0x0000001e03257227 */ /* 0x001fc800078e00ff */
[----:B------:R-:W-:-:S04]  /*100b0*/  IMAD.MOV R37, RZ, RZ, -R37 ;  /* 0x000000ffff257224 */ /* 0x000fc800078e0a25 */
[----:B------:R-:W-:Y:S02]  /*100c0*/  IMAD R30, R2, R37, R30 ;  /* 0x00000025021e7224 */ /* 0x000fe400078e021e */
[----:B------:R-:W-:-:S03]  /*100d0*/  @!P6 IMAD.IADD R32, R32, 0x1, -R2 ;  /* 0x000000012020e824 */ /* 0x000fc600078e0a02 */
[----:B------:R-:W-:Y:S02]  /*100e0*/  ISETP.GT.U32.AND P6, PT, R2, R30, PT ;  /* 0x0000001e0200720c */ /* 0x000fe40003fc4070 */
[----:B------:R-:W-:Y:S01]  /*100f0*/  ISETP.GE.AND P2, PT, R200, RZ, PT ;  /* 0x000000ffc800720c */ /* 0x000fe20003f46270 */
[----:B------:R-:W-:Y:S01]  /*10100*/  @!P3 IMAD.IADD R31, R31, 0x1, -R2 ;  /* 0x000000011f1fb824 */ /* 0x000fe200078e0a02 */
[----:B------:R-:W-:Y:S02]  /*10110*/  ISETP.GE.AND P1, PT, R201, RZ, PT ;  /* 0x000000ffc900720c */ /* 0x000fe40003f26270 */
[----:B------:R-:W-:Y:S02]  /*10120*/  ISETP.GT.U32.AND P3, PT, R2, R32, PT ;  /* 0x000000200200720c */ /* 0x000fe40003f64070 */
[----:B------:R-:W-:Y:S01]  /*10130*/  IABS R35, R207 ;  /* 0x000000cf00237213 */ /* 0x000fe20000000000 */
[----:B------:R-:W-:Y:S01]  /*10140*/  IMAD.MOV.U32 R42, RZ, RZ, R29 ;  /* 0x000000ffff2a7224 */ /* 0x000fe200078e001d */
[----:B------:R-:W-:Y:S01]  /*10150*/  ISETP.GE.AND P5, PT, R202, RZ, PT ;  /* 0x000000ffca00720c */ /* 0x000fe20003fa6270 */
[----:B------:R-:W-:Y:S01]  /*10160*/  IMAD.MOV.U32 R41, RZ, RZ, R4 ;  /* 0x000000ffff297224 */ /* 0x000fe200078e0004 */
[----:B------:R-:W-:Y:S01]  /*10170*/  IABS R33, R208 ;  /* 0x000000d000217213 */ /* 0x000fe20000000000 */
[----:B------:R-:W-:-:S02]  /*10180*/  @!P6 IMAD.IADD R30, R30, 0x1, -R2 ;  /* 0x000000011e1ee824 */ /* 0x000fc400078e0a02 */
[----:B------:R-:W-:-:S04]  /*10190*/  IMAD.HI.U32 R38, R3, R35, RZ ;  /* 0x0000002303267227 */ /* 0x000fc800078e00ff */
[----:B------:R-:W-:Y:S01]  /*101a0*/  @!P2 IMAD.MOV R42, RZ, RZ, -R42 ;  /* 0x000000ffff2aa224 */ /* 0x000fe200078e0a2a */
[----:B------:R-:W-:Y:S01]  /*101b0*/  ISETP.GT.U32.AND P6, PT, R2, R30, PT ;  /* 0x0000001e0200720c */ /* 0x000fe20003fc4070 */
[----:B------:R-:W-:Y:S01]  /*101c0*/  @!P1 IMAD.MOV R41, RZ, RZ, -R41 ;  /* 0x000000ffff299224 */ /* 0x000fe200078e0a29 */
[----:B------:R-:W-:Y:S01]  /*101d0*/  IABS R34, R206 ;  /* 0x000000ce00227213 */ /* 0x000fe20000000000 */
[----:B------:R-:W-:Y:S01]  /*101e0*/  IMAD.HI.U32 R37, R3, R33, RZ ;  /* 0x0000002103257227 */ /* 0x000fe200078e00ff */
[----:B------:R-:W-:Y:S03]  /*101f0*/  STL [R1+0x1c8], R42 ;  /* 0x0001c82a01007387 */ /* 0x000fe60000100800 */
[----:B------:R-:W-:Y:S02]  /*10200*/  IMAD.MOV R38, RZ, RZ, -R38 ;  /* 0x000000ffff267224 */ /* 0x000fe400078e0a26 */
[----:B------:R-:W-:Y:S01]  /*10210*/  @!P3 IMAD.IADD R32, R32, 0x1, -R2 ;  /* 0x000000012020b824 */ /* 0x000fe200078e0a02 */
[----:B------:R0:W-:Y:S01]  /*10220*/  STL [R1+0x1bc], R41 ;  /* 0x0001bc2901007387 */ /* 0x0001e20000100800 */
[----:B------:R-:W-:Y:S01]  /*10230*/  IMAD.MOV R37, RZ, RZ, -R37 ;  /* 0x000000ffff257224 */ /* 0x000fe200078e0a25 */
[C---:B------:R-:W-:Y:S01]  /*10240*/  ISETP.GT.U32.AND P2, PT, R2.reuse, R31, PT ;  /* 0x0000001f0200720c */ /* 0x040fe20003f44070 */
[----:B------:R-:W-:-:S02]  /*10250*/  IMAD R35, R2, R38, R35 ;  /* 0x0000002602237224 */ /* 0x000fc400078e0223 */
[----:B------:R-:W-:-:S04]  /*10260*/  IMAD.HI.U32 R39, R3, R34, RZ ;  /* 0x0000002203277227 */ /* 0x000fc800078e00ff */
[----:B0-----:R-:W-:Y:S02]  /*10270*/  IMAD.MOV.U32 R41, RZ, RZ, R32 ;  /* 0x000000ffff297224 */ /* 0x001fe400078e0020 */
[C---:B------:R-:W-:Y:S02]  /*10280*/  IMAD R33, R2.reuse, R37, R33 ;  /* 0x0000002502217224 */ /* 0x040fe400078e0221 */
[----:B------:R-:W-:Y:S01]  /*10290*/  @!P5 IMAD.MOV R41, RZ, RZ, -R41 ;  /* 0x000000ffff29d224 */ /* 0x000fe200078e0a29 */
[----:B------:R-:W-:Y:S01]  /*102a0*/  ISETP.GT.U32.AND P5, PT, R2, R35, PT ;  /* 0x000000230200720c */ /* 0x000fe20003fa4070 */
[----:B------:R-:W-:Y:S01]  /*102b0*/  IMAD.MOV R39, RZ, RZ, -R39 ;  /* 0x000000ffff277224 */ /* 0x000fe200078e0a27 */
[----:B------:R-:W-:Y:S01]  /*102c0*/  IABS R36, R205 ;  /* 0x000000cd00247213 */ /* 0x000fe20000000000 */
[----:B------:R-:W-:Y:S01]  /*102d0*/  @!P6 IMAD.IADD R30, R30, 0x1, -R2 ;  /* 0x000000011e1ee824 */ /* 0x000fe200078e0a02 */
[C---:B------:R-:W-:Y:S01]  /*102e0*/  ISETP.GT.U32.AND P6, PT, R2.reuse, R33, PT ;  /* 0x000000210200720c */ /* 0x040fe20003fc4070 */
[----:B------:R-:W-:-:S02]  /*102f0*/  IMAD R34, R2, R39, R34 ;  /* 0x0000002702227224 */ /* 0x000fc400078e0222 */
[----:B------:R-:W-:-:S04]  /*10300*/  IMAD.HI.U32 R40, R3, R36, RZ ;  /* 0x0000002403287227 */ /* 0x000fc800078e00ff */
[----:B------:R-:W-:Y:S01]  /*10310*/  @!P2 IMAD.IADD R31, R31, 0x1, -R2 ;  /* 0x000000011f1fa824 */ /* 0x000fe200078e0a02 */
[C---:B------:R-:W-:Y:S01]  /*10320*/  ISETP.GT.U32.AND P2, PT, R2.reuse, R34, PT ;  /* 0x000000220200720c */ /* 0x040fe20003f44070 */
[----:B------:R-:W-:Y:S01]  /*10330*/  IMAD.MOV R29, RZ, RZ, -R40 ;  /* 0x000000ffff1d7224 */ /* 0x000fe200078e0a28 */
[----:B------:R-:W-:Y:S01]  /*10340*/  IABS R32, R210 ;  /* 0x000000d200207213 */ /* 0x000fe20000000000 */
[----:B------:R-:W-:Y:S02]  /*10350*/  @!P5 IMAD.IADD R35, R35, 0x1, -R2 ;  /* 0x000000012323d824 */ /* 0x000fe400078e0a02 */
[C---:B------:R-:W-:Y:S02]  /*10360*/  IMAD R29, R2.reuse, R29, R36 ;  /* 0x0000001d021d7224 */ /* 0x040fe400078e0224 */
[----:B------:R-:W-:Y:S01]  /*10370*/  @!P6 IMAD.IADD R33, R33, 0x1, -R2 ;  /* 0x000000012121e824 */ /* 0x000fe200078e0a02 */
[C---:B------:R-:W-:Y:S01]  /*10380*/  ISETP.GT.U32.AND P6, PT, R2.reuse, R35, PT ;  /* 0x000000230200720c */ /* 0x040fe20003fc4070 */
[----:B------:R-:W-:Y:S01]  /*10390*/  IMAD.MOV.U32 R36, RZ, RZ, R30 ;  /* 0x000000ffff247224 */ /* 0x000fe200078e001e */
[----:B------:R-:W-:Y:S01]  /*103a0*/  ISETP.GT.U32.AND P3, PT, R2, R29, PT ;  /* 0x0000001d0200720c */ /* 0x000fe20003f64070 */
[----:B------:R-:W-:Y:S01]  /*103b0*/  IMAD.HI.U32 R30, R3, R32, RZ ;  /* 0x00000020031e7227 */ /* 0x000fe200078e00ff */
[----:B------:R-:W-:-:S03]  /*103c0*/  IABS R4, R209 ;  /* 0x000000d100047213 */ /* 0x000fc60000000000 */
[----:B------:R-:W-:Y:S02]  /*103d0*/  @!P2 IMAD.IADD R34, R34, 0x1, -R2 ;  /* 0x000000012222a824 */ /* 0x000fe400078e0a02 */
[----:B------:R-:W-:Y:S01]  /*103e0*/  IMAD.MOV R30, RZ, RZ, -R30 ;  /* 0x000000ffff1e7224 */ /* 0x000fe200078e0a1e */
[----:B------:R-:W-:Y:S01]  /*103f0*/  ISETP.GE.AND P4, PT, R203, RZ, PT ;  /* 0x000000ffcb00720c */ /* 0x000fe20003f86270 */
[----:B------:R-:W-:Y:S01]  /*10400*/  IMAD.MOV.U32 R40, RZ, RZ, R31 ;  /* 0x000000ffff287224 */ /* 0x000fe200078e001f */
[----:B------:R-:W-:Y:S01]  /*10410*/  ISETP.GE.AND P0, PT, R204, RZ, PT ;  /* 0x000000ffcc00720c */ /* 0x000fe20003f06270 */
[C---:B------:R-:W-:Y:S01]  /*10420*/  IMAD R30, R2.reuse, R30, R32 ;  /* 0x0000001e021e7224 */ /* 0x040fe200078e0220 */
[----:B------:R-:W-:Y:S01]  /*10430*/  ISETP.GT.U32.AND P5, PT, R2, R34, PT ;  /* 0x000000220200720c */ /* 0x000fe20003fa4070 */
[----:B------:R-:W-:-:S04]  /*10440*/  IMAD.HI.U32 R31, R3, R4, RZ ;  /* 0x00000004031f7227 */ /* 0x000fc800078e00ff */
[--C-:B------:R-:W-:Y:S01]  /*10450*/  @!P6 IMAD.IADD R35, R35, 0x1, -R2.reuse ;  /* 0x000000012323e824 */ /* 0x100fe200078e0a02 */
[----:B------:R-:W-:Y:S01]  /*10460*/  ISETP.GT.U32.AND P6, PT, R2, R30, PT ;  /* 0x0000001e0200720c */ /* 0x000fe20003fc4070 */
[----:B------:R-:W-:Y:S02]  /*10470*/  @!P3 IMAD.IADD R29, R29, 0x1, -R2 ;  /* 0x000000011d1db824 */ /* 0x000fe400078e0a02 */
[----:B------:R-:W-:-:S03]  /*10480*/  IMAD.MOV R31, RZ, RZ, -R31 ;  /* 0x000000ffff1f7224 */ /* 0x000fc600078e0a1f */
[C---:B------:R-:W-:Y:S01]  /*10490*/  ISETP.GT.U32.AND P2, PT, R2.reuse, R29, PT ;  /* 0x0000001d0200720c */ /* 0x040fe20003f44070 */
[----:B------:R-:W-:Y:S02]  /*104a0*/  IMAD R31, R2, R31, R4 ;  /* 0x0000001f021f7224 */ /* 0x000fe400078e0204 */
[----:B------:R-:W-:Y:S02]  /*104b0*/  @!P4 IMAD.MOV R40, RZ, RZ, -R40 ;  /* 0x000000ffff28c224 */ /* 0x000fe400078e0a28 */
[----:B------:R-:W-:Y:S01]  /*104c0*/  @!P0 IMAD.MOV R36, RZ, RZ, -R36 ;  /* 0x000000ffff248224 */ /* 0x000fe200078e0a24 */
[----:B------:R-:W-:Y:S01]  /*104d0*/  IABS R4, R211 ;  /* 0x000000d300047213 */ /* 0x000fe20000000000 */
[--C-:B------:R-:W-:Y:S01]  /*104e0*/  @!P5 IMAD.IADD R34, R34, 0x1, -R2.reuse ;  /* 0x000000012222d824 */ /* 0x100fe200078e0a02 */
[----:B------:R-:W-:Y:S01]  /*104f0*/  ISETP.GT.U32.AND P5, PT, R2, R31, PT ;  /* 0x0000001f0200720c */ /* 0x000fe20003fa4070 */
[----:B------:R-:W-:Y:S01]  /*10500*/  STL [R1+0x1b8], R41 ;  /* 0x0001b82901007387 */ /* 0x000fe20000100800 */
[----:B------:R-:W-:Y:S01]  /*10510*/  @!P6 IMAD.IADD R30, R30, 0x1, -R2 ;  /* 0x000000011e1ee824 */ /* 0x000fe200078e0a02 */
[----:B------:R-:W-:-:S02]  /*10520*/  ISETP.GE.AND P1, PT, R205, RZ, PT ;  /* 0x000000ffcd00720c */ /* 0x000fc40003f26270 */
[----:B------:R-:W-:Y:S01]  /*10530*/  STL [R1+0x1b4], R40 ;  /* 0x0001b42801007387 */ /* 0x000fe20000100800 */
[----:B------:R-:W-:Y:S01]  /*10540*/  ISETP.GE.AND P4, PT, R206, RZ, PT ;  /* 0x000000ffce00720c */ /* 0x000fe20003f86270 */
[----:B------:R-:W-:Y:S02]  /*10550*/  IMAD.HI.U32 R37, R3, R4, RZ ;  /* 0x0000000403257227 */ /* 0x000fe400078e00ff */
[----:B------:R0:W-:Y:S01]  /*10560*/  STL [R1+0x1b0], R36 ;  /* 0x0001b02401007387 */ /* 0x0001e20000100800 */
[----:B------:R-:W-:Y:S01]  /*10570*/  ISETP.GT.U32.AND P6, PT, R2, R30, PT ;  /* 0x0000001e0200720c */ /* 0x000fe20003fc4070 */
[----:B------:R-:W-:Y:S02]  /*10580*/  @!P2 IMAD.IADD R29, R29, 0x1, -R2 ;  /* 0x000000011d1da824 */ /* 0x000fe400078e0a02 */
[----:B------:R-:W-:Y:S01]  /*10590*/  IMAD.MOV R37, RZ, RZ, -R37 ;  /* 0x000000ffff257224 */ /* 0x000fe200078e0a25 */
[----:B0-----:R-:W-:Y:S01]  /*105a0*/  IABS R36, R212 ;  /* 0x000000d400247213 */ /* 0x001fe20000000000 */
[----:B------:R-:W-:-:S04]  /*105b0*/  IMAD.MOV.U32 R39, RZ, RZ, R29 ;  /* 0x000000ffff277224 */ /* 0x000fc800078e001d */
[----:B------:R-:W-:Y:S01]  /*105c0*/  IMAD.HI.U32 R38, R3, R36, RZ ;  /* 0x0000002403267227 */ /* 0x000fe200078e00ff */
[----:B------:R-:W-:-:S03]  /*105d0*/  ISETP.GE.AND P3, PT, R207, RZ, PT ;  /* 0x000000ffcf00720c */ /* 0x000fc60003f66270 */
[----:B------:R-:W-:Y:S02]  /*105e0*/  @!P5 IMAD.IADD R31, R31, 0x1, -R2 ;  /* 0x000000011f1fd824 */ /* 0x000fe400078e0a02 */
[C---:B------:R-:W-:Y:S02]  /*105f0*/  IMAD R4, R2.reuse, R37, R4 ;  /* 0x0000002502047224 */ /* 0x040fe400078e0204 */
[----:B------:R-:W-:Y:S02]  /*10600*/  IMAD.MOV R29, RZ, RZ, -R38 ;  /* 0x000000ffff1d7224 */ /* 0x000fe400078e0a26 */
[----:B------:R-:W-:Y:S01]  /*10610*/  @!P1 IMAD.MOV R39, RZ, RZ, -R39 ;  /* 0x000000ffff279224 */ /* 0x000fe200078e0a27 */
[C---:B------:R-:W-:Y:S01]  /*10620*/  ISETP.GT.U32.AND P1, PT, R2.reuse, R31, PT ;  /* 0x0000001f0200720c */ /* 0x040fe20003f24070 */
[----:B------:R-:W-:Y:S01]  /*10630*/  @!P4 IMAD.MOV R34, RZ, RZ, -R34 ;  /* 0x000000ffff22c224 */ /* 0x000fe200078e0a22 */
[C---:B------:R-:W-:Y:S01]  /*10640*/  ISETP.GT.U32.AND P4, PT, R2.reuse, R4, PT ;  /* 0x000000040200720c */ /* 0x040fe20003f84070 */
[C---:B------:R-:W-:Y:S01]  /*10650*/  IMAD R29, R2.reuse, R29, R36 ;  /* 0x0000001d021d7224 */ /* 0x040fe200078e0224 */
[----:B------:R-:W-:Y:S01]  /*10660*/  ISETP.GT.U32.AND P0, PT, R2, R33, PT ;  /* 0x000000210200720c */ /* 0x000fe20003f04070 */
[----:B------:R-:W-:-:S03]  /*10670*/  @!P6 IMAD.IADD R30, R30, 0x1, -R2 ;  /* 0x000000011e1ee824 */ /* 0x000fc600078e0a02 */
[----:B------:R-:W-:Y:S02]  /*10680*/  ISETP.GT.U32.AND P6, PT, R2, R29, PT ;  /* 0x0000001d0200720c */ /* 0x000fe40003fc4070 */
[----:B------:R-:W-:Y:S01]  /*10690*/  ISETP.GE.AND P2, PT, R208, RZ, PT ;  /* 0x000000ffd000720c */ /* 0x000fe20003f46270 */
[----:B------:R-:W-:Y:S01]  /*106a0*/  @!P3 IMAD.MOV R35, RZ, RZ, -R35 ;  /* 0x000000ffff23b224 */ /* 0x000fe200078e0a23 */
[----:B------:R-:W-:Y:S01]  /*106b0*/  IABS R32, R213 ;  /* 0x000000d500207213 */ /* 0x000fe20000000000 */
[--C-:B------:R-:W-:Y:S01]  /*106c0*/  @!P1 IMAD.IADD R31, R31, 0x1, -R2.reuse ;  /* 0x000000011f1f9824 */ /* 0x100fe200078e0a02 */
[----:B------:R-:W-:Y:S01]  /*106d0*/  STL [R1+0x1ac], R39 ;  /* 0x0001ac2701007387 */ /* 0x000fe20000100800 */
[----:B------:R-:W-:-:S03]  /*106e0*/  @!P4 IMAD.IADD R4, R4, 0x1, -R2 ;  /* 0x000000010404c824 */ /* 0x000fc600078e0a02 */
[----:B------:R-:W-:Y:S01]  /*106f0*/  STL [R1+0x1a8], R34 ;  /* 0x0001a82201007387 */ /* 0x000fe20000100800 */
[--C-:B------:R-:W-:Y:S01]  /*10700*/  @!P0 IMAD.IADD R33, R33, 0x1, -R2.reuse ;  /* 0x0000000121218824 */ /* 0x100fe200078e0a02 */
[----:B------:R-:W-:Y:S01]  /*10710*/  ISETP.GT.U32.AND P4, PT, R2, R4, PT ;  /* 0x000000040200720c */ /* 0x000fe20003f84070 */
[----:B------:R-:W-:Y:S01]  /*10720*/  @!P6 IMAD.IADD R29, R29, 0x1, -R2 ;  /* 0x000000011d1de824 */ /* 0x000fe200078e0a02 */
[----:B------:R0:W-:Y:S01]  /*10730*/  STL [R1+0x198], R35 ;  /* 0x0001982301007387 */ /* 0x0001e20000100800 */
[----:B------:R-:W-:-:S03]  /*10740*/  IMAD.HI.U32 R37, R3, R32, RZ ;  /* 0x0000002003257227 */ /* 0x000fc600078e00ff */
[----:B------:R-:W-:Y:S01]  /*10750*/  ISETP.GT.U32.AND P6, PT, R2, R29, PT ;  /* 0x0000001d0200720c */ /* 0x000fe20003fc4070 */
[----:B------:R-:W-:Y:S02]  /*10760*/  @!P2 IMAD.MOV R33, RZ, RZ, -R33 ;  /* 0x000000ffff21a224 */ /* 0x000fe400078e0a21 */
[----:B0-----:R-:W-:Y:S01]  /*10770*/  IMAD.MOV.U32 R35, RZ, RZ, R31 ;  /* 0x000000ffff237224 */ /* 0x001fe200078e001f */
[----:B------:R-:W-:Y:S01]  /*10780*/  IABS R31, R214 ;  /* 0x000000d6001f7213 */ /* 0x000fe20000000000 */
[----:B------:R-:W-:Y:S02]  /*10790*/  IMAD.MOV.U32 R34, RZ, RZ, R30 ;  /* 0x000000ffff227224 */ /* 0x000fe400078e001e */
[----:B------:R-:W-:Y:S02]  /*107a0*/  IMAD.MOV R37, RZ, RZ, -R37 ;  /* 0x000000ffff257224 */ /* 0x000fe400078e0a25 */
[----:B------:R-:W-:Y:S01]  /*107b0*/  IMAD.HI.U32 R30, R3, R31, RZ ;  /* 0x0000001f031e7227 */ /* 0x000fe200078e00ff */
[----:B------:R0:W-:Y:S01]  /*107c0*/  STL [R1+0x194], R33 ;  /* 0x0001942101007387 */ /* 0x0001e20000100800 */
[----:B------:R-:W-:-:S02]  /*107d0*/  ISETP.GE.AND P0, PT, R209, RZ, PT ;  /* 0x000000ffd100720c */ /* 0x000fc40003f06270 */
[----:B------:R-:W-:Y:S02]  /*107e0*/  IMAD.MOV R30, RZ, RZ, -R30 ;  /* 0x000000ffff1e7224 */ /* 0x000fe400078e0a1e */
[----:B------:R-:W-:Y:S02]  /*107f0*/  @!P4 IMAD.IADD R4, R4, 0x1, -R2 ;  /* 0x000000010404c824 */ /* 0x000fe400078e0a02 */
[C---:B0-----:R-:W-:Y:S02]  /*10800*/  IMAD R33, R2.reuse, R37, R32 ;  /* 0x0000002502217224 */ /* 0x041fe400078e0220 */
[----:B------:R-:W-:-:S03]  /*10810*/  IMAD R31, R2, R30, R31 ;  /* 0x0000001e021f7224 */ /* 0x000fc600078e021f */
[C---:B------:R-:W-:Y:S01]  /*10820*/  ISETP.GT.U32.AND P4, PT, R2.reuse, R33, PT ;  /* 0x000000210200720c */ /* 0x040fe20003f84070 */
[--C-:B------:R-:W-:Y:S01]  /*10830*/  @!P6 IMAD.IADD R29, R29, 0x1, -R2.reuse ;  /* 0x000000011d1de824 */ /* 0x100fe200078e0a02 */
[----:B------:R-:W-:Y:S02]  /*10840*/  ISETP.GT.U32.AND P6, PT, R2, R31, PT ;  /* 0x0000001f0200720c */ /* 0x000fe40003fc4070 */
[----:B------:R-:W-:Y:S01]  /*10850*/  ISETP.GE.AND P5, PT, R210, RZ, PT ;  /* 0x000000ffd200720c */ /* 0x000fe20003fa6270 */
[----:B------:R-:W-:Y:S01]  /*10860*/  @!P0 IMAD.MOV R35, RZ, RZ, -R35 ;  /* 0x000000ffff238224 */ /* 0x000fe200078e0a23 */
[----:B------:R-:W-:Y:S02]  /*10870*/  ISETP.GE.AND P3, PT, R211, RZ, PT ;  /* 0x000000ffd300720c */ /* 0x000fe40003f66270 */
[----:B------:R-:W-:Y:S02]  /*10880*/  IABS R36, R215 ;  /* 0x000000d700247213 */ /* 0x000fe40000000000 */
[----:B------:R-:W-:Y:S01]  /*10890*/  ISETP.GE.AND P2, PT, R212, RZ, PT ;  /* 0x000000ffd400720c */ /* 0x000fe20003f46270 */
[----:B------:R0:W-:Y:S01]  /*108a0*/  STL [R1+0x190], R35 ;  /* 0x0001902301007387 */ /* 0x0001e20000100800 */
[----:B------:R-:W-:Y:S01]  /*108b0*/  IABS R37, R216 ;  /* 0x000000d800257213 */ /* 0x000fe20000000000 */
[----:B------:R-:W-:-:S02]  /*108c0*/  @!P4 IMAD.IADD R33, R33, 0x1, -R2 ;  /* 0x000000012121c824 */ /* 0x000fc400078e0a02 */
[----:B------:R-:W-:Y:S01]  /*108d0*/  IMAD.HI.U32 R39, R3, R36, RZ ;  /* 0x0000002403277227 */ /* 0x000fe200078e00ff */
[----:B0-----:R-:W-:-:S03]  /*108e0*/  IABS R35, R217 ;  /* 0x000000d900237213 */ /* 0x001fc60000000000 */
[----:B------:R-:W-:Y:S01]  /*108f0*/  @!P6 IMAD.IADD R31, R31, 0x1, -R2 ;  /* 0x000000011f1fe824 */ /* 0x000fe200078e0a02 */
[----:B------:R-:W-:Y:S01]  /*10900*/  ISETP.GT.U32.AND P6, PT, R2, R33, PT ;  /* 0x000000210200720c */ /* 0x000fe20003fc4070 */
[----:B------:R-:W-:Y:S02]  /*10910*/  @!P5 IMAD.MOV R34, RZ, RZ, -R34 ;  /* 0x000000ffff22d224 */ /* 0x000fe400078e0a22 */
[----:B------:R-:W-:-:S04]  /*10920*/  IMAD.HI.U32 R38, R3, R37, RZ ;  /* 0x0000002503267227 */ /* 0x000fc800078e00ff */
[----:B------:R-:W-:-:S04]  /*10930*/  IMAD.HI.U32 R32, R3, R35, RZ ;  /* 0x0000002303207227 */ /* 0x000fc800078e00ff */
[----:B------:R-:W-:Y:S02]  /*10940*/  IMAD.MOV R39, RZ, RZ, -R39 ;  /* 0x000000ffff277224 */ /* 0x000fe400078e0a27 */
[----:B------:R-:W-:Y:S01]  /*10950*/  IMAD.MOV.U32 R40, RZ, RZ, R4 ;  /* 0x000000ffff287224 */ /* 0x000fe200078e0004 */
[----:B------:R0:W-:Y:S01]  /*10960*/  STL [R1+0x180], R34 ;  /* 0x0001802201007387 */ /* 0x0001e20000100800 */
[----:B------:R-:W-:Y:S02]  /*10970*/  IMAD.MOV R38, RZ, RZ, -R38 ;  /* 0x000000ffff267224 */ /* 0x000fe400078e0a26 */
[----:B------:R-:W-:Y:S02]  /*10980*/  IMAD.MOV R32, RZ, RZ, -R32 ;  /* 0x000000ffff207224 */ /* 0x000fe400078e0a20 */
[C---:B------:R-:W-:Y:S02]  /*10990*/  IMAD R36, R2.reuse, R39, R36 ;  /* 0x0000002702247224 */ /* 0x040fe400078e0224 */
[----:B------:R-:W-:Y:S01]  /*109a0*/  @!P3 IMAD.MOV R40, RZ, RZ, -R40 ;  /* 0x000000ffff28b224 */ /* 0x000fe200078e0a28 */
[----:B------:R-:W-:-:S02]  /*109b0*/  ISETP.GT.U32.AND P3, PT, R2, R31, PT ;  /* 0x0000001f0200720c */ /* 0x000fc40003f64070 */
[----:B0-----:R-:W-:Y:S01]  /*109c0*/  IABS R34, R218 ;  /* 0x000000da00227213 */ /* 0x001fe20000000000 */
[C---:B------:R-:W-:Y:S01]  /*109d0*/  IMAD R37, R2.reuse, R38, R37 ;  /* 0x0000002602257224 */ /* 0x040fe200078e0225 */
[----:B------:R-:W-:Y:S01]  /*109e0*/  IABS R38, R221 ;  /* 0x000000dd00267213 */ /* 0x000fe20000000000 */
[----:B------:R-:W-:Y:S01]  /*109f0*/  @!P2 IMAD.MOV R29, RZ, RZ, -R29 ;  /* 0x000000ffff1da224 */ /* 0x000fe200078e0a1d */
[C---:B------:R-:W-:Y:S01]  /*10a00*/  ISETP.GT.U32.AND P2, PT, R2.reuse, R36, PT ;  /* 0x000000240200720c */ /* 0x040fe20003f44070 */
[C---:B------:R-:W-:Y:S01]  /*10a10*/  IMAD R35, R2.reuse, R32, R35 ;  /* 0x0000002002237224 */ /* 0x040fe200078e0223 */
[----:B------:R-:W-:Y:S01]  /*10a20*/  IABS R32, R219 ;  /* 0x000000db00207213 */ /* 0x000fe20000000000 */
[----:B------:R-:W-:Y:S01]  /*10a30*/  IMAD.HI.U32 R30, R3, R34, RZ ;  /* 0x00000022031e7227 */ /* 0x000fe200078e00ff */
[----:B------:R-:W-:Y:S03]  /*10a40*/  STL [R1+0x17c], R40 ;  /* 0x00017c2801007387 */ /* 0x000fe60000100800 */
[----:B------:R-:W-:Y:S01]  /*10a50*/  @!P6 IMAD.IADD R33, R33, 0x1, -R2 ;  /* 0x000000012121e824 */ /* 0x000fe200078e0a02 */
[----:B------:R0:W-:Y:S01]  /*10a60*/  STL [R1+0x178], R29 ;  /* 0x0001781d01007387 */ /* 0x0001e20000100800 */
[----:B------:R-:W-:Y:S01]  /*10a70*/  ISETP.GT.U32.AND P6, PT, R2, R37, PT ;  /* 0x000000250200720c */ /* 0x000fe20003fc4070 */
[----:B------:R-:W-:-:S02]  /*10a80*/  IMAD.MOV R30, RZ, RZ, -R30 ;  /* 0x000000ffff1e7224 */ /* 0x000fc400078e0a1e */
[----:B------:R-:W-:Y:S02]  /*10a90*/  @!P3 IMAD.IADD R31, R31, 0x1, -R2 ;  /* 0x000000011f1fb824 */ /* 0x000fe400078e0a02 */
[----:B0-----:R-:W-:Y:S02]  /*10aa0*/  IMAD.MOV.U32 R29, RZ, RZ, R38 ;  /* 0x000000ffff1d7224 */ /* 0x001fe400078e0026 */
[----:B------:R-:W-:Y:S01]  /*10ab0*/  IMAD.HI.U32 R38, R3, R32, RZ ;  /* 0x0000002003267227 */ /* 0x000fe200078e00ff */
[----:B------:R-:W-:-:S03]  /*10ac0*/  ISETP.GT.U32.AND P3, PT, R2, R35, PT ;  /* 0x000000230200720c */ /* 0x000fc60003f64070 */
[----:B------:R-:W-:Y:S02]  /*10ad0*/  IMAD R34, R2, R30, R34 ;  /* 0x0000001e02227224 */ /* 0x000fe400078e0222 */
[----:B------:R-:W-:Y:S02]  /*10ae0*/  IMAD.MOV R38, RZ, RZ, -R38 ;  /* 0x000000ffff267224 */ /* 0x000fe400078e0a26 */
[----:B------:R-:W-:Y:S01]  /*10af0*/  @!P2 IMAD.IADD R36, R36, 0x1, -R2 ;  /* 0x000000012424a824 */ /* 0x000fe200078e0a02 */
[C---:B------:R-:W-:Y:S01]  /*10b00*/  ISETP.GT.U32.AND P2, PT, R2.reuse, R34, PT ;  /* 0x000000220200720c */ /* 0x040fe20003f44070 */
[C---:B------:R-:W-:Y:S02]  /*10b10*/  IMAD R32, R2.reuse, R38, R32 ;  /* 0x0000002602207224 */ /* 0x040fe400078e0220 */
[--C-:B------:R-:W-:Y:S01]  /*10b20*/  @!P6 IMAD.IADD R37, R37, 0x1, -R2.reuse ;  /* 0x000000012525e824 */ /* 0x100fe200078e0a02 */
[----:B------:R-:W-:Y:S02]  /*10b30*/  IABS R30, R220 ;  /* 0x000000dc001e7213 */ /* 0x000fe40000000000 */
[C---:B------:R-:W-:Y:S01]  /*10b40*/  ISETP.GT.U32.AND P6, PT, R2.reuse, R32, PT ;  /* 0x000000200200720c */ /* 0x040fe20003fc4070 */
[----:B------:R-:W-:Y:S01]  /*10b50*/  @!P3 IMAD.IADD R35, R35, 0x1, -R2 ;  /* 0x000000012323b824 */ /* 0x000fe200078e0a02 */
[----:B------:R-:W-:Y:S01]  /*10b60*/  ISETP.GE.AND P1, PT, R213, RZ, PT ;  /* 0x000000ffd500720c */ /* 0x000fe20003f26270 */
[----:B------:R-:W-:Y:S01]  /*10b70*/  IMAD.HI.U32 R40, R3, R30, RZ ;  /* 0x0000001e03287227 */ /* 0x000fe200078e00ff */
[----:B------:R-:W-:-:S02]  /*10b80*/  ISETP.GT.U32.AND P3, PT, R2, R36, PT ;  /* 0x000000240200720c */ /* 0x000fc40003f64070 */
[----:B------:R-:W-:Y:S01]  /*10b90*/  IABS R4, R222 ;  /* 0x000000de00047213 */ /* 0x000fe20000000000 */
[----:B------:R-:W-:Y:S01]  /*10ba0*/  @!P2 IMAD.IADD R34, R34, 0x1, -R2 ;  /* 0x000000012222a824 */ /* 0x000fe200078e0a02 */
[----:B------:R-:W-:Y:S01]  /*10bb0*/  ISETP.GE.AND P0, PT, R214, RZ, PT ;  /* 0x000000ffd600720c */ /* 0x000fe20003f06270 */
[----:B------:R-:W-:Y:S01]  /*10bc0*/  IMAD.MOV R40, RZ, RZ, -R40 ;  /* 0x000000ffff287224 */ /* 0x000fe200078e0a28 */
[----:B------:R-:W-:Y:S01]  /*10bd0*/  ISETP.GT.U32.AND P2, PT, R2, R37, PT ;  /* 0x000000250200720c */ /* 0x000fe20003f44070 */
[----:B------:R-:W-:-:S04]  /*10be0*/  IMAD.HI.U32 R38, R3, R4, RZ ;  /* 0x0000000403267227 */ /* 0x000fc800078e00ff */
[----:B------:R-:W-:Y:S01]  /*10bf0*/  @!P6 IMAD.IADD R32, R32, 0x1, -R2 ;  /* 0x000000012020e824 */ /* 0x000fe200078e0a02 */
[C---:B------:R-:W-:Y:S01]  /*10c00*/  ISETP.GT.U32.AND P6, PT, R2.reuse, R34, PT ;  /* 0x000000220200720c */ /* 0x040fe20003fc4070 */
[----:B------:R-:W-:Y:S02]  /*10c10*/  IMAD R30, R2, R40, R30 ;  /* 0x00000028021e7224 */ /* 0x000fe400078e021e */
[----:B------:R-:W-:Y:S02]  /*10c20*/  IMAD.MOV.U32 R41, RZ, RZ, R33 ;  /* 0x000000ffff297224 */ /* 0x000fe400078e0021 */
[----:B------:R-:W-:-:S04]  /*10c30*/  IMAD.HI.U32 R39, R3, R29, RZ ;  /* 0x0000001d03277227 */ /* 0x000fc800078e00ff */
[----:B------:R-:W-:Y:S02]  /*10c40*/  IMAD.MOV R38, RZ, RZ, -R38 ;  /* 0x000000ffff267224 */ /* 0x000fe400078e0a26 */
[----:B------:R-:W-:Y:S01]  /*10c50*/  @!P1 IMAD.MOV R41, RZ, RZ, -R41 ;  /* 0x000000ffff299224 */ /* 0x000fe200078e0a29 */
[----:B------:R-:W-:Y:S01]  /*10c60*/  ISETP.GT.U32.AND P1, PT, R2, R35, PT ;  /* 0x000000230200720c */ /* 0x000fe20003f24070 */
[----:B------:R-:W-:Y:S01]  /*10c70*/  @!P3 IMAD.IADD R36, R36, 0x1, -R2 ;  /* 0x000000012424b824 */ /* 0x000fe200078e0a02 */
[C---:B------:R-:W-:Y:S01]  /*10c80*/  ISETP.GT.U32.AND P3, PT, R2.reuse, R30, PT ;  /* 0x0000001e0200720c */ /* 0x040fe20003f64070 */
[----:B------:R-:W-:Y:S02]  /*10c90*/  IMAD.MOV R39, RZ, RZ, -R39 ;  /* 0x000000ffff277224 */ /* 0x000fe400078e0a27 */
[C---:B------:R-:W-:Y:S02]  /*10ca0*/  IMAD R4, R2.reuse, R38, R4 ;  /* 0x0000002602047224 */ /* 0x040fe400078e0204 */
[----:B------:R-:W-:-:S02]  /*10cb0*/  IMAD R29, R2, R39, R29 ;  /* 0x00000027021d7224 */ /* 0x000fc400078e021d */
[----:B------:R-:W-:Y:S01]  /*10cc0*/  @!P0 IMAD.MOV R31, RZ, RZ, -R31 ;  /* 0x000000ffff1f8224 */ /* 0x000fe200078e0a1f */
[----:B------:R-:W-:Y:S01]  /*10cd0*/  IABS R33, R223 ;  /* 0x000000df00217213 */ /* 0x000fe20000000000 */
[--C-:B------:R-:W-:Y:S01]  /*10ce0*/  @!P6 IMAD.IADD R34, R34, 0x1, -R2.reuse ;  /* 0x000000012222e824 */ /* 0x100fe200078e0a02 */
[C---:B------:R-:W-:Y:S01]  /*10cf0*/  ISETP.GT.U32.AND P0, PT, R2.reuse, R32, PT ;  /* 0x000000200200720c */ /* 0x040fe20003f04070 */
[----:B------:R-:W-:Y:S01]  /*10d00*/  STL [R1+0x174], R41 ;  /* 0x0001742901007387 */ /* 0x000fe20000100800 */
[----:B------:R-:W-:Y:S01]  /*10d10*/  @!P2 IMAD.IADD R37, R37, 0x1, -R2 ;  /* 0x000000012525a824 */ /* 0x000fe200078e0a02 */
[C---:B------:R-:W-:Y:S02]  /*10d20*/  ISETP.GT.U32.AND P6, PT, R2.reuse, R4, PT ;  /* 0x000000040200720c */ /* 0x040fe40003fc4070 */
[----:B------:R0:W-:Y:S01]  /*10d30*/  STL [R1+0x170], R31 ;  /* 0x0001701f01007387 */ /* 0x0001e20000100800 */
[----:B------:R-:W-:Y:S01]  /*10d40*/  ISETP.GT.U32.AND P2, PT, R2, R29, PT ;  /* 0x0000001d0200720c */ /* 0x000fe20003f44070 */
[----:B------:R-:W-:Y:S01]  /*10d50*/  IMAD.HI.U32 R39, R3, R33, RZ ;  /* 0x0000002103277227 */ /* 0x000fe200078e00ff */
[----:B------:R-:W-:-:S02]  /*10d60*/  ISETP.GE.AND P4, PT, R216, RZ, PT ;  /* 0x000000ffd800720c */ /* 0x000fc40003f86270 */
[----:B------:R-:W-:Y:S01]  /*10d70*/  ISETP.GE.AND P5, PT, R215, RZ, PT ;  /* 0x000000ffd700720c */ /* 0x000fe20003fa6270 */
[--C-:B------:R-:W-:Y:S01]  /*10d80*/  @!P1 IMAD.IADD R35, R35, 0x1, -R2.reuse ;  /* 0x0000000123239824 */ /* 0x100fe200078e0a02 */
[----:B0-----:R-:W-:Y:S01]  /*10d90*/  IABS R31, R224 ;  /* 0x000000e0001f7213 */ /* 0x001fe20000000000 */
[----:B------:R-:W-:Y:S01]  /*10da0*/  @!P3 IMAD.IADD R30, R30, 0x1, -R2 ;  /* 0x000000011e1eb824 */ /* 0x000fe200078e0a02 */
[----:B------:R-:W-:Y:S01]  /*10db0*/  ISETP.GE.AND P1, PT, R217, RZ, PT ;  /* 0x000000ffd900720c */ /* 0x000fe20003f26270 */
[----:B------:R-:W-:Y:S01]  /*10dc0*/  IMAD.MOV R39, RZ, RZ, -R39 ;  /* 0x000000ffff277224 */ /* 0x000fe200078e0a27 */
[----:B------:R-:W-:Y:S01]  /*10dd0*/  ISETP.GE.AND P3, PT, R219, RZ, PT ;  /* 0x000000ffdb00720c */ /* 0x000fe20003f66270 */
[----:B------:R-:W-:-:S04]  /*10de0*/  IMAD.HI.U32 R38, R3, R31, RZ ;  /* 0x0000001f03267227 */ /* 0x000fc800078e00ff */
[----:B------:R-:W-:Y:S02]  /*10df0*/  @!P0 IMAD.IADD R32, R32, 0x1, -R2 ;  /* 0x0000000120208824 */ /* 0x000fe400078e0a02 */
[----:B------:R-:W-:Y:S02]  /*10e00*/  IMAD.MOV R40, RZ, RZ, -R38 ;  /* 0x000000ffff287224 */ /* 0x000fe400078e0a26 */
[----:B------:R-:W-:Y:S02]  /*10e10*/  IMAD R33, R2, R39, R33 ;  /* 0x0000002702217224 */ /* 0x000fe400078e0221 */
[----:B------:R-:W-:Y:S02]  /*10e20*/  IMAD.MOV.U32 R41, RZ, RZ, R37 ;  /* 0x000000ffff297224 */ /* 0x000fe400078e0025 */
[----:B------:R-:W-:Y:S01]  /*10e30*/  @!P6 IMAD.IADD R4, R4, 0x1, -R2 ;  /* 0x000000010404e824 */ /* 0x000fe200078e0a02 */
[----:B------:R-:W-:Y:S01]  /*10e40*/  ISETP.GT.U32.AND P6, PT, R2, R30, PT ;  /* 0x0000001e0200720c */ /* 0x000fe20003fc4070 */
[----:B------:R-:W-:-:S02]  /*10e50*/  IMAD.MOV.U32 R37, RZ, RZ, R35 ;  /* 0x000000ffff257224 */ /* 0x000fc400078e0023 */
[----:B------:R-:W-:Y:S02]  /*10e60*/  @!P2 IMAD.IADD R29, R29, 0x1, -R2 ;  /* 0x000000011d1da824 */ /* 0x000fe400078e0a02 */
[----:B------:R-:W-:Y:S02]  /*10e70*/  IMAD.MOV.U32 R42, RZ, RZ, R36 ;  /* 0x000000ffff2a7224 */ /* 0x000fe400078e0024 */
[----:B------:R-:W-:Y:S01]  /*10e80*/  IMAD.MOV.U32 R35, RZ, RZ, R34 ;  /* 0x000000ffff237224 */ /* 0x000fe200078e0022 */
[----:B------:R-:W-:Y:S01]  /*10e90*/  ISETP.GE.AND P0, PT, R218, RZ, PT ;  /* 0x000000ffda00720c */ /* 0x000fe20003f06270 */
[C---:B------:R-:W-:Y:S02]  /*10ea0*/  IMAD R31, R2.reuse, R40, R31 ;  /* 0x00000028021f7224 */ /* 0x040fe400078e021f */
[----:B------:R-:W-:Y:S01]  /*10eb0*/  @!P4 IMAD.MOV R41, RZ, RZ, -R41 ;  /* 0x000000ffff29c224 */ /* 0x000fe200078e0a29 */
[C---:B------:R-:W-:Y:S01]  /*10ec0*/  ISETP.GT.U32.AND P4, PT, R2.reuse, R33, PT ;  /* 0x000000210200720c */ /* 0x040fe20003f84070 */
[----:B------:R-:W-:Y:S01]  /*10ed0*/  IMAD.MOV.U32 R34, RZ, RZ, R32 ;  /* 0x000000ffff227224 */ /* 0x000fe200078e0020 */
[----:B------:R-:W-:Y:S01]  /*10ee0*/  IABS R38, R225 ;  /* 0x000000e100267213 */ /* 0x000fe20000000000 */
[----:B------:R-:W-:Y:S01]  /*10ef0*/  @!P5 IMAD.MOV R42, RZ, RZ, -R42 ;  /* 0x000000ffff2ad224 */ /* 0x000fe200078e0a2a */
[C---:B------:R-:W-:Y:S01]  /*10f00*/  ISETP.GT.U32.AND P5, PT, R2.reuse, R29, PT ;  /* 0x0000001d0200720c */ /* 0x040fe20003fa4070 */
[----:B------:R-:W-:Y:S01]  /*10f10*/  @!P1 IMAD.MOV R37, RZ, RZ, -R37 ;  /* 0x000000ffff259224 */ /* 0x000fe200078e0a25 */
[C---:B------:R-:W-:Y:S01]  /*10f20*/  ISETP.GT.U32.AND P1, PT, R2.reuse, R4, PT ;  /* 0x000000040200720c */ /* 0x040fe20003f24070 */
[----:B------:R-:W-:Y:S01]  /*10f30*/  @!P3 IMAD.MOV R34, RZ, RZ, -R34 ;  /* 0x000000ffff22b224 */ /* 0x000fe200078e0a22 */
[----:B------:R-:W-:Y:S01]  /*10f40*/  ISETP.GT.U32.AND P3, PT, R2, R31, PT ;  /* 0x0000001f0200720c */ /* 0x000fe20003f64070 */
[----:B------:R-:W-:-:S02]  /*10f50*/  IMAD.MOV.U32 R36, RZ, RZ, R38 ;  /* 0x000000ffff247224 */ /* 0x000fc400078e0026 */
[--C-:B------:R-:W-:Y:S01]  /*10f60*/  @!P6 IMAD.IADD R30, R30, 0x1, -R2.reuse ;  /* 0x000000011e1ee824 */ /* 0x100fe200078e0a02 */
[----:B------:R-:W-:Y:S01]  /*10f70*/  ISETP.GE.AND P6, PT, R222, RZ, PT ;  /* 0x000000ffde00720c */ /* 0x000fe20003fc6270 */
[----:B------:R-:W-:Y:S01]  /*10f80*/  IMAD.HI.U32 R32, R3, R36, RZ ;  /* 0x0000002403207227 */ /* 0x000fe200078e00ff */
[----:B------:R-:W-:Y:S01]  /*10f90*/  ISETP.GE.AND P2, PT, R220, RZ, PT ;  /* 0x000000ffdc00720c */ /* 0x000fe20003f46270 */
[----:B------:R-:W-:Y:S02]  /*10fa0*/  STL [R1+0x168], R42 ;  /* 0x0001682a01007387 */ /* 0x000fe40000100800 */
[----:B------:R-:W-:Y:S02]  /*10fb0*/  @!P0 IMAD.MOV R35, RZ, RZ, -R35 ;  /* 0x000000ffff238224 */ /* 0x000fe400078e0a23 */
[--C-:B------:R-:W-:Y:S01]  /*10fc0*/  @!P4 IMAD.IADD R33, R33, 0x1, -R2.reuse ;  /* 0x000000012121c824 */ /* 0x100fe200078e0a02 */
[----:B------:R-:W-:Y:S01]  /*10fd0*/  STL [R1+0x160], R41 ;  /* 0x0001602901007387 */ /* 0x000fe20000100800 */
[----:B------:R-:W-:Y:S01]  /*10fe0*/  @!P5 IMAD.IADD R29, R29, 0x1, -R2 ;  /* 0x000000011d1dd824 */ /* 0x000fe200078e0a02 */
[----:B------:R-:W-:Y:S01]  /*10ff0*/  ISETP.GE.AND P0, PT, R221, RZ, PT ;  /* 0x000000ffdd00720c */ /* 0x000fe20003f06270 */
[----:B------:R-:W-:Y:S01]  /*11000*/  IMAD.MOV R32, RZ, RZ, -R32 ;  /* 0x000000ffff207224 */ /* 0x000fe200078e0a20 */
[----:B------:R0:W-:Y:S01]  /*11010*/  STL [R1+0x158], R37 ;  /* 0x0001582501007387 */ /* 0x0001e20000100800 */
[----:B------:R-:W-:-:S02]  /*11020*/  @!P1 IMAD.IADD R4, R4, 0x1, -R2 ;  /* 0x0000000104049824 */ /* 0x000fc400078e0a02 */
[----:B------:R-:W-:Y:S01]  /*11030*/  @!P3 IMAD.IADD R31, R31, 0x1, -R2 ;  /* 0x000000011f1fb824 */ /* 0x000fe200078e0a02 */
[----:B------:R1:W-:Y:S01]  /*11040*/  STL [R1+0x154], R35 ;  /* 0x0001542301007387 */ /* 0x0003e20000100800 */
[C---:B------:R-:W-:Y:S01]  /*11050*/  ISETP.GT.U32.AND P3, PT, R2.reuse, R33, PT ;  /* 0x000000210200720c */ /* 0x040fe20003f64070 */
[C---:B------:R-:W-:Y:S02]  /*11060*/  IMAD R36, R2.reuse, R32, R36 ;  /* 0x0000002002247224 */ /* 0x040fe400078e0224 */
[----:B------:R4:W-:Y:S01]  /*11070*/  STL [R1+0x150], R34 ;  /* 0x0001502201007387 */ /* 0x0009e20000100800 */
[----:B------:R-:W-:Y:S01]  /*11080*/  IMAD.MOV.U32 R32, RZ, RZ, R4 ;  /* 0x000000ffff207224 */ /* 0x000fe200078e0004 */
[----:B0-----:R-:W-:Y:S01]  /*11090*/  IABS R37, R226 ;  /* 0x000000e200257213 */ /* 0x001fe20000000000 */
[----:B-1----:R-:W-:Y:S02]  /*110a0*/  IMAD.MOV.U32 R35, RZ, RZ, R30 ;  /* 0x000000ffff237224 */ /* 0x002fe400078e001e */
[----:B----4-:R-:W-:Y:S01]  /*110b0*/  IMAD.MOV.U32 R34, RZ, RZ, R29 ;  /* 0x000000ffff227224 */ /* 0x010fe200078e001d */
[----:B------:R-:W-:Y:S01]  /*110c0*/  IABS R29, R227 ;  /* 0x000000e3001d7213 */ /* 0x000fe20000000000 */
[----:B------:R-:W-:Y:S01]  /*110d0*/  @!P6 IMAD.MOV R32, RZ, RZ, -R32 ;  /* 0x000000ffff20e224 */ /* 0x000fe200078e0a20 */
[----:B------:R-:W-:Y:S01]  /*110e0*/  ISETP.GE.AND P5, PT, R223, RZ, PT ;  /* 0x000000ffdf00720c */ /* 0x000fe20003fa6270 */
[----:B------:R-:W-:Y:S01]  /*110f0*/  @!P2 IMAD.MOV R35, RZ, RZ, -R35 ;  /* 0x000000ffff23a224 */ /* 0x000fe200078e0a23 */
[C---:B------:R-:W-:Y:S01]  /*11100*/  ISETP.GT.U32.AND P6, PT, R2.reuse, R36, PT ;  /* 0x000000240200720c */ /* 0x040fe20003fc4070 */
[----:B------:R-:W-:Y:S01]  /*11110*/  IMAD.MOV.U32 R4, RZ, RZ, R29 ;  /* 0x000000ffff047224 */ /* 0x000fe200078e001d */
[----:B------:R-:W-:Y:S01]  /*11120*/  IABS R30, R228 ;  /* 0x000000e4001e7213 */ /* 0x000fe20000000000 */
[----:B------:R-:W-:Y:S01]  /*11130*/  IMAD.HI.U32 R29, R3, R37, RZ ;  /* 0x00000025031d7227 */ /* 0x000fe200078e00ff */
[----:B------:R-:W-:Y:S01]  /*11140*/  ISETP.GT.U32.AND P2, PT, R2, R31, PT ;  /* 0x0000001f0200720c */ /* 0x000fe20003f44070 */
[----:B------:R0:W-:Y:S02]  /*11150*/  STL [R1+0x148], R35 ;  /* 0x0001482301007387 */ /* 0x0001e40000100800 */
[----:B------:R-:W-:-:S02]  /*11160*/  @!P0 IMAD.MOV R34, RZ, RZ, -R34 ;  /* 0x000000ffff228224 */ /* 0x000fc400078e0a22 */
[----:B------:R-:W-:Y:S02]  /*11170*/  @!P3 IMAD.IADD R33, R33, 0x1, -R2 ;  /* 0x000000012121b824 */ /* 0x000fe400078e0a02 */
[----:B------:R-:W-:Y:S01]  /*11180*/  IMAD.MOV R29, RZ, RZ, -R29 ;  /* 0x000000ffff1d7224 */ /* 0x000fe200078e0a1d */
[----:B------:R1:W-:Y:S01]  /*11190*/  STL [R1+0x140], R34 ;  /* 0x0001402201007387 */ /* 0x0003e20000100800 */
[----:B0-----:R-:W-:Y:S01]  /*111a0*/  IMAD.HI.U32 R35, R3, R30, RZ ;  /* 0x0000001e03237227 */ /* 0x001fe200078e00ff */
[----:B------:R-:W-:Y:S02]  /*111b0*/  ISETP.GE.AND P1, PT, R224, RZ, PT ;  /* 0x000000ffe000720c */ /* 0x000fe40003f26270 */
[----:B------:R0:W-:Y:S01]  /*111c0*/  STL [R1+0x134], R32 ;  /* 0x0001342001007387 */ /* 0x0001e20000100800 */
[----:B------:R-:W-:Y:S02]  /*111d0*/  IMAD R37, R2, R29, R37 ;  /* 0x0000001d02257224 */ /* 0x000fe400078e0225 */
[----:B------:R-:W-:Y:S01]  /*111e0*/  IMAD.MOV.U32 R39, RZ, RZ, R33 ;  /* 0x000000ffff277224 */ /* 0x000fe200078e0021 */
[----:B-1----:R-:W-:Y:S01]  /*111f0*/  IABS R34, R229 ;  /* 0x000000e500227213 */ /* 0x002fe20000000000 */
[----:B------:R-:W-:-:S02]  /*11200*/  IMAD.MOV R29, RZ, RZ, -R35 ;  /* 0x000000ffff1d7224 */ /* 0x000fc400078e0a23 */
[----:B------:R-:W-:Y:S02]  /*11210*/  @!P6 IMAD.IADD R36, R36, 0x1, -R2 ;  /* 0x000000012424e824 */ /* 0x000fe400078e0a02 */
[----:B0-----:R-:W-:-:S04]  /*11220*/  IMAD.HI.U32 R32, R3, R4, RZ ;  /* 0x0000000403207227 */ /* 0x001fc800078e00ff */
[----:B------:R-:W-:Y:S01]  /*11230*/  @!P5 IMAD.MOV R39, RZ, RZ, -R39 ;  /* 0x000000ffff27d224 */ /* 0x000fe200078e0a27 */
[C---:B------:R-:W-:Y:S01]  /*11240*/  ISETP.GT.U32.AND P5, PT, R2.reuse, R37, PT ;  /* 0x000000250200720c */ /* 0x040fe20003fa4070 */
[C---:B------:R-:W-:Y:S02]  /*11250*/  IMAD R30, R2.reuse, R29, R30 ;  /* 0x0000001d021e7224 */ /* 0x040fe400078e021e */
[----:B------:R-:W-:Y:S02]  /*11260*/  @!P2 IMAD.IADD R31, R31, 0x1, -R2 ;  /* 0x000000011f1fa824 */ /* 0x000fe400078e0a02 */
[----:B------:R-:W-:Y:S02]  /*11270*/  IMAD.MOV R32, RZ, RZ, -R32 ;  /* 0x000000ffff207224 */ /* 0x000fe400078e0a20 */
[----:B------:R-:W-:Y:S01]  /*11280*/  IMAD.HI.U32 R29, R3, R34, RZ ;  /* 0x00000022031d7227 */ /* 0x000fe200078e00ff */
[----:B------:R-:W-:-:S03]  /*11290*/  ISETP.GT.U32.AND P6, PT, R2, R36, PT ;  /* 0x000000240200720c */ /* 0x000fc60003fc4070 */
[C---:B------:R-:W-:Y:S02]  /*112a0*/  IMAD R4, R2.reuse, R32, R4 ;  /* 0x0000002002047224 */ /* 0x040fe400078e0204 */
[----:B------:R-:W-:Y:S02]  /*112b0*/  IMAD.MOV.U32 R38, RZ, RZ, R31 ;  /* 0x000000ffff267224 */ /* 0x000fe400078e001f */
[----:B------:R-:W-:Y:S02]  /*112c0*/  IMAD.MOV R29, RZ, RZ, -R29 ;  /* 0x000000ffff1d7224 */ /* 0x000fe400078e0a1d */
[----:B------:R-:W-:Y:S01]  /*112d0*/  @!P1 IMAD.MOV R38, RZ, RZ, -R38 ;  /* 0x000000ffff269224 */ /* 0x000fe200078e0a26 */
[C---:B------:R-:W-:Y:S01]  /*112e0*/  ISETP.GT.U32.AND P1, PT, R2.reuse, R4, PT ;  /* 0x000000040200720c */ /* 0x040fe20003f24070 */
[----:B------:R-:W-:Y:S01]  /*112f0*/  IMAD R34, R2, R29, R34 ;  /* 0x0000001d02227224 */ /* 0x000fe200078e0222 */
[----:B------:R-:W-:Y:S01]  /*11300*/  ISETP.GE.AND P4, PT, R225, RZ, PT ;  /* 0x000000ffe100720c */ /* 0x000fe20003f86270 */
[----:B------:R-:W-:-:S03]  /*11310*/  @!P5 IMAD.IADD R37, R37, 0x1, -R2 ;  /* 0x000000012525d824 */ /* 0x000fc600078e0a02 */
        /* <DEDUP_REMOVED lines=15> */
[----:B------:R-:W-:Y:S01]  /*11410*/  IABS R33, R230 ;  /* 0x000000e600217213 */ /* 0x000fe20000000000 */
[C---:B------:R-:W-:Y:S01]  /*11420*/  IMAD R31, R2.reuse, R35, R31 ;  /* 0x00000023021f7224 */ /* 0x040fe200078e021f */
[C---:B------:R-:W-:Y:S01]  /*11430*/  ISETP.GT.U32.AND P5, PT, R2.reuse, R34, PT ;  /* 0x000000220200720c */ /* 0x040fe20003fa4070 */
[----:B------:R-:W-:Y:S01]  /*11440*/  IMAD.HI.U32 R35, R3, R29, RZ ;  /* 0x0000001d03237227 */ /* 0x000fe200078e00ff */
[----:B------:R-:W-:-:S03]  /*11450*/  ISETP.GT.U32.AND P6, PT, R2, R30, PT ;  /* 0x0000001e0200720c */ /* 0x000fc60003fc4070 */
[----:B------:R-:W-:Y:S01]  /*11460*/  IMAD.HI.U32 R32, R3, R33, RZ ;  /* 0x0000002103207227 */ /* 0x000fe200078e00ff */
[----:B------:R-:W-:-:S03]  /*11470*/  ISETP.GT.U32.AND P1, PT, R2, R37, PT ;  /* 0x000000250200720c */ /* 0x000fc60003f24070 */
[----:B------:R-:W-:Y:S02]  /*11480*/  IMAD.MOV R35, RZ, RZ, -R35 ;  /* 0x000000ffff237224 */ /* 0x000fe400078e0a23 */
[----:B------:R-:W-:Y:S02]  /*11490*/  IMAD.MOV R32, RZ, RZ, -R32 ;  /* 0x000000ffff207224 */ /* 0x000fe400078e0a20 */
[--C-:B------:R-:W-:Y:S01]  /*114a0*/  @!P4 IMAD.IADD R4, R4, 0x1, -R2.reuse ;  /* 0x000000010404c824 */ /* 0x100fe200078e0a02 */
[C---:B------:R-:W-:Y:S01]  /*114b0*/  ISETP.GT.U32.AND P4, PT, R2.reuse, R31, PT ;  /* 0x0000001f0200720c */ /* 0x040fe20003f84070 */
[C---:B------:R-:W-:Y:S02]  /*114c0*/  IMAD R29, R2.reuse, R35, R29 ;  /* 0x00000023021d7224 */ /* 0x040fe400078e021d */
[----:B------:R-:W-:Y:S01]  /*114d0*/  IMAD R33, R2, R32, R33 ;  /* 0x0000002002217224 */ /* 0x000fe200078e0221 */
[----:B------:R-:W-:Y:S01]  /*114e0*/  IABS R32, R233 ;  /* 0x000000e900207213 */ /* 0x000fe20000000000 */
[--C-:B------:R-:W-:Y:S01]  /*114f0*/  @!P5 IMAD.IADD R34, R34, 0x1, -R2.reuse ;  /* 0x000000012222d824 */ /* 0x100fe200078e0a02 */
[----:B------:R-:W-:Y:S01]  /*11500*/  ISETP.GT.U32.AND P5, PT, R2, R29, PT ;  /* 0x0000001d0200720c */ /* 0x000fe20003fa4070 */
[----:B------:R-:W-:Y:S01]  /*11510*/  @!P6 IMAD.IADD R30, R30, 0x1, -R2 ;  /* 0x000000011e1ee824 */ /* 0x000fe200078e0a02 */
[----:B------:R-:W-:Y:S01]  /*11520*/  ISETP.GE.AND P0, PT, R226, RZ, PT ;  /* 0x000000ffe200720c */ /* 0x000fe20003f06270 */
[----:B------:R0:W-:Y:S01]  /*11530*/  STL [R1+0x120], R38 ;  /* 0x0001202601007387 */ /* 0x0001e20000100800 */
[----:B------:R-:W-:-:S02]  /*11540*/  ISETP.GE.AND P3, PT, R227, RZ, PT ;  /* 0x000000ffe300720c */ /* 0x000fc40003f66270 */
[----:B------:R-:W-:Y:S02]  /*11550*/  ISETP.GE.AND P2, PT, R228, RZ, PT ;  /* 0x000000ffe400720c */ /* 0x000fe40003f46270 */
[----:B------:R-:W-:Y:S01]  /*11560*/  ISETP.GE.AND P6, PT, R229, RZ, PT ;  /* 0x000000ffe500720c */ /* 0x000fe20003fc6270 */
[----:B------:R-:W-:Y:S02]  /*11570*/  @!P1 IMAD.IADD R37, R37, 0x1, -R2 ;  /* 0x0000000125259824 */ /* 0x000fe400078e0a02 */
[----:B0-----:R-:W-:Y:S01]  /*11580*/  IMAD.HI.U32 R38, R3, R32, RZ ;  /* 0x0000002003267227 */ /* 0x001fe200078e00ff */
[----:B------:R-:W-:Y:S02]  /*11590*/  ISETP.GT.U32.AND P1, PT, R2, R33, PT ;  /* 0x000000210200720c */ /* 0x000fe40003f24070 */
[----:B------:R-:W-:Y:S01]  /*115a0*/  IABS R36, R234 ;  /* 0x000000ea00247213 */ /* 0x000fe20000000000 */
[----:B------:R-:W-:Y:S02]  /*115b0*/  IMAD.MOV R38, RZ, RZ, -R38 ;  /* 0x000000ffff267224 */ /* 0x000fe400078e0a26 */
[----:B------:R-:W-:-:S02]  /*115c0*/  @!P4 IMAD.IADD R31, R31, 0x1, -R2 ;  /* 0x000000011f1fc824 */ /* 0x000fc400078e0a02 */
[----:B------:R-:W-:Y:S02]  /*115d0*/  IMAD.MOV.U32 R40, RZ, RZ, R37 ;  /* 0x000000ffff287224 */ /* 0x000fe400078e0025 */
[----:B------:R-:W-:Y:S01]  /*115e0*/  IMAD.MOV.U32 R39, RZ, RZ, R4 ;  /* 0x000000ffff277224 */ /* 0x000fe200078e0004 */
[----:B------:R-:W-:Y:S01]  /*115f0*/  IABS R35, R235 ;  /* 0x000000eb00237213 */ /* 0x000fe20000000000 */
[C---:B------:R-:W-:Y:S02]  /*11600*/  IMAD R32, R2.reuse, R38, R32 ;  /* 0x0000002602207224 */ /* 0x040fe400078e0220 */
[----:B------:R-:W-:Y:S01]  /*11610*/  @!P5 IMAD.IADD R29, R29, 0x1, -R2 ;  /* 0x000000011d1dd824 */ /* 0x000fe200078e0a02 */
[----:B------:R-:W-:Y:S01]  /*11620*/  ISETP.GT.U32.AND P5, PT, R2, R31, PT ;  /* 0x0000001f0200720c */ /* 0x000fe20003fa4070 */
[----:B------:R-:W-:Y:S02]  /*11630*/  IMAD.MOV.U32 R4, RZ, RZ, R34 ;  /* 0x000000ffff047224 */ /* 0x000fe400078e0022 */
[----:B------:R-:W-:-:S04]  /*11640*/  IMAD.HI.U32 R38, R3, R36, RZ ;  /* 0x0000002403267227 */ /* 0x000fc800078e00ff */
[----:B------:R-:W-:Y:S02]  /*11650*/  @!P0 IMAD.MOV R40, RZ, RZ, -R40 ;  /* 0x000000ffff288224 */ /* 0x000fe400078e0a28 */
[----:B------:R-:W-:Y:S02]  /*11660*/  @!P3 IMAD.MOV R39, RZ, RZ, -R39 ;  /* 0x000000ffff27b224 */ /* 0x000fe400078e0a27 */
[----:B------:R-:W-:Y:S02]  /*11670*/  @!P2 IMAD.MOV R30, RZ, RZ, -R30 ;  /* 0x000000ffff1ea224 */ /* 0x000fe400078e0a1e */
[----:B------:R-:W-:Y:S01]  /*11680*/  @!P6 IMAD.MOV R4, RZ, RZ, -R4 ;  /* 0x000000ffff04e224 */ /* 0x000fe200078e0a04 */
[----:B------:R-:W-:Y:S01]  /*11690*/  ISETP.GT.U32.AND P6, PT, R2, R32, PT ;  /* 0x000000200200720c */ /* 0x000fe20003fc4070 */
[----:B------:R-:W-:Y:S01]  /*116a0*/  IMAD.HI.U32 R37, R3, R35, RZ ;  /* 0x0000002303257227 */ /* 0x000fe200078e00ff */
[----:B------:R-:W-:Y:S03]  /*116b0*/  STL [R1+0x118], R40 ;  /* 0x0001182801007387 */ /* 0x000fe60000100800 */
[----:B------:R-:W-:Y:S01]  /*116c0*/  IMAD.MOV R38, RZ, RZ, -R38 ;  /* 0x000000ffff267224 */ /* 0x000fe200078e0a26 */
[----:B------:R-:W-:Y:S01]  /*116d0*/  STL [R1+0x110], R39 ;  /* 0x0001102701007387 */ /* 0x000fe20000100800 */
[----:B------:R-:W-:-:S02]  /*116e0*/  @!P1 IMAD.IADD R33, R33, 0x1, -R2 ;  /* 0x0000000121219824 */ /* 0x000fc400078e0a02 */
[----:B------:R-:W-:Y:S01]  /*116f0*/  IMAD.MOV R37, RZ, RZ, -R37 ;  /* 0x000000ffff257224 */ /* 0x000fe200078e0a25 */
[----:B------:R0:W-:Y:S01]  /*11700*/  STL [R1+0x10c], R30 ;  /* 0x00010c1e01007387 */ /* 0x0001e20000100800 */
[----:B------:R-:W-:Y:S01]  /*11710*/  @!P5 IMAD.IADD R31, R31, 0x1, -R2 ;  /* 0x000000011f1fd824 */ /* 0x000fe200078e0a02 */
[C---:B------:R-:W-:Y:S02]  /*11720*/  ISETP.GT.U32.AND P0, PT, R2.reuse, R33, PT ;  /* 0x000000210200720c */ /* 0x040fe40003f04070 */
[----:B------:R1:W-:Y:S01]  /*11730*/  STL [R1+0x100], R4 ;  /* 0x0001000401007387 */ /* 0x0003e20000100800 */
[C---:B0-----:R-:W-:Y:S02]  /*11740*/  IMAD R30, R2.reuse, R38, R36 ;  /* 0x00000026021e7224 */ /* 0x041fe400078e0224 */
[----:B-1----:R-:W-:-:S03]  /*11750*/  IMAD R4, R2, R37, R35 ;  /* 0x0000002502047224 */ /* 0x002fc600078e0223 */
[----:B------:R-:W-:Y:S01]  /*11760*/  ISETP.GT.U32.AND P5, PT, R2, R30, PT ;  /* 0x0000001e0200720c */ /* 0x000fe20003fa4070 */
[--C-:B------:R-:W-:Y:S01]  /*11770*/  @!P6 IMAD.IADD R32, R32, 0x1, -R2.reuse ;  /* 0x000000012020e824 */ /* 0x100fe200078e0a02 */
[----:B------:R-:W-:Y:S02]  /*11780*/  ISETP.GT.U32.AND P6, PT, R2, R4, PT ;  /* 0x000000040200720c */ /* 0x000fe40003fc4070 */
[----:B------:R-:W-:Y:S02]  /*11790*/  ISETP.GE.AND P1, PT, R230, RZ, PT ;  /* 0x000000ffe600720c */ /* 0x000fe40003f26270 */
[----:B------:R-:W-:Y:S01]  /*117a0*/  ISETP.GE.AND P4, PT, R231, RZ, PT ;  /* 0x000000ffe700720c */ /* 0x000fe20003f86270 */
[----:B------:R-:W-:Y:S01]  /*117b0*/  @!P0 IMAD.IADD R33, R33, 0x1, -R2 ;  /* 0x0000000121218824 */ /* 0x000fe200078e0a02 */
[----:B------:R-:W-:-:S05]  /*117c0*/  IABS R35, R237 ;  /* 0x000000ed00237213 */ /* 0x000fca0000000000 */
[--C-:B------:R-:W-:Y:S02]  /*117d0*/  @!P5 IMAD.IADD R30, R30, 0x1, -R2.reuse ;  /* 0x000000011e1ed824 */ /* 0x100fe400078e0a02 */
[----:B------:R-:W-:Y:S02]  /*117e0*/  IMAD.MOV.U32 R40, RZ, RZ, R33 ;  /* 0x000000ffff287224 */ /* 0x000fe400078e0021 */
[----:B------:R-:W-:Y:S01]  /*117f0*/  @!P6 IMAD.IADD R4, R4, 0x1, -R2 ;  /* 0x000000010404e824 */ /* 0x000fe200078e0a02 */
[----:B------:R-:W-:Y:S01]  /*11800*/  ISETP.GT.U32.AND P6, PT, R2, R30, PT ;  /* 0x0000001e0200720c */ /* 0x000fe20003fc4070 */
[----:B------:R-:W-:-:S04]  /*11810*/  IMAD.HI.U32 R36, R3, R35, RZ ;  /* 0x0000002303247227 */ /* 0x000fc800078e00ff */
[----:B------:R-:W-:Y:S02]  /*11820*/  @!P1 IMAD.MOV R40, RZ, RZ, -R40 ;  /* 0x000000ffff289224 */ /* 0x000fe400078e0a28 */
[----:B------:R-:W-:Y:S02]  /*11830*/  @!P4 IMAD.MOV R31, RZ, RZ, -R31 ;  /* 0x000000ffff1fc224 */ /* 0x000fe400078e0a1f */
[----:B------:R-:W-:Y:S01]  /*11840*/  IMAD.MOV R36, RZ, RZ, -R36 ;  /* 0x000000ffff247224 */ /* 0x000fe200078e0a24 */
[----:B------:R-:W-:Y:S01]  /*11850*/  IABS R39, R236 ;  /* 0x000000ec00277213 */ /* 0x000fe20000000000 */
[----:B------:R-:W-:Y:S01]  /*11860*/  STL [R1+0xfc], R40 ;  /* 0x0000fc2801007387 */ /* 0x000fe20000100800 */
[----:B------:R-:W-:-:S03]  /*11870*/  ISETP.GT.U32.AND P3, PT, R2, R29, PT ;  /* 0x0000001d0200720c */ /* 0x000fc60003f64070 */
[----:B------:R0:W-:Y:S01]  /*11880*/  STL [R1+0xf8], R31 ;  /* 0x0000f81f01007387 */ /* 0x0001e20000100800 */
[----:B------:R-:W-:Y:S01]  /*11890*/  IMAD.HI.U32 R33, R3, R39, RZ ;  /* 0x0000002703217227 */ /* 0x000fe200078e00ff */
[----:B------:R-:W-:-:S03]  /*118a0*/  ISETP.GE.AND P2, PT, R232, RZ, PT ;  /* 0x000000ffe800720c */ /* 0x000fc60003f46270 */
[----:B------:R-:W-:Y:S02]  /*118b0*/  @!P6 IMAD.IADD R30, R30, 0x1, -R2 ;  /* 0x000000011e1ee824 */ /* 0x000fe400078e0a02 */
[C---:B0-----:R-:W-:Y:S01]  /*118c0*/  IMAD R31, R2.reuse, R36, R35 ;  /* 0x00000024021f7224 */ /* 0x041fe200078e0223 */
[C---:B------:R-:W-:Y:S01]  /*118d0*/  ISETP.GT.U32.AND P5, PT, R2.reuse, R32, PT ;  /* 0x000000200200720c */ /* 0x040fe20003fa4070 */
[----:B------:R-:W-:Y:S01]  /*118e0*/  IMAD.MOV R33, RZ, RZ, -R33 ;  /* 0x000000ffff217224 */ /* 0x000fe200078e0a21 */
[----:B------:R-:W-:Y:S02]  /*118f0*/  IABS R34, R238 ;  /* 0x000000ee00227213 */ /* 0x000fe40000000000 */
[C---:B------:R-:W-:Y:S01]  /*11900*/  ISETP.GT.U32.AND P6, PT, R2.reuse, R31, PT ;  /* 0x0000001f0200720c */ /* 0x040fe20003fc4070 */
[C---:B------:R-:W-:Y:S01]  /*11910*/  IMAD R39, R2.reuse, R33, R39 ;  /* 0x0000002102277224 */ /* 0x040fe200078e0227 */
[----:B------:R-:W-:Y:S01]  /*11920*/  ISETP.GT.U32.AND P4, PT, R2, R4, PT ;  /* 0x000000040200720c */ /* 0x000fe20003f84070 */
[----:B------:R-:W-:Y:S01]  /*11930*/  IMAD.HI.U32 R33, R3, R34, RZ ;  /* 0x0000002203217227 */ /* 0x000fe200078e00ff */
[----:B------:R-:W-:-:S03]  /*11940*/  ISETP.GE.AND P0, PT, R233, RZ, PT ;  /* 0x000000ffe900720c */ /* 0x000fc60003f06270 */
[--C-:B------:R-:W-:Y:S02]  /*11950*/  @!P3 IMAD.IADD R29, R29, 0x1, -R2.reuse ;  /* 0x000000011d1db824 */ /* 0x100fe400078e0a02 */
[----:B------:R-:W-:Y:S02]  /*11960*/  IMAD.MOV R33, RZ, RZ, -R33 ;  /* 0x000000ffff217224 */ /* 0x000fe400078e0a21 */
[----:B------:R-:W-:Y:S01]  /*11970*/  @!P2 IMAD.MOV R29, RZ, RZ, -R29 ;  /* 0x000000ffff1da224 */ /* 0x000fe200078e0a1d */
[----:B------:R-:W-:Y:S01]  /*11980*/  ISETP.GE.AND P3, PT, R234, RZ, PT ;  /* 0x000000ffea00720c */ /* 0x000fe20003f66270 */
[--C-:B------:R-:W-:Y:S01]  /*11990*/  @!P6 IMAD.IADD R31, R31, 0x1, -R2.reuse ;  /* 0x000000011f1fe824 */ /* 0x100fe200078e0a02 */
[----:B------:R-:W-:Y:S01]  /*119a0*/  IABS R38, R239 ;  /* 0x000000ef00267213 */ /* 0x000fe20000000000 */
[----:B------:R-:W-:Y:S02]  /*119b0*/  @!P5 IMAD.IADD R32, R32, 0x1, -R2 ;  /* 0x000000012020d824 */ /* 0x000fe400078e0a02 */
[C---:B------:R-:W-:Y:S01]  /*119c0*/  IMAD R34, R2.reuse, R33, R34 ;  /* 0x0000002102227224 */ /* 0x040fe200078e0222 */
[----:B------:R0:W-:Y:S01]  /*119d0*/  STL [R1+0xd4], R29 ;  /* 0x0000d41d01007387 */ /* 0x0001e20000100800 */
[----:B------:R-:W-:Y:S01]  /*119e0*/  IMAD.MOV.U32 R37, RZ, RZ, R32 ;  /* 0x000000ffff257224 */ /* 0x000fe200078e0020 */
[----:B------:R-:W-:Y:S01]  /*119f0*/  ISETP.GT.U32.AND P6, PT, R2, R31, PT ;  /* 0x0000001f0200720c */ /* 0x000fe20003fc4070 */
[----:B------:R-:W-:Y:S01]  /*11a00*/  @!P4 IMAD.IADD R4, R4, 0x1, -R2 ;  /* 0x000000010404c824 */ /* 0x000fe200078e0a02 */
[----:B------:R-:W-:Y:S01]  /*11a10*/  ISETP.GT.U32.AND P4, PT, R2, R34, PT ;  /* 0x000000220200720c */ /* 0x000fe20003f84070 */
[----:B------:R-:W-:-:S02]  /*11a20*/  @!P0 IMAD.MOV R37, RZ, RZ, -R37 ;  /* 0x000000ffff258224 */ /* 0x000fc400078e0a25 */
[----:B0-----:R-:W-:Y:S02]  /*11a30*/  IMAD.MOV.U32 R29, RZ, RZ, R30 ;  /* 0x000000ffff1d7224 */ /* 0x001fe400078e001e */
[----:B------:R-:W-:-:S04]  /*11a40*/  IMAD.HI.U32 R30, R3, R38, RZ ;  /* 0x00000026031e7227 */ /* 0x000fc800078e00ff */
[----:B------:R-:W-:Y:S01]  /*11a50*/  IMAD.MOV R30, RZ, RZ, -R30 ;  /* 0x000000ffff1e7224 */ /* 0x000fe200078e0a1e */
[----:B------:R0:W-:Y:S01]  /*11a60*/  STL [R1+0xcc], R37 ;  /* 0x0000cc2501007387 */ /* 0x0001e20000100800 */
[----:B------:R-:W-:Y:S01]  /*11a70*/  @!P3 IMAD.MOV R29, RZ, RZ, -R29 ;  /* 0x000000ffff1db224 */ /* 0x000fe200078e0a1d */
[----:B------:R-:W-:Y:S01]  /*11a80*/  IABS R36, R241 ;  /* 0x000000f100247213 */ /* 0x000fe20000000000 */
[----:B------:R-:W-:Y:S02]  /*11a90*/  IMAD R38, R2, R30, R38 ;  /* 0x0000001e02267224 */ /* 0x000fe400078e0226 */
[--C-:B------:R-:W-:Y:S01]  /*11aa0*/  @!P6 IMAD.IADD R31, R31, 0x1, -R2.reuse ;  /* 0x000000011f1fe824 */ /* 0x100fe200078e0a02 */
[----:B------:R1:W-:Y:S01]  /*11ab0*/  STL [R1+0xc0], R29 ;  /* 0x0000c01d01007387 */ /* 0x0003e20000100800 */
[----:B0-----:R-:W-:Y:S01]  /*11ac0*/  IABS R37, R240 ;  /* 0x000000f000257213 */ /* 0x001fe20000000000 */
[----:B------:R-:W-:Y:S01]  /*11ad0*/  @!P4 IMAD.IADD R34, R34, 0x1, -R2 ;  /* 0x000000012222c824 */ /* 0x000fe200078e0a02 */
[----:B------:R-:W-:Y:S01]  /*11ae0*/  ISETP.GT.U32.AND P6, PT, R2, R38, PT ;  /* 0x000000260200720c */ /* 0x000fe20003fc4070 */
[----:B------:R-:W-:-:S04]  /*11af0*/  IMAD.HI.U32 R30, R3, R36, RZ ;  /* 0x00000024031e7227 */ /* 0x000fc800078e00ff */
[----:B-1----:R-:W-:Y:S01]  /*11b00*/  IMAD.HI.U32 R29, R3, R37, RZ ;  /* 0x00000025031d7227 */ /* 0x002fe200078e00ff */
[----:B------:R-:W-:-:S03]  /*11b10*/  ISETP.GT.U32.AND P4, PT, R2, R34, PT ;  /* 0x000000220200720c */ /* 0x000fc60003f84070 */
[----:B------:R-:W-:Y:S02]  /*11b20*/  IMAD.MOV R32, RZ, RZ, -R29 ;  /* 0x000000ffff207224 */ /* 0x000fe400078e0a1d */
[----:B------:R-:W-:Y:S01]  /*11b30*/  IMAD.MOV R30, RZ, RZ, -R30 ;  /* 0x000000ffff1e7224 */ /* 0x000fe200078e0a1e */
[C---:B------:R-:W-:Y:S01]  /*11b40*/  ISETP.GT.U32.AND P5, PT, R2.reuse, R39, PT ;  /* 0x000000270200720c */ /* 0x040fe20003fa4070 */
[C---:B------:R-:W-:Y:S01]  /*11b50*/  IMAD R37, R2.reuse, R32, R37 ;  /* 0x0000002002257224 */ /* 0x040fe200078e0225 */
[----:B------:R-:W-:Y:S01]  /*11b60*/  IABS R32, R243 ;  /* 0x000000f300207213 */ /* 0x000fe20000000000 */
[----:B------:R-:W-:Y:S02]  /*11b70*/  IMAD R36, R2, R30, R36 ;  /* 0x0000001e02247224 */ /* 0x000fe400078e0224 */
[----:B------:R-:W-:Y:S01]  /*11b80*/  @!P6 IMAD.IADD R38, R38, 0x1, -R2 ;  /* 0x000000012626e824 */ /* 0x000fe200078e0a02 */
[----:B------:R-:W-:Y:S01]  /*11b90*/  IABS R35, R242 ;  /* 0x000000f200237213 */ /* 0x000fe20000000000 */
[----:B------:R-:W-:Y:S01]  /*11ba0*/  IMAD.HI.U32 R40, R3, R32, RZ ;  /* 0x0000002003287227 */ /* 0x000fe200078e00ff */
[----:B------:R-:W-:-:S03]  /*11bb0*/  ISETP.GT.U32.AND P6, PT, R2, R36, PT ;  /* 0x000000240200720c */ /* 0x000fc60003fc4070 */
[----:B------:R-:W-:Y:S01]  /*11bc0*/  @!P4 IMAD.IADD R34, R34, 0x1, -R2 ;  /* 0x000000012222c824 */ /* 0x000fe200078e0a02 */
[----:B------:R-:W-:Y:S01]  /*11bd0*/  ISETP.GT.U32.AND P4, PT, R2, R37, PT ;  /* 0x000000250200720c */ /* 0x000fe20003f84070 */
[----:B------:R-:W-:Y:S02]  /*11be0*/  IMAD.MOV R40, RZ, RZ, -R40 ;  /* 0x000000ffff287224 */ /* 0x000fe400078e0a28 */
[----:B------:R-:W-:Y:S01]  /*11bf0*/  @!P5 IMAD.IADD R39, R39, 0x1, -R2 ;  /* 0x000000012727d824 */ /* 0x000fe200078e0a02 */
[----:B------:R-:W-:Y:S01]  /*11c00*/  ISETP.GE.AND P1, PT, R235, RZ, PT ;  /* 0x000000ffeb00720c */ /* 0x000fe20003f26270 */
[----:B------:R-:W-:-:S04]  /*11c10*/  IMAD.HI.U32 R29, R3, R35, RZ ;  /* 0x00000023031d7227 */ /* 0x000fc800078e00ff */
[C---:B------:R-:W-:Y:S01]  /*11c20*/  IMAD R32, R2.reuse, R40, R32 ;  /* 0x0000002802207224 */ /* 0x040fe200078e0220 */
[----:B------:R-:W-:Y:S01]  /*11c30*/  ISETP.GT.U32.AND P5, PT, R2, R39, PT ;  /* 0x000000270200720c */ /* 0x000fe20003fa4070 */
[----:B------:R-:W-:Y:S02]  /*11c40*/  IMAD.MOV R29, RZ, RZ, -R29 ;  /* 0x000000ffff1d7224 */ /* 0x000fe400078e0a1d */
[--C-:B------:R-:W-:Y:S01]  /*11c50*/  @!P6 IMAD.IADD R36, R36, 0x1, -R2.reuse ;  /* 0x000000012424e824 */ /* 0x100fe200078e0a02 */
[C---:B------:R-:W-:Y:S01]  /*11c60*/  ISETP.GT.U32.AND P6, PT, R2.reuse, R32, PT ;  /* 0x000000200200720c */ /* 0x040fe20003fc4070 */
[----:B------:R-:W-:Y:S01]  /*11c70*/  IMAD R35, R2, R29, R35 ;  /* 0x0000001d02237224 */ /* 0x000fe200078e0223 */
[----:B------:R-:W-:Y:S01]  /*11c80*/  IABS R33, R244 ;  /* 0x000000f400217213 */ /* 0x000fe20000000000 */
[----:B------:R-:W-:Y:S01]  /*11c90*/  @!P4 IMAD.IADD R37, R37, 0x1, -R2 ;  /* 0x000000012525c824 */ /* 0x000fe200078e0a02 */
[----:B------:R-:W-:Y:S01]  /*11ca0*/  ISETP.GE.AND P2, PT, R236, RZ, PT ;  /* 0x000000ffec00720c */ /* 0x000fe20003f46270 */
[----:B------:R-:W-:Y:S01]  /*11cb0*/  @!P1 IMAD.MOV R4, RZ, RZ, -R4 ;  /* 0x000000ffff049224 */ /* 0x000fe200078e0a04 */
[----:B------:R-:W-:-:S02]  /*11cc0*/  ISETP.GE.AND P0, PT, R237, RZ, PT ;  /* 0x000000ffed00720c */ /* 0x000fc40003f06270 */
[----:B------:R-:W-:Y:S01]  /*11cd0*/  ISETP.GT.U32.AND P4, PT, R2, R35, PT ;  /* 0x000000230200720c */ /* 0x000fe20003f84070 */
[----:B------:R-:W-:Y:S01]  /*11ce0*/  IMAD.HI.U32 R44, R3, R33, RZ ;  /* 0x00000021032c7227 */ /* 0x000fe200078e00ff */
[----:B------:R-:W-:Y:S02]  /*11cf0*/  ISETP.GE.AND P3, PT, R238, RZ, PT ;  /* 0x000000ffee00720c */ /* 0x000fe40003f66270 */
[----:B------:R-:W-:Y:S01]  /*11d00*/  ISETP.GT.U32.AND P1, PT, R2, R38, PT ;  /* 0x000000260200720c */ /* 0x000fe20003f24070 */
[----:B------:R-:W-:Y:S01]  /*11d10*/  @!P5 IMAD.IADD R39, R39, 0x1, -R2 ;  /* 0x000000012727d824 */ /* 0x000fe200078e0a02 */
[----:B------:R-:W-:Y:S01]  /*11d20*/  IABS R40, R247 ;  /* 0x000000f700287213 */ /* 0x000fe20000000000 */
[----:B------:R-:W-:Y:S02]  /*11d30*/  IMAD.MOV R44, RZ, RZ, -R44 ;  /* 0x000000ffff2c7224 */ /* 0x000fe400078e0a2c */
[--C-:B------:R-:W-:Y:S01]  /*11d40*/  @!P6 IMAD.IADD R32, R32, 0x1, -R2.reuse ;  /* 0x000000012020e824 */ /* 0x100fe200078e0a02 */
[----:B------:R-:W-:Y:S01]  /*11d50*/  IABS R30, R245 ;  /* 0x000000f5001e7213 */ /* 0x000fe20000000000 */
[----:B------:R-:W-:Y:S01]  /*11d60*/  IMAD.MOV.U32 R67, RZ, RZ, R39 ;  /* 0x000000ffff437224 */ /* 0x000fe200078e0027 */
[----:B------:R-:W-:Y:S01]  /*11d70*/  IABS R29, R246 ;  /* 0x000000f6001d7213 */ /* 0x000fe20000000000 */
[----:B------:R0:W-:Y:S01]  /*11d80*/  STL [R1+0xb8], R4 ;  /* 0x0000b80401007387 */ /* 0x0001e20000100800 */
[C---:B------:R-:W-:Y:S01]  /*11d90*/  IMAD R33, R2.reuse, R44, R33 ;  /* 0x0000002c02217224 */ /* 0x040fe200078e0221 */
[C---:B------:R-:W-:Y:S01]  /*11da0*/  ISETP.GT.U32.AND P6, PT, R2.reuse, R32, PT ;  /* 0x000000200200720c */ /* 0x040fe20003fc4070 */
[----:B------:R-:W-:Y:S01]  /*11db0*/  @!P2 IMAD.MOV R67, RZ, RZ, -R67 ;  /* 0x000000ffff43a224 */ /* 0x000fe200078e0a43 */
[----:B------:R-:W-:Y:S01]  /*11dc0*/  ISETP.GT.U32.AND P2, PT, R2, R37, PT ;  /* 0x000000250200720c */ /* 0x000fe20003f44070 */
[----:B------:R-:W-:-:S02]  /*11dd0*/  @!P4 IMAD.IADD R35, R35, 0x1, -R2 ;  /* 0x000000012323c824 */ /* 0x000fc400078e0a02 */
[----:B------:R-:W-:-:S04]  /*11de0*/  IMAD.HI.U32 R41, R3, R40, RZ ;  /* 0x0000002803297227 */ /* 0x000fc800078e00ff */
[----:B0-----:R-:W-:Y:S02]  /*11df0*/  IMAD.MOV.U32 R4, RZ, RZ, R34 ;  /* 0x000000ffff047224 */ /* 0x001fe400078e0022 */
[----:B------:R-:W-:Y:S01]  /*11e00*/  @!P0 IMAD.MOV R31, RZ, RZ, -R31 ;  /* 0x000000ffff1f8224 */ /* 0x000fe200078e0a1f */
[----:B------:R-:W-:Y:S01]  /*11e10*/  ISETP.GT.U32.AND P0, PT, R2, R36, PT ;  /* 0x000000240200720c */ /* 0x000fe20003f04070 */
[C---:B------:R-:W-:Y:S01]  /*11e20*/  IMAD.HI.U32 R43, R3.reuse, R30, RZ ;  /* 0x0000001e032b7227 */ /* 0x040fe200078e00ff */
[----:B------:R-:W-:Y:S03]  /*11e30*/  STL [R1+0xb4], R67 ;  /* 0x0000b44301007387 */ /* 0x000fe60000100800 */
[----:B------:R-:W-:-:S04]  /*11e40*/  IMAD.HI.U32 R42, R3, R29, RZ ;  /* 0x0000001d032a7227 */ /* 0x000fc800078e00ff */
[----:B------:R-:W-:Y:S02]  /*11e50*/  @!P3 IMAD.MOV R4, RZ, RZ, -R4 ;  /* 0x000000ffff04b224 */ /* 0x000fe400078e0a04 */
[----:B------:R-:W-:Y:S01]  /*11e60*/  @!P1 IMAD.IADD R38, R38, 0x1, -R2 ;  /* 0x0000000126269824 */ /* 0x000fe200078e0a02 */
[C---:B------:R-:W-:Y:S01]  /*11e70*/  ISETP.GT.U32.AND P1, PT, R2.reuse, R33, PT ;  /* 0x000000210200720c */ /* 0x040fe20003f24070 */
[----:B------:R-:W-:Y:S01]  /*11e80*/  IMAD.MOV R41, RZ, RZ, -R41 ;  /* 0x000000ffff297224 */ /* 0x000fe200078e0a29 */
[----:B------:R-:W-:Y:S01]  /*11e90*/  ISETP.GT.U32.AND P3, PT, R2, R35, PT ;  /* 0x000000230200720c */ /* 0x000fe20003f64070 */
[----:B------:R-:W-:Y:S01]  /*11ea0*/  IMAD.MOV R43, RZ, RZ, -R43 ;  /* 0x000000ffff2b7224 */ /* 0x000fe200078e0a2b */
[----:B------:R-:W-:Y:S01]  /*11eb0*/  STL [R1+0xb0], R31 ;  /* 0x0000b01f01007387 */ /* 0x000fe20000100800 */
[----:B------:R-:W-:-:S03]  /*11ec0*/  IMAD.MOV R42, RZ, RZ, -R42 ;  /* 0x000000ffff2a7224 */ /* 0x000fc600078e0a2a */
[----:B------:R0:W-:Y:S01]  /*11ed0*/  STL [R1+0xac], R4 ;  /* 0x0000ac0401007387 */ /* 0x0001e20000100800 */
[C---:B------:R-:W-:Y:S02]  /*11ee0*/  IMAD R30, R2.reuse, R43, R30 ;  /* 0x0000002b021e7224 */ /* 0x040fe400078e021e */
[----:B------:R-:W-:Y:S01]  /*11ef0*/  IMAD R29, R2, R42, R29 ;  /* 0x0000002a021d7224 */ /* 0x000fe200078e021d */
[----:B------:R-:W-:Y:S01]  /*11f00*/  IABS R34, R248 ;  /* 0x000000f800227213 */ /* 0x000fe20000000000 */
[----:B------:R-:W-:Y:S02]  /*11f10*/  @!P6 IMAD.IADD R32, R32, 0x1, -R2 ;  /* 0x000000012020e824 */ /* 0x000fe400078e0a02 */
[C---:B0-----:R-:W-:Y:S02]  /*11f20*/  IMAD R4, R2.reuse, R41, R40 ;  /* 0x0000002902047224 */ /* 0x041fe400078e0228 */
[--C-:B------:R-:W-:Y:S01]  /*11f30*/  @!P2 IMAD.IADD R37, R37, 0x1, -R2.reuse ;  /* 0x000000012525a824 */ /* 0x100fe200078e0a02 */
[----:B------:R-:W-:Y:S01]  /*11f40*/  ISETP.GT.U32.AND P2, PT, R2, R30, PT ;  /* 0x0000001e0200720c */ /* 0x000fe20003f44070 */
[--C-:B------:R-:W-:Y:S01]  /*11f50*/  @!P0 IMAD.IADD R36, R36, 0x1, -R2.reuse ;  /* 0x0000000124248824 */ /* 0x100fe200078e0a02 */
[C---:B------:R-:W-:Y:S01]  /*11f60*/  ISETP.GT.U32.AND P6, PT, R2.reuse, R4, PT ;  /* 0x000000040200720c */ /* 0x040fe20003fc4070 */
[--C-:B------:R-:W-:Y:S01]  /*11f70*/  @!P1 IMAD.IADD R33, R33, 0x1, -R2.reuse ;  /* 0x0000000121219824 */ /* 0x100fe200078e0a02 */
[----:B------:R-:W-:Y:S01]  /*11f80*/  ISETP.GT.U32.AND P0, PT, R2, R29, PT ;  /* 0x0000001d0200720c */ /* 0x000fe20003f04070 */
[----:B------:R-:W-:Y:S01]  /*11f90*/  @!P3 IMAD.IADD R35, R35, 0x1, -R2 ;  /* 0x000000012323b824 */ /* 0x000fe200078e0a02 */
[----:B------:R-:W-:Y:S01]  /*11fa0*/  ISETP.GE.AND P1, PT, R242, RZ, PT ;  /* 0x000000fff200720c */ /* 0x000fe20003f26270 */
[----:B------:R-:W-:Y:S01]  /*11fb0*/  IMAD.HI.U32 R40, R3, R34, RZ ;  /* 0x0000002203287227 */ /* 0x000fe200078e00ff */
[----:B------:R-:W-:-:S02]  /*11fc0*/  ISETP.GE.AND P4, PT, R240, RZ, PT ;  /* 0x000000fff000720c */ /* 0x000fc40003f86270 */
[----:B------:R-:W-:Y:S01]  /*11fd0*/  ISETP.GE.AND P3, PT, R241, RZ, PT ;  /* 0x000000fff100720c */ /* 0x000fe20003f66270 */
[----:B------:R-:W-:Y:S01]  /*11fe0*/  IMAD.MOV R40, RZ, RZ, -R40 ;  /* 0x000000ffff287224 */ /* 0x000fe200078e0a28 */
[----:B------:R-:W-:Y:S01]  /*11ff0*/  ISETP.GE.AND P5, PT, R239, RZ, PT ;  /* 0x000000ffef00720c */ /* 0x000fe20003fa6270 */
[----:B------:R-:W-:Y:S02]  /*12000*/  @!P2 IMAD.IADD R30, R30, 0x1, -R2 ;  /* 0x000000011e1ea824 */ /* 0x000fe400078e0a02 */
[----:B------:R-:W-:Y:S02]  /*12010*/  IMAD R34, R2, R40, R34 ;  /* 0x0000002802227224 */ /* 0x000fe400078e0222 */
[--C-:B------:R-:W-:Y:S01]  /*12020*/  @!P6 IMAD.IADD R4, R4, 0x1, -R2.reuse ;  /* 0x000000010404e824 */ /* 0x100fe200078e0a02 */
[----:B------:R-:W-:Y:S01]  /*12030*/  ISETP.GT.U32.AND P6, PT, R2, R33, PT ;  /* 0x000000210200720c */ /* 0x000fe20003fc4070 */
[----:B------:R-:W-:Y:S02]  /*12040*/  IMAD.MOV.U32 R43, RZ, RZ, R37 ;  /* 0x000000ffff2b7224 */ /* 0x000fe400078e0025 */
[----:B------:R-:W-:-:S02]  /*12050*/  @!P0 IMAD.IADD R29, R29, 0x1, -R2 ;  /* 0x000000011d1d8824 */ /* 0x000fc400078e0a02 */
[----:B------:R-:W-:Y:S01]  /*12060*/  IMAD.MOV.U32 R42, RZ, RZ, R36 ;  /* 0x000000ffff2a7224 */ /* 0x000fe200078e0024 */
[----:B------:R-:W-:Y:S01]  /*12070*/  IABS R31, R249 ;  /* 0x000000f9001f7213 */ /* 0x000fe20000000000 */
[----:B------:R-:W-:Y:S01]  /*12080*/  @!P1 IMAD.MOV R35, RZ, RZ, -R35 ;  /* 0x000000ffff239224 */ /* 0x000fe200078e0a23 */
[----:B------:R-:W-:Y:S01]  /*12090*/  ISETP.GE.AND P2, PT, R243, RZ, PT ;  /* 0x000000fff300720c */ /* 0x000fe20003f46270 */
[----:B------:R-:W-:Y:S01]  /*120a0*/  @!P4 IMAD.MOV R43, RZ, RZ, -R43 ;  /* 0x000000ffff2bc224 */ /* 0x000fe200078e0a2b */
[C---:B------:R-:W-:Y:S01]  /*120b0*/  ISETP.GT.U32.AND P1, PT, R2.reuse, R34, PT ;  /* 0x000000220200720c */ /* 0x040fe20003f24070 */
[----:B------:R-:W-:Y:S01]  /*120c0*/  @!P3 IMAD.MOV R42, RZ, RZ, -R42 ;  /* 0x000000ffff2ab224 */ /* 0x000fe200078e0a2a */
[C---:B------:R-:W-:Y:S02]  /*120d0*/  ISETP.GT.U32.AND P4, PT, R2.reuse, R30, PT ;  /* 0x0000001e0200720c */ /* 0x040fe40003f84070 */
[----:B------:R-:W-:Y:S01]  /*120e0*/  ISETP.GT.U32.AND P3, PT, R2, R29, PT ;  /* 0x0000001d0200720c */ /* 0x000fe20003f64070 */
[----:B------:R-:W-:Y:S01]  /*120f0*/  IMAD.HI.U32 R39, R3, R31, RZ ;  /* 0x0000001f03277227 */ /* 0x000fe200078e00ff */
[----:B------:R-:W-:-:S03]  /*12100*/  ISETP.GE.AND P0, PT, R244, RZ, PT ;  /* 0x000000fff400720c */ /* 0x000fc60003f06270 */
[----:B------:R-:W-:Y:S02]  /*12110*/  IMAD.MOV.U32 R44, RZ, RZ, R38 ;  /* 0x000000ffff2c7224 */ /* 0x000fe400078e0026 */
[----:B------:R-:W-:Y:S02]  /*12120*/  IMAD.MOV R39, RZ, RZ, -R39 ;  /* 0x000000ffff277224 */ /* 0x000fe400078e0a27 */
[----:B------:R-:W-:Y:S02]  /*12130*/  @!P5 IMAD.MOV R44, RZ, RZ, -R44 ;  /* 0x000000ffff2cd224 */ /* 0x000fe400078e0a2c */
[----:B------:R-:W-:Y:S01]  /*12140*/  @!P6 IMAD.IADD R33, R33, 0x1, -R2 ;  /* 0x000000012121e824 */ /* 0x000fe200078e0a02 */
[C---:B------:R-:W-:Y:S01]  /*12150*/  ISETP.GT.U32.AND P5, PT, R2.reuse, R4, PT ;  /* 0x000000040200720c */ /* 0x040fe20003fa4070 */
[----:B------:R-:W-:Y:S01]  /*12160*/  IMAD R31, R2, R39, R31 ;  /* 0x00000027021f7224 */ /* 0x000fe200078e021f */
[----:B------:R-:W-:Y:S01]  /*12170*/  IABS R39, R26 ;  /* 0x0000001a00277213 */ /* 0x000fe20000000000 */
[----:B------:R-:W-:Y:S01]  /*12180*/  @!P2 IMAD.MOV R32, RZ, RZ, -R32 ;  /* 0x000000ffff20a224 */ /* 0x000fe200078e0a20 */
[----:B------:R-:W-:Y:S01]  /*12190*/  STL [R1+0xa0], R44 ;  /* 0x0000a02c01007387 */ /* 0x000fe20000100800 */
[--C-:B------:R-:W-:Y:S01]  /*121a0*/  @!P1 IMAD.IADD R34, R34, 0x1, -R2.reuse ;  /* 0x0000000122229824 */ /* 0x100fe200078e0a02 */
[----:B------:R-:W-:Y:S01]  /*121b0*/  ISETP.GE.AND P2, PT, R245, RZ, PT ;  /* 0x000000fff500720c */ /* 0x000fe20003f46270 */
[----:B------:R-:W-:Y:S01]  /*121c0*/  IMAD.MOV.U32 R37, RZ, RZ, R33 ;  /* 0x000000ffff257224 */ /* 0x000fe200078e0021 */
[----:B------:R-:W-:Y:S01]  /*121d0*/  STL [R1+0x9c], R43 ;  /* 0x00009c2b01007387 */ /* 0x000fe20000100800 */
[--C-:B------:R-:W-:Y:S01]  /*121e0*/  @!P4 IMAD.IADD R30, R30, 0x1, -R2.reuse ;  /* 0x000000011e1ec824 */ /* 0x100fe200078e0a02 */
[----:B------:R-:W-:Y:S01]  /*121f0*/  ISETP.GE.AND P4, PT, R246, RZ, PT ;  /* 0x000000fff600720c */ /* 0x000fe20003f86270 */
[----:B------:R-:W-:Y:S01]  /*12200*/  @!P3 IMAD.IADD R29, R29, 0x1, -R2 ;  /* 0x000000011d1db824 */ /* 0x000fe200078e0a02 */
[----:B------:R-:W-:Y:S01]  /*12210*/  STL [R1+0x98], R42 ;  /* 0x0000982a01007387 */ /* 0x000fe20000100800 */
[----:B------:R-:W-:Y:S01]  /*12220*/  ISETP.GE.AND P3, PT, R247, RZ, PT ;  /* 0x000000fff700720c */ /* 0x000fe20003f66270 */
[----:B------:R-:W-:Y:S01]  /*12230*/  @!P0 IMAD.MOV R37, RZ, RZ, -R37 ;  /* 0x000000ffff258224 */ /* 0x000fe200078e0a25 */
[C---:B------:R-:W-:Y:S01]  /*12240*/  ISETP.GT.U32.AND P6, PT, R2.reuse, R31, PT ;  /* 0x0000001f0200720c */ /* 0x040fe20003fc4070 */
[----:B------:R0:W-:Y:S01]  /*12250*/  STL [R1+0x94], R35 ;  /* 0x0000942301007387 */ /* 0x0001e20000100800 */
[----:B------:R-:W-:-:S03]  /*12260*/  ISETP.GT.U32.AND P0, PT, R2, R34, PT ;  /* 0x000000220200720c */ /* 0x000fc60003f04070 */
[----:B------:R1:W-:Y:S01]  /*12270*/  STL [R1+0x90], R32 ;  /* 0x0000902001007387 */ /* 0x0003e20000100800 */
[----:B------:R-:W-:Y:S02]  /*12280*/  IMAD.MOV.U32 R36, RZ, RZ, R30 ;  /* 0x000000ffff247224 */ /* 0x000fe400078e001e */
[----:B------:R-:W-:Y:S01]  /*12290*/  @!P5 IMAD.IADD R4, R4, 0x1, -R2 ;  /* 0x000000010404d824 */ /* 0x000fe200078e0a02 */
[----:B0-----:R-:W-:Y:S01]  /*122a0*/  IABS R35, R27 ;  /* 0x0000001b00237213 */ /* 0x001fe20000000000 */
[----:B-1----:R-:W-:-:S04]  /*122b0*/  IMAD.HI.U32 R32, R3, R39, RZ ;  /* 0x0000002703207227 */ /* 0x002fc800078e00ff */
[----:B------:R-:W-:Y:S01]  /*122c0*/  IMAD.MOV R32, RZ, RZ, -R32 ;  /* 0x000000ffff207224 */ /* 0x000fe200078e0a20 */
[----:B------:R-:W-:Y:S01]  /*122d0*/  ISETP.GE.AND P5, PT, R248, RZ, PT ;  /* 0x000000fff800720c */ /* 0x000fe20003fa6270 */
[----:B------:R-:W-:-:S04]  /*122e0*/  IMAD.HI.U32 R30, R3, R35, RZ ;  /* 0x00000023031e7227 */ /* 0x000fc800078e00ff */
[C---:B------:R-:W-:Y:S02]  /*122f0*/  IMAD R32, R2.reuse, R32, R39 ;  /* 0x0000002002207224 */ /* 0x040fe400078e0227 */
[----:B------:R-:W-:Y:S02]  /*12300*/  @!P2 IMAD.MOV R36, RZ, RZ, -R36 ;  /* 0x000000ffff24a224 */ /* 0x000fe400078e0a24 */
[----:B------:R-:W-:Y:S02]  /*12310*/  @!P4 IMAD.MOV R29, RZ, RZ, -R29 ;  /* 0x000000ffff1dc224 */ /* 0x000fe400078e0a1d */
[----:B------:R-:W-:Y:S01]  /*12320*/  @!P3 IMAD.MOV R4, RZ, RZ, -R4 ;  /* 0x000000ffff04b224 */ /* 0x000fe200078e0a04 */
[----:B------:R-:W-:Y:S01]  /*12330*/  STL [R1+0x88], R37 ;  /* 0x0000882501007387 */ /* 0x000fe20000100800 */
[----:B------:R-:W-:Y:S01]  /*12340*/  @!P6 IMAD.IADD R31, R31, 0x1, -R2 ;  /* 0x000000011f1fe824 */ /* 0x000fe200078e0a02 */
[----:B------:R-:W-:Y:S01]  /*12350*/  ISETP.GT.U32.AND P6, PT, R2, R32, PT ;  /* 0x000000200200720c */ /* 0x000fe20003fc4070 */
[----:B------:R-:W-:Y:S01]  /*12360*/  IMAD.MOV R30, RZ, RZ, -R30 ;  /* 0x000000ffff1e7224 */ /* 0x000fe200078e0a1e */
[----:B------:R-:W-:Y:S01]  /*12370*/  STL [R1+0x84], R36 ;  /* 0x0000842401007387 */ /* 0x000fe20000100800 */
[----:B------:R-:W-:-:S03]  /*12380*/  @!P0 IMAD.IADD R34, R34, 0x1, -R2 ;  /* 0x0000000122228824 */ /* 0x000fc600078e0a02 */
[----:B------:R0:W-:Y:S04]  /*12390*/  STL [R1+0x80], R29 ;  /* 0x0000801d01007387 */ /* 0x0001e80000100800 */
[----:B------:R1:W-:Y:S01]  /*123a0*/  STL [R1+0x7c], R4 ;  /* 0x00007c0401007387 */ /* 0x0003e20000100800 */
[----:B------:R-:W-:Y:S01]  /*123b0*/  ISETP.GE.AND P4, PT, R26, RZ, PT ;  /* 0x000000ff1a00720c */ /* 0x000fe20003f86270 */
[----:B0-----:R-:W-:Y:S02]  /*123c0*/  IMAD.MOV.U32 R29, RZ, RZ, R34 ;  /* 0x000000ffff1d7224 */ /* 0x001fe400078e0022 */
[C---:B-1----:R-:W-:Y:S02]  /*123d0*/  IMAD R4, R2.reuse, R30, R35 ;  /* 0x0000001e02047224 */ /* 0x042fe400078e0223 */
[----:B------:R-:W-:Y:S01]  /*123e0*/  @!P5 IMAD.MOV R29, RZ, RZ, -R29 ;  /* 0x000000ffff1dd224 */ /* 0x000fe200078e0a1d */
[----:B------:R-:W-:-:S02]  /*123f0*/  ISETP.GT.U32.AND P2, PT, R2, R31, PT ;  /* 0x0000001f0200720c */ /* 0x000fc40003f44070 */
[----:B------:R-:W-:Y:S02]  /*12400*/  ISETP.GT.U32.AND P5, PT, R2, R4, PT ;  /* 0x000000040200720c */ /* 0x000fe40003fa4070 */
[----:B------:R-:W-:Y:S01]  /*12410*/  IABS R26, R28 ;  /* 0x0000001c001a7213 */ /* 0x000fe20000000000 */
[----:B------:R-:W-:Y:S01]  /*12420*/  @!P6 IMAD.IADD R32, R32, 0x1, -R2 ;  /* 0x000000012020e824 */ /* 0x000fe200078e0a02 */
[----:B------:R-:W-:-:S03]  /*12430*/  ISETP.GE.AND P1, PT, R249, RZ, PT ;  /* 0x000000fff900720c */ /* 0x000fc60003f26270 */
[----:B------:R-:W-:Y:S01]  /*12440*/  IMAD.MOV.U32 R30, RZ, RZ, R26 ;  /* 0x000000ffff1e7224 */ /* 0x000fe200078e001a */
[----:B------:R-:W-:Y:S02]  /*12450*/  ISETP.GE.AND P0, PT, R28, RZ, PT ;  /* 0x000000ff1c00720c */ /* 0x000fe40003f06270 */
[----:B------:R-:W-:Y:S01]  /*12460*/  ISETP.GT.U32.AND P6, PT, R2, R32, PT ;  /* 0x000000200200720c */ /* 0x000fe20003fc4070 */
[----:B------:R-:W-:Y:S01]  /*12470*/  IMAD.HI.U32 R28, R3, R30, RZ ;  /* 0x0000001e031c7227 */ /* 0x000fe200078e00ff */
[----:B------:R-:W-:Y:S02]  /*12480*/  ISETP.GE.AND P3, PT, R27, RZ, PT ;  /* 0x000000ff1b00720c */ /* 0x000fe40003f66270 */
[----:B------:R-:W-:Y:S01]  /*12490*/  IABS R27, R25 ;  /* 0x00000019001b7213 */ /* 0x000fe20000000000 */
[--C-:B------:R-:W-:Y:S02]  /*124a0*/  @!P5 IMAD.IADD R4, R4, 0x1, -R2.reuse ;  /* 0x000000010404d824 */ /* 0x100fe400078e0a02 */
[----:B------:R-:W-:-:S02]  /*124b0*/  @!P2 IMAD.IADD R31, R31, 0x1, -R2 ;  /* 0x000000011f1fa824 */ /* 0x000fc400078e0a02 */
[----:B------:R-:W-:Y:S01]  /*124c0*/  IMAD.MOV R28, RZ, RZ, -R28 ;  /* 0x000000ffff1c7224 */ /* 0x000fe200078e0a1c */
[----:B------:R0:W-:Y:S01]  /*124d0*/  STL [R1+0x78], R29 ;  /* 0x0000781d01007387 */ /* 0x0001e20000100800 */
[----:B------:R-:W-:Y:S02]  /*124e0*/  ISETP.GE.AND P2, PT, R25, RZ, PT ;  /* 0x000000ff1900720c */ /* 0x000fe40003f46270 */
[C---:B------:R-:W-:Y:S01]  /*124f0*/  IMAD R30, R2.reuse, R28, R30 ;  /* 0x0000001c021e7224 */ /* 0x040fe200078e021e */
[----:B------:R-:W-:Y:S01]  /*12500*/  ISETP.GT.U32.AND P5, PT, R2, R4, PT ;  /* 0x000000040200720c */ /* 0x000fe20003fa4070 */
[----:B------:R-:W-:Y:S01]  /*12510*/  IMAD.HI.U32 R28, R3, R27, RZ ;  /* 0x0000001b031c7227 */ /* 0x000fe200078e00ff */
[----:B------:R-:W-:-:S03]  /*12520*/  IABS R25, R23 ;  /* 0x0000001700197213 */ /* 0x000fc60000000000 */
[----:B0-----:R-:W-:Y:S01]  /*12530*/  IMAD.MOV.U32 R29, RZ, RZ, R31 ;  /* 0x000000ffff1d7224 */ /* 0x001fe200078e001f */
[----:B------:R-:W-:Y:S01]  /*12540*/  IABS R26, R24 ;  /* 0x00000018001a7213 */ /* 0x000fe20000000000 */
[----:B------:R-:W-:Y:S01]  /*12550*/  @!P6 IMAD.IADD R32, R32, 0x1, -R2 ;  /* 0x000000012020e824 */ /* 0x000fe200078e0a02 */
[----:B------:R-:W-:Y:S01]  /*12560*/  ISETP.GT.U32.AND P6, PT, R2, R30, PT ;  /* 0x0000001e0200720c */ /* 0x000fe20003fc4070 */
[----:B------:R-:W-:Y:S01]  /*12570*/  @!P1 IMAD.MOV R29, RZ, RZ, -R29 ;  /* 0x000000ffff1d9224 */ /* 0x000fe200078e0a1d */
[----:B------:R-:W-:Y:S01]  /*12580*/  ISETP.GE.AND P1, PT, R24, RZ, PT ;  /* 0x000000ff1800720c */ /* 0x000fe20003f26270 */
[----:B------:R-:W-:Y:S02]  /*12590*/  IMAD.MOV R28, RZ, RZ, -R28 ;  /* 0x000000ffff1c7224 */ /* 0x000fe400078e0a1c */
[----:B------:R-:W-:Y:S02]  /*125a0*/  IMAD.MOV.U32 R24, RZ, RZ, R25 ;  /* 0x000000ffff187224 */ /* 0x000fe400078e0019 */
[----:B------:R-:W-:Y:S01]  /*125b0*/  IMAD.HI.U32 R33, R3, R26, RZ ;  /* 0x0000001a03217227 */ /* 0x000fe200078e00ff */
[----:B------:R-:W-:-:S03]  /*125c0*/  IABS R25, R20 ;  /* 0x0000001400197213 */ /* 0x000fc60000000000 */
[----:B------:R-:W-:Y:S02]  /*125d0*/  IMAD R27, R2, R28, R27 ;  /* 0x0000001c021b7224 */ /* 0x000fe400078e021b */
[----:B------:R-:W-:Y:S01]  /*125e0*/  IMAD.HI.U32 R31, R3, R24, RZ ;  /* 0x00000018031f7227 */ /* 0x000fe200078e00ff */
[----:B------:R0:W-:Y:S03]  /*125f0*/  STL [R1+0x74], R29 ;  /* 0x0000741d01007387 */ /* 0x0001e60000100800 */
[----:B------:R-:W-:Y:S02]  /*12600*/  IMAD.MOV R33, RZ, RZ, -R33 ;  /* 0x000000ffff217224 */ /* 0x000fe400078e0a21 */
[----:B------:R-:W-:Y:S01]  /*12610*/  @!P5 IMAD.IADD R4, R4, 0x1, -R2 ;  /* 0x000000010404d824 */ /* 0x000fe200078e0a02 */
[----:B------:R-:W-:Y:S01]  /*12620*/  ISETP.GT.U32.AND P5, PT, R2, R27, PT ;  /* 0x0000001b0200720c */ /* 0x000fe20003fa4070 */
[----:B------:R-:W-:-:S02]  /*12630*/  IMAD.MOV R31, RZ, RZ, -R31 ;  /* 0x000000ffff1f7224 */ /* 0x000fc400078e0a1f */
[----:B------:R-:W-:Y:S02]  /*12640*/  IMAD R26, R2, R33, R26 ;  /* 0x00000021021a7224 */ /* 0x000fe400078e021a */
[----:B0-----:R-:W-:-:S04]  /*12650*/  IMAD.HI.U32 R29, R3, R25, RZ ;  /* 0x00000019031d7227 */ /* 0x001fc800078e00ff */
[----:B------:R-:W-:Y:S02]  /*12660*/  IMAD.MOV.U32 R35, RZ, RZ, R32 ;  /* 0x000000ffff237224 */ /* 0x000fe400078e0020 */
[----:B------:R-:W-:Y:S02]  /*12670*/  @!P6 IMAD.IADD R30, R30, 0x1, -R2 ;  /* 0x000000011e1ee824 */ /* 0x000fe400078e0a02 */
[C---:B------:R-:W-:Y:S02]  /*12680*/  IMAD R24, R2.reuse, R31, R24 ;  /* 0x0000001f02187224 */ /* 0x040fe400078e0218 */
[----:B------:R-:W-:Y:S02]  /*12690*/  IMAD.MOV R31, RZ, RZ, -R29 ;  /* 0x000000ffff1f7224 */ /* 0x000fe400078e0a1d */
[----:B------:R-:W-:Y:S02]  /*126a0*/  IMAD.MOV.U32 R34, RZ, RZ, R4 ;  /* 0x000000ffff227224 */ /* 0x000fe400078e0004 */
[----:B------:R-:W-:Y:S01]  /*126b0*/  @!P4 IMAD.MOV R35, RZ, RZ, -R35 ;  /* 0x000000ffff23c224 */ /* 0x000fe200078e0a23 */
[C---:B------:R-:W-:Y:S01]  /*126c0*/  ISETP.GT.U32.AND P4, PT, R2.reuse, R26, PT ;  /* 0x0000001a0200720c */ /* 0x040fe20003f84070 */
[C---:B------:R-:W-:Y:S01]  /*126d0*/  IMAD R25, R2.reuse, R31, R25 ;  /* 0x0000001f02197224 */ /* 0x040fe200078e0219 */
[C---:B------:R-:W-:Y:S01]  /*126e0*/  ISETP.GT.U32.AND P6, PT, R2.reuse, R30, PT ;  /* 0x0000001e0200720c */ /* 0x040fe20003fc4070 */
[----:B------:R-:W-:Y:S01]  /*126f0*/  @!P3 IMAD.MOV R34, RZ, RZ, -R34 ;  /* 0x000000ffff22b224 */ /* 0x000fe200078e0a22 */
[C---:B------:R-:W-:Y:S01]  /*12700*/  ISETP.GT.U32.AND P3, PT, R2.reuse, R24, PT ;  /* 0x000000180200720c */ /* 0x040fe20003f64070 */
[----:B------:R-:W-:Y:S01]  /*12710*/  @!P5 IMAD.IADD R27, R27, 0x1, -R2 ;  /* 0x000000011b1bd824 */ /* 0x000fe200078e0a02 */
[----:B------:R-:W-:-:S02]  /*12720*/  ISETP.GT.U32.AND P5, PT, R2, R25, PT ;  /* 0x000000190200720c */ /* 0x000fc40003fa4070 */
[----:B------:R-:W-:Y:S02]  /*12730*/  IABS R28, R21 ;  /* 0x00000015001c7213 */ /* 0x000fe40000000000 */
[----:B------:R-:W-:-:S03]  /*12740*/  IABS R31, R17 ;  /* 0x00000011001f7213 */ /* 0x000fc60000000000 */
[--C-:B------:R-:W-:Y:S01]  /*12750*/  @!P4 IMAD.IADD R26, R26, 0x1, -R2.reuse ;  /* 0x000000011a1ac824 */ /* 0x100fe200078e0a02 */
[----:B------:R-:W-:Y:S01]  /*12760*/  ISETP.GT.U32.AND P4, PT, R2, R27, PT ;  /* 0x0000001b0200720c */ /* 0x000fe20003f84070 */
[----:B------:R-:W-:Y:S01]  /*12770*/  @!P6 IMAD.IADD R30, R30, 0x1, -R2 ;  /* 0x000000011e1ee824 */ /* 0x000fe200078e0a02 */
[----:B------:R-:W-:Y:S01]  /*12780*/  ISETP.GE.AND P6, PT, R23, RZ, PT ;  /* 0x000000ff1700720c */ /* 0x000fe20003fc6270 */
[----:B------:R-:W-:Y:S01]  /*12790*/  IMAD.HI.U32 R29, R3, R28, RZ ;  /* 0x0000001c031d7227 */ /* 0x000fe200078e00ff */
[----:B------:R-:W-:-:S03]  /*127a0*/  IABS R23, R22 ;  /* 0x0000001600177213 */ /* 0x000fc60000000000 */
[----:B------:R-:W-:Y:S01]  /*127b0*/  @!P3 IMAD.IADD R24, R24, 0x1, -R2 ;  /* 0x000000011818b824 */ /* 0x000fe200078e0a02 */
[C---:B------:R-:W-:Y:S01]  /*127c0*/  ISETP.GT.U32.AND P3, PT, R2.reuse, R26, PT ;  /* 0x0000001a0200720c */ /* 0x040fe20003f64070 */
[----:B------:R-:W-:Y:S02]  /*127d0*/  IMAD.MOV R29, RZ, RZ, -R29 ;  /* 0x000000ffff1d7224 */ /* 0x000fe400078e0a1d */
[----:B------:R-:W-:Y:S02]  /*127e0*/  IMAD.MOV.U32 R32, RZ, RZ, R30 ;  /* 0x000000ffff207224 */ /* 0x000fe400078e001e */
[----:B------:R-:W-:Y:S01]  /*127f0*/  @!P5 IMAD.IADD R25, R25, 0x1, -R2 ;  /* 0x000000011919d824 */ /* 0x000fe200078e0a02 */
[----:B------:R-:W-:Y:S01]  /*12800*/  ISETP.GT.U32.AND P5, PT, R2, R24, PT ;  /* 0x000000180200720c */ /* 0x000fe20003fa4070 */
[----:B------:R-:W-:Y:S02]  /*12810*/  IMAD.MOV.U32 R30, RZ, RZ, R31 ;  /* 0x000000ffff1e7224 */ /* 0x000fe400078e001f */
[----:B------:R-:W-:-:S04]  /*12820*/  IMAD.HI.U32 R31, R3, R23, RZ ;  /* 0x00000017031f7227 */ /* 0x000fc800078e00ff */
[C---:B------:R-:W-:Y:S02]  /*12830*/  IMAD R4, R2.reuse, R29, R28 ;  /* 0x0000001d02047224 */ /* 0x040fe400078e021c */
[----:B------:R-:W-:Y:S01]  /*12840*/  IMAD.MOV R31, RZ, RZ, -R31 ;  /* 0x000000ffff1f7224 */ /* 0x000fe200078e0a1f */
[----:B------:R-:W-:Y:S01]  /*12850*/  IABS R28, R19 ;  /* 0x00000013001c7213 */ /* 0x000fe20000000000 */
[----:B------:R-:W-:Y:S01]  /*12860*/  @!P0 IMAD.MOV R32, RZ, RZ, -R32 ;  /* 0x000000ffff208224 */ /* 0x000fe200078e0a20 */
[C---:B------:R-:W-:Y:S01]  /*12870*/  ISETP.GT.U32.AND P0, PT, R2.reuse, R25, PT ;  /* 0x000000190200720c */ /* 0x040fe20003f04070 */
[--C-:B------:R-:W-:Y:S01]  /*12880*/  @!P4 IMAD.IADD R27, R27, 0x1, -R2.reuse ;  /* 0x000000011b1bc824 */ /* 0x100fe200078e0a02 */
[C---:B------:R-:W-:Y:S01]  /*12890*/  ISETP.GT.U32.AND P4, PT, R2.reuse, R4, PT ;  /* 0x000000040200720c */ /* 0x040fe20003f84070 */
[----:B------:R-:W-:Y:S02]  /*128a0*/  IMAD R23, R2, R31, R23 ;  /* 0x0000001f02177224 */ /* 0x000fe400078e0217 */
[----:B------:R-:W-:Y:S01]  /*128b0*/  @!P3 IMAD.IADD R26, R26, 0x1, -R2 ;  /* 0x000000011a1ab824 */ /* 0x000fe200078e0a02 */
[----:B------:R-:W-:Y:S01]  /*128c0*/  ISETP.GE.AND P3, PT, R20, RZ, PT ;  /* 0x000000ff1400720c */ /* 0x000fe20003f66270 */
[----:B------:R-:W-:Y:S01]  /*128d0*/  IMAD.HI.U32 R20, R3, R28, RZ ;  /* 0x0000001c03147227 */ /* 0x000fe200078e00ff */
[----:B------:R-:W-:-:S03]  /*128e0*/  IABS R29, R18 ;  /* 0x00000012001d7213 */ /* 0x000fc60000000000 */
[----:B------:R-:W-:Y:S01]  /*128f0*/  @!P5 IMAD.IADD R24, R24, 0x1, -R2 ;  /* 0x000000011818d824 */ /* 0x000fe200078e0a02 */
[----:B------:R-:W-:Y:S01]  /*12900*/  ISETP.GT.U32.AND P5, PT, R2, R23, PT ;  /* 0x000000170200720c */ /* 0x000fe20003fa4070 */
[----:B------:R-:W-:Y:S01]  /*12910*/  IMAD.HI.U32 R31, R3, R30, RZ ;  /* 0x0000001e031f7227 */ /* 0x000fe200078e00ff */
[----:B------:R-:W-:Y:S03]  /*12920*/  STL [R1+0x70], R35 ;  /* 0x0000702301007387 */ /* 0x000fe60000100800 */
[----:B------:R-:W-:Y:S01]  /*12930*/  IMAD.MOV R20, RZ, RZ, -R20 ;  /* 0x000000ffff147224 */ /* 0x000fe200078e0a14 */
[----:B------:R-:W-:Y:S01]  /*12940*/  STL [R1+0x6c], R34 ;  /* 0x00006c2201007387 */ /* 0x000fe20000100800 */
[----:B------:R-:W-:-:S03]  /*12950*/  IMAD.MOV R31, RZ, RZ, -R31 ;  /* 0x000000ffff1f7224 */ /* 0x000fc600078e0a1f */
[----:B------:R0:W-:Y:S01]  /*12960*/  STL [R1+0x68], R32 ;  /* 0x0000682001007387 */ /* 0x0001e20000100800 */
[----:B------:R-:W-:Y:S01]  /*12970*/  IMAD R20, R2, R20, R28 ;  /* 0x0000001402147224 */ /* 0x000fe200078e021c */
[----:B------:R-:W-:Y:S01]  /*12980*/  IABS R28, R15 ;  /* 0x0000000f001c7213 */ /* 0x000fe20000000000 */
[--C-:B------:R-:W-:Y:S01]  /*12990*/  @!P0 IMAD.IADD R25, R25, 0x1, -R2.reuse ;  /* 0x0000000119198824 */ /* 0x100fe200078e0a02 */
[----:B------:R-:W-:Y:S01]  /*129a0*/  ISETP.GE.AND P0, PT, R21, RZ, PT ;  /* 0x000000ff1500720c */ /* 0x000fe20003f06270 */
[----:B------:R-:W-:Y:S01]  /*129b0*/  @!P4 IMAD.IADD R4, R4, 0x1, -R2 ;  /* 0x000000010404c824 */ /* 0x000fe200078e0a02 */
[----:B------:R-:W-:Y:S01]  /*129c0*/  ISETP.GE.AND P4, PT, R22, RZ, PT ;  /* 0x000000ff1600720c */ /* 0x000fe20003f86270 */
[----:B0-----:R-:W-:-:S04]  /*129d0*/  IMAD.HI.U32 R32, R3, R29, RZ ;  /* 0x0000001d03207227 */ /* 0x001fc800078e00ff */
[----:B------:R-:W-:Y:S02]  /*129e0*/  IMAD.MOV R21, RZ, RZ, -R32 ;  /* 0x000000ffff157224 */ /* 0x000fe400078e0a20 */
[C---:B------:R-:W-:Y:S02]  /*129f0*/  IMAD R22, R2.reuse, R31, R30 ;  /* 0x0000001f02167224 */ /* 0x040fe400078e021e */
[----:B------:R-:W-:Y:S02]  /*12a00*/  IMAD.MOV.U32 R34, RZ, RZ, R27 ;  /* 0x000000ffff227224 */ /* 0x000fe400078e001b */
[----:B------:R-:W-:Y:S02]  /*12a10*/  IMAD.MOV.U32 R27, RZ, RZ, R28 ;  /* 0x000000ffff1b7224 */ /* 0x000fe400078e001c */
[C---:B------:R-:W-:Y:S02]  /*12a20*/  IMAD R21, R2.reuse, R21, R29 ;  /* 0x0000001502157224 */ /* 0x040fe400078e021d */
[----:B------:R-:W-:Y:S01]  /*12a30*/  @!P5 IMAD.IADD R23, R23, 0x1, -R2 ;  /* 0x000000011717d824 */ /* 0x000fe200078e0a02 */
[C---:B------:R-:W-:Y:S01]  /*12a40*/  ISETP.GT.U32.AND P5, PT, R2.reuse, R22, PT ;  /* 0x000000160200720c */ /* 0x040fe20003fa4070 */
[----:B------:R-:W-:Y:S01]  /*12a50*/  @!P2 IMAD.MOV R34, RZ, RZ, -R34 ;  /* 0x000000ffff22a224 */ /* 0x000fe200078e0a22 */
[----:B------:R-:W-:Y:S01]  /*12a60*/  ISETP.GT.U32.AND P2, PT, R2, R4, PT ;  /* 0x000000040200720c */ /* 0x000fe20003f44070 */
[----:B------:R-:W-:-:S04]  /*12a70*/  IMAD.MOV.U32 R28, RZ, RZ, R24 ;  /* 0x000000ffff1c7224 */ /* 0x000fc800078e0018 */
[----:B------:R-:W-:Y:S01]  /*12a80*/  @!P6 IMAD.MOV R28, RZ, RZ, -R28 ;  /* 0x000000ffff1ce224 */ /* 0x000fe200078e0a1c */
[----:B------:R-:W-:Y:S01]  /*12a90*/  ISETP.GT.U32.AND P6, PT, R2, R21, PT ;  /* 0x000000150200720c */ /* 0x000fe20003fc4070 */
[----:B------:R-:W-:-:S04]  /*12aa0*/  IMAD.MOV.U32 R33, RZ, RZ, R26 ;  /* 0x000000ffff217224 */ /* 0x000fc800078e001a */
[----:B------:R-:W-:Y:S01]  /*12ab0*/  @!P1 IMAD.MOV R33, RZ, RZ, -R33 ;  /* 0x000000ffff219224 */ /* 0x000fe200078e0a21 */
[----:B------:R-:W-:Y:S01]  /*12ac0*/  ISETP.GT.U32.AND P1, PT, R2, R23, PT ;  /* 0x000000170200720c */ /* 0x000fe20003f24070 */
[--C-:B------:R-:W-:Y:S01]  /*12ad0*/  @!P2 IMAD.IADD R4, R4, 0x1, -R2.reuse ;  /* 0x000000010404a824 */ /* 0x100fe200078e0a02 */
[----:B------:R-:W-:Y:S01]  /*12ae0*/  ISETP.GT.U32.AND P2, PT, R2, R20, PT ;  /* 0x000000140200720c */ /* 0x000fe20003f44070 */
[--C-:B------:R-:W-:Y:S02]  /*12af0*/  @!P5 IMAD.IADD R22, R22, 0x1, -R2.reuse ;  /* 0x000000011616d824 */ /* 0x100fe400078e0a02 */
[----:B------:R-:W-:Y:S02]  /*12b00*/  @!P3 IMAD.MOV R25, RZ, RZ, -R25 ;  /* 0x000000ffff19b224 */ /* 0x000fe400078e0a19 */
[----:B------:R-:W-:Y:S01]  /*12b10*/  @!P6 IMAD.IADD R21, R21, 0x1, -R2 ;  /* 0x000000011515e824 */ /* 0x000fe200078e0a02 */
[----:B------:R-:W-:Y:S01]  /*12b20*/  ISETP.GT.U32.AND P6, PT, R2, R22, PT ;  /* 0x000000160200720c */ /* 0x000fe20003fc4070 */
[----:B------:R-:W-:Y:S01]  /*12b30*/  STL [R1+0x64], R34 ;  /* 0x0000642201007387 */ /* 0x000fe20000100800 */
[----:B------:R-:W-:Y:S01]  /*12b40*/  IMAD.HI.U32 R24, R3, R27, RZ ;  /* 0x0000001b03187227 */ /* 0x000fe200078e00ff */
[----:B------:R-:W-:-:S02]  /*12b50*/  IABS R29, R16 ;  /* 0x00000010001d7213 */ /* 0x000fc40000000000 */
[----:B------:R-:W-:Y:S01]  /*12b60*/  STL [R1+0x60], R33 ;  /* 0x0000602101007387 */ /* 0x000fe20000100800 */
[----:B------:R-:W-:-:S03]  /*12b70*/  IMAD.MOV R24, RZ, RZ, -R24 ;  /* 0x000000ffff187224 */ /* 0x000fc600078e0a18 */
[----:B------:R-:W-:Y:S01]  /*12b80*/  STL [R1+0x5c], R28 ;  /* 0x00005c1c01007387 */ /* 0x000fe20000100800 */
[----:B------:R-:W-:-:S03]  /*12b90*/  IMAD.MOV.U32 R26, RZ, RZ, R29 ;  /* 0x000000ffff1a7224 */ /* 0x000fc600078e001d */
[----:B------:R0:W-:Y:S01]  /*12ba0*/  STL [R1+0x58], R25 ;  /* 0x0000581901007387 */ /* 0x0001e20000100800 */
[--C-:B------:R-:W-:Y:S01]  /*12bb0*/  @!P1 IMAD.IADD R23, R23, 0x1, -R2.reuse ;  /* 0x0000000117179824 */ /* 0x100fe200078e0a02 */
[----:B------:R-:W-:Y:S01]  /*12bc0*/  ISETP.GE.AND P5, PT, R19, RZ, PT ;  /* 0x000000ff1300720c */ /* 0x000fe20003fa6270 */
[----:B------:R-:W-:Y:S01]  /*12bd0*/  IMAD R19, R2, R24, R27 ;  /* 0x0000001802137224 */ /* 0x000fe200078e021b */
[----:B------:R-:W-:Y:S01]  /*12be0*/  ISETP.GE.AND P1, PT, R18, RZ, PT ;  /* 0x000000ff1200720c */ /* 0x000fe20003f26270 */
[----:B------:R-:W-:Y:S02]  /*12bf0*/  @!P2 IMAD.IADD R20, R20, 0x1, -R2 ;  /* 0x000000011414a824 */ /* 0x000fe400078e0a02 */
[----:B0-----:R-:W-:Y:S01]  /*12c00*/  IMAD.MOV.U32 R25, RZ, RZ, R4 ;  /* 0x000000ffff197224 */ /* 0x001fe200078e0004 */
[----:B------:R-:W-:Y:S01]  /*12c10*/  ISETP.GE.AND P3, PT, R17, RZ, PT ;  /* 0x000000ff1100720c */ /* 0x000fe20003f66270 */
[----:B------:R-:W-:Y:S01]  /*12c20*/  IMAD.HI.U32 R17, R3, R26, RZ ;  /* 0x0000001a03117227 */ /* 0x000fe200078e00ff */
[----:B------:R-:W-:-:S02]  /*12c30*/  IABS R18, R12 ;  /* 0x0000000c00127213 */ /* 0x000fc40000000000 */
[----:B------:R-:W-:Y:S01]  /*12c40*/  ISETP.GT.U32.AND P2, PT, R2, R21, PT ;  /* 0x000000150200720c */ /* 0x000fe20003f44070 */
[----:B------:R-:W-:Y:S02]  /*12c50*/  @!P0 IMAD.MOV R25, RZ, RZ, -R25 ;  /* 0x000000ffff198224 */ /* 0x000fe400078e0a19 */
[----:B------:R-:W-:Y:S01]  /*12c60*/  @!P6 IMAD.IADD R22, R22, 0x1, -R2 ;  /* 0x000000011616e824 */ /* 0x000fe200078e0a02 */
[C---:B------:R-:W-:Y:S01]  /*12c70*/  ISETP.GT.U32.AND P6, PT, R2.reuse, R19, PT ;  /* 0x000000130200720c */ /* 0x040fe20003fc4070 */
[----:B------:R-:W-:Y:S01]  /*12c80*/  IMAD.MOV R17, RZ, RZ, -R17 ;  /* 0x000000ffff117224 */ /* 0x000fe200078e0a11 */
[----:B------:R0:W-:Y:S03]  /*12c90*/  STL [R1+0x54], R25 ;  /* 0x0000541901007387 */ /* 0x0001e60000100800 */
[----:B------:R-:W-:Y:S02]  /*12ca0*/  IMAD R17, R2, R17, R26 ;  /* 0x0000001102117224 */ /* 0x000fe400078e021a */
[----:B0-----:R-:W-:-:S04]  /*12cb0*/  IMAD.HI.U32 R25, R3, R18, RZ ;  /* 0x0000001203197227 */ /* 0x001fc800078e00ff */
[----:B------:R-:W-:Y:S02]  /*12cc0*/  IMAD.MOV R25, RZ, RZ, -R25 ;  /* 0x000000ffff197224 */ /* 0x000fe400078e0a19 */
[----:B------:R-:W-:Y:S01]  /*12cd0*/  @!P2 IMAD.IADD R21, R21, 0x1, -R2 ;  /* 0x000000011515a824 */ /* 0x000fe200078e0a02 */
[C---:B------:R-:W-:Y:S01]  /*12ce0*/  ISETP.GT.U32.AND P2, PT, R2.reuse, R17, PT ;  /* 0x000000110200720c */ /* 0x040fe20003f44070 */
[----:B------:R-:W-:Y:S02]  /*12cf0*/  IMAD R18, R2, R25, R18 ;  /* 0x0000001902127224 */ /* 0x000fe400078e0212 */
[----:B------:R-:W-:-:S03]  /*12d00*/  @!P6 IMAD.IADD R19, R19, 0x1, -R2 ;  /* 0x000000011313e824 */ /* 0x000fc600078e0a02 */
[C---:B------:R-:W-:Y:S02]  /*12d10*/  ISETP.GT.U32.AND P6, PT, R2.reuse, R18, PT ;  /* 0x000000120200720c */ /* 0x040fe40003fc4070 */
[----:B------:R-:W-:-:S05]  /*12d20*/  ISETP.GT.U32.AND P0, PT, R2, R20, PT ;  /* 0x000000140200720c */ /* 0x000fca0003f04070 */
[----:B------:R-:W-:Y:S02]  /*12d30*/  @!P2 IMAD.IADD R17, R17, 0x1, -R2 ;  /* 0x000000011111a824 */ /* 0x000fe400078e0a02 */
[----:B------:R-:W-:-:S04]  /*12d40*/  @!P4 IMAD.MOV R23, RZ, RZ, -R23 ;  /* 0x000000ffff17c224 */ /* 0x000fc800078e0a17 */
[----:B------:R-:W-:Y:S01]  /*12d50*/  @!P6 IMAD.IADD R18, R18, 0x1, -R2 ;  /* 0x000000011212e824 */ /* 0x000fe200078e0a02 */
[C---:B------:R-:W-:Y:S02]  /*12d60*/  ISETP.GT.U32.AND P6, PT, R2.reuse, R17, PT ;  /* 0x000000110200720c */ /* 0x040fe40003fc4070 */
[----:B------:R-:W-:Y:S01]  /*12d70*/  ISETP.GT.U32.AND P4, PT, R2, R19, PT ;  /* 0x000000130200720c */ /* 0x000fe20003f84070 */
[----:B------:R-:W-:Y:S02]  /*12d80*/  IMAD.MOV.U32 R28, RZ, RZ, R22 ;  /* 0x000000ffff1c7224 */ /* 0x000fe400078e0016 */
[----:B------:R-:W-:Y:S02]  /*12d90*/  @!P0 IMAD.IADD R20, R20, 0x1, -R2 ;  /* 0x0000000114148824 */ /* 0x000fe400078e0a02 */
[----:B------:R-:W-:Y:S01]  /*12da0*/  @!P3 IMAD.MOV R28, RZ, RZ, -R28 ;  /* 0x000000ffff1cb224 */ /* 0x000fe200078e0a1c */
[----:B------:R-:W-:Y:S01]  /*12db0*/  ISETP.GT.U32.AND P3, PT, R2, R18, PT ;  /* 0x000000120200720c */ /* 0x000fe20003f64070 */
[----:B------:R-:W-:Y:S01]  /*12dc0*/  IMAD.MOV.U32 R22, RZ, RZ, R20 ;  /* 0x000000ffff167224 */ /* 0x000fe200078e0014 */
[----:B------:R-:W-:Y:S01]  /*12dd0*/  ISETP.GE.AND P0, PT, R15, RZ, PT ;  /* 0x000000ff0f00720c */ /* 0x000fe20003f06270 */
[----:B------:R-:W-:Y:S01]  /*12de0*/  @!P1 IMAD.MOV R21, RZ, RZ, -R21 ;  /* 0x000000ffff159224 */ /* 0x000fe200078e0a15 */
[----:B------:R-:W-:Y:S01]  /*12df0*/  ISETP.GE.AND P2, PT, R16, RZ, PT ;  /* 0x000000ff1000720c */ /* 0x000fe20003f46270 */
[----:B------:R-:W-:Y:S01]  /*12e00*/  @!P6 IMAD.IADD R17, R17, 0x1, -R2 ;  /* 0x000000011111e824 */ /* 0x000fe200078e0a02 */
[----:B------:R-:W-:Y:S01]  /*12e10*/  ISETP.GE.AND P6, PT, R12, RZ, PT ;  /* 0x000000ff0c00720c */ /* 0x000fe20003fc6270 */
[----:B------:R-:W-:Y:S01]  /*12e20*/  @!P5 IMAD.MOV R22, RZ, RZ, -R22 ;  /* 0x000000ffff16d224 */ /* 0x000fe200078e0a16 */
[----:B------:R-:W-:Y:S01]  /*12e30*/  STL [R1+0x50], R23 ;  /* 0x0000501701007387 */ /* 0x000fe20000100800 */
[----:B------:R-:W-:-:S02]  /*12e40*/  @!P4 IMAD.IADD R19, R19, 0x1, -R2 ;  /* 0x000000011313c824 */ /* 0x000fc400078e0a02 */
[----:B------:R-:W-:Y:S01]  /*12e50*/  IMAD.MOV.U32 R71, RZ, RZ, R66 ;  /* 0x000000ffff477224 */ /* 0x000fe200078e0042 */
[----:B------:R-:W-:Y:S01]  /*12e60*/  STL [R1+0x4c], R28 ;  /* 0x00004c1c01007387 */ /* 0x000fe20000100800 */
[----:B------:R-:W-:Y:S02]  /*12e70*/  IMAD.MOV.U32 R66, RZ, RZ, R65 ;  /* 0x000000ffff427224 */ /* 0x000fe400078e0041 */
[----:B------:R-:W-:Y:S01]  /*12e80*/  IMAD.MOV.U32 R65, RZ, RZ, R64 ;  /* 0x000000ffff417224 */ /* 0x000fe200078e0040 */
[----:B------:R-:W-:Y:S01]  /*12e90*/  STL [R1+0x48], R21 ;  /* 0x0000481501007387 */ /* 0x000fe20000100800 */
[----:B------:R-:W-:-:S03]  /*12ea0*/  IMAD.MOV.U32 R64, RZ, RZ, R63 ;  /* 0x000000ffff407224 */ /* 0x000fc600078e003f */
[----:B------:R0:W-:Y:S01]  /*12eb0*/  STL [R1+0x44], R22 ;  /* 0x0000441601007387 */ /* 0x0001e20000100800 */
[----:B------:R-:W-:Y:S02]  /*12ec0*/  IMAD.MOV.U32 R63, RZ, RZ, R62 ;  /* 0x000000ffff3f7224 */ /* 0x000fe400078e003e */
[----:B------:R-:W-:Y:S02]  /*12ed0*/  IMAD.MOV.U32 R62, RZ, RZ, R57 ;  /* 0x000000ffff3e7224 */ /* 0x000fe400078e0039 */
[----:B------:R-:W-:Y:S02]  /*12ee0*/  @!P3 IMAD.IADD R18, R18, 0x1, -R2 ;  /* 0x000000011212b824 */ /* 0x000fe400078e0a02 */
[----:B------:R-:W-:Y:S02]  /*12ef0*/  IMAD.MOV.U32 R57, RZ, RZ, R50 ;  /* 0x000000ffff397224 */ /* 0x000fe400078e0032 */
[----:B0-----:R-:W-:Y:S02]  /*12f00*/  IMAD.MOV.U32 R22, RZ, RZ, R19 ;  /* 0x000000ffff167224 */ /* 0x001fe400078e0013 */
[----:B------:R-:W-:-:S02]  /*12f10*/  IMAD.MOV.U32 R50, RZ, RZ, R45 ;  /* 0x000000ffff327224 */ /* 0x000fc400078e002d */
[----:B------:R-:W-:Y:S02]  /*12f20*/  @!P0 IMAD.MOV R22, RZ, RZ, -R22 ;  /* 0x000000ffff168224 */ /* 0x000fe400078e0a16 */
[----:B------:R-:W-:Y:S02]  /*12f30*/  IMAD.MOV.U32 R45, RZ, RZ, R127 ;  /* 0x000000ffff2d7224 */ /* 0x000fe400078e007f */
[----:B------:R-:W-:Y:S02]  /*12f40*/  IMAD.MOV.U32 R127, RZ, RZ, R251 ;  /* 0x000000ffff7f7224 */ /* 0x000fe400078e00fb */
[----:B------:R-:W-:Y:S02]  /*12f50*/  @!P2 IMAD.MOV R17, RZ, RZ, -R17 ;  /* 0x000000ffff11a224 */ /* 0x000fe400078e0a11 */
[----:B------:R-:W-:Y:S02]  /*12f60*/  IMAD.MOV.U32 R251, RZ, RZ, R129 ;  /* 0x000000fffffb7224 */ /* 0x000fe400078e0081 */
[----:B------:R-:W-:Y:S01]  /*12f70*/  @!P6 IMAD.MOV R18, RZ, RZ, -R18 ;  /* 0x000000ffff12e224 */ /* 0x000fe200078e0a12 */
[----:B------:R-:W-:Y:S01]  /*12f80*/  STL [R1+0x40], R22 ;  /* 0x0000401601007387 */ /* 0x000fe20000100800 */
[----:B------:R-:W-:-:S02]  /*12f90*/  IMAD.MOV.U32 R129, RZ, RZ, R7 ;  /* 0x000000ffff817224 */ /* 0x000fc400078e0007 */
[----:B------:R-:W-:Y:S02]  /*12fa0*/  IMAD.MOV.U32 R7, RZ, RZ, R6 ;  /* 0x000000ffff077224 */ /* 0x000fe400078e0006 */
[----:B------:R-:W4:Y:S01]  /*12fb0*/  LDL.LU R6, [R1+0x18c] ;  /* 0x00018c0001067983 */ /* 0x000f220000300800 */
[----:B------:R-:W-:Y:S02]  /*12fc0*/  IMAD.MOV.U32 R67, RZ, RZ, R66 ;  /* 0x000000ffff437224 */ /* 0x000fe400078e0042 */
[----:B------:R-:W-:Y:S01]  /*12fd0*/  IMAD.MOV.U32 R66, RZ, RZ, R61 ;  /* 0x000000ffff427224 */ /* 0x000fe200078e003d */
[----:B------:R0:W-:Y:S04]  /*12fe0*/  STL [R1+0x3c], R17 ;  /* 0x00003c1101007387 */ /* 0x0001e80000100800 */
[----:B------:R-:W-:Y:S04]  /*12ff0*/  STL [R1+0x38], R18 ;  /* 0x0000381201007387 */ /* 0x000fe80000100800 */
[----:B------:R-:W3:Y:S01]  /*13000*/  LDL.LU R61, [R1+0x130] ;  /* 0x00013000013d7983 */ /* 0x000ee20000300800 */
[----:B------:R-:W-:-:S02]  /*13010*/  IABS R26, R13 ;  /* 0x0000000d001a7213 */ /* 0x000fc40000000000 */
[----:B------:R-:W-:-:S03]  /*13020*/  IABS R24, R14 ;  /* 0x0000000e00187213 */ /* 0x000fc60000000000 */
[----:B------:R-:W-:-:S04]  /*13030*/  IMAD.HI.U32 R27, R3, R26, RZ ;  /* 0x0000001a031b7227 */ /* 0x000fc800078e00ff */
[----:B------:R-:W-:-:S04]  /*13040*/  IMAD.HI.U32 R15, R3, R24, RZ ;  /* 0x00000018030f7227 */ /* 0x000fc800078e00ff */
[----:B------:R-:W-:Y:S02]  /*13050*/  IMAD.MOV R27, RZ, RZ, -R27 ;  /* 0x000000ffff1b7224 */ /* 0x000fe400078e0a1b */
[----:B------:R-:W-:Y:S02]  /*13060*/  IMAD.MOV R15, RZ, RZ, -R15 ;  /* 0x000000ffff0f7224 */ /* 0x000fe400078e0a0f */
[C---:B------:R-:W-:Y:S01]  /*13070*/  IMAD R16, R2.reuse, R27, R26 ;  /* 0x0000001b02107224 */ /* 0x040fe200078e021a */
[----:B------:R-:W-:Y:S01]  /*13080*/  IABS R4, R8 ;  /* 0x0000000800047213 */ /* 0x000fe20000000000 */
[----:B------:R-:W-:-:S03]  /*13090*/  IMAD R15, R2, R15, R24 ;  /* 0x0000000f020f7224 */ /* 0x000fc600078e0218 */
[C---:B------:R-:W-:Y:S01]  /*130a0*/  ISETP.GT.U32.AND P1, PT, R2.reuse, R16, PT ;  /* 0x000000100200720c */ /* 0x040fe20003f24070 */
[----:B------:R-:W-:Y:S01]  /*130b0*/  IMAD.HI.U32 R25, R3, R4, RZ ;  /* 0x0000000403197227 */ /* 0x000fe200078e00ff */
[----:B------:R-:W-:Y:S02]  /*130c0*/  ISETP.GT.U32.AND P5, PT, R2, R15, PT ;  /* 0x0000000f0200720c */ /* 0x000fe40003fa4070 */
[----:B------:R-:W-:Y:S01]  /*130d0*/  IABS R26, R9 ;  /* 0x00000009001a7213 */ /* 0x000fe20000000000 */
[----:B------:R-:W-:-:S04]  /*130e0*/  IMAD.MOV R25, RZ, RZ, -R25 ;  /* 0x000000ffff197224 */ /* 0x000fc800078e0a19 */
[----:B------:R-:W-:Y:S01]  /*130f0*/  IMAD.HI.U32 R21, R3, R26, RZ ;  /* 0x0000001a03157227 */ /* 0x000fe200078e00ff */
[----:B------:R-:W-:-:S03]  /*13100*/  IABS R24, R10 ;  /* 0x0000000a00187213 */ /* 0x000fc60000000000 */
[----:B------:R-:W-:Y:S02]  /*13110*/  IMAD R4, R2, R25, R4 ;  /* 0x0000001902047224 */ /* 0x000fe400078e0204 */
[--C-:B------:R-:W-:Y:S02]  /*13120*/  @!P1 IMAD.IADD R16, R16, 0x1, -R2.reuse ;  /* 0x0000000110109824 */ /* 0x100fe400078e0a02 */
[----:B------:R-:W-:Y:S01]  /*13130*/  IMAD.MOV R21, RZ, RZ, -R21 ;  /* 0x000000ffff157224 */ /* 0x000fe200078e0a15 */
[----:B------:R-:W-:Y:S01]  /*13140*/  ISETP.GE.AND P3, PT, R13, RZ, PT ;  /* 0x000000ff0d00720c */ /* 0x000fe20003f66270 */
[----:B------:R-:W-:Y:S01]  /*13150*/  @!P5 IMAD.IADD R15, R15, 0x1, -R2 ;  /* 0x000000010f0fd824 */ /* 0x000fe200078e0a02 */
[C---:B------:R-:W-:Y:S01]  /*13160*/  ISETP.GT.U32.AND P4, PT, R2.reuse, R4, PT ;  /* 0x000000040200720c */ /* 0x040fe20003f84070 */
[C---:B------:R-:W-:Y:S01]  /*13170*/  IMAD R13, R2.reuse, R21, R26 ;  /* 0x00000015020d7224 */ /* 0x040fe200078e021a */
[----:B------:R-:W-:Y:S01]  /*13180*/  ISETP.GT.U32.AND P5, PT, R2, R16, PT ;  /* 0x000000100200720c */ /* 0x000fe20003fa4070 */
[----:B------:R-:W-:-:S03]  /*13190*/  IMAD.HI.U32 R20, R3, R24, RZ ;  /* 0x0000001803147227 */ /* 0x000fc600078e00ff */
[----:B------:R-:W-:Y:S01]  /*131a0*/  ISETP.GT.U32.AND P2, PT, R2, R13, PT ;  /* 0x0000000d0200720c */ /* 0x000fe20003f44070 */
[----:B------:R-:W-:-:S04]  /*131b0*/  IMAD.MOV R20, RZ, RZ, -R20 ;  /* 0x000000ffff147224 */ /* 0x000fc800078e0a14 */
[C---:B------:R-:W-:Y:S01]  /*131c0*/  IMAD R12, R2.reuse, R20, R24 ;  /* 0x00000014020c7224 */ /* 0x040fe200078e0218 */
[----:B------:R-:W-:Y:S01]  /*131d0*/  ISETP.GT.U32.AND P0, PT, R2, R15, PT ;  /* 0x0000000f0200720c */ /* 0x000fe20003f04070 */
[--C-:B------:R-:W-:Y:S02]  /*131e0*/  @!P4 IMAD.IADD R4, R4, 0x1, -R2.reuse ;  /* 0x000000010404c824 */ /* 0x100fe400078e0a02 */
[--C-:B------:R-:W-:Y:S01]  /*131f0*/  @!P5 IMAD.IADD R16, R16, 0x1, -R2.reuse ;  /* 0x000000011010d824 */ /* 0x100fe200078e0a02 */
[----:B------:R-:W-:Y:S02]  /*13200*/  ISETP.GT.U32.AND P5, PT, R2, R12, PT ;  /* 0x0000000c0200720c */ /* 0x000fe40003fa4070 */
[----:B------:R-:W-:Y:S01]  /*13210*/  ISETP.GE.AND P1, PT, R14, RZ, PT ;  /* 0x000000ff0e00720c */ /* 0x000fe20003f26270 */
[----:B------:R-:W-:Y:S01]  /*13220*/  @!P2 IMAD.IADD R13, R13, 0x1, -R2 ;  /* 0x000000010d0da824 */ /* 0x000fe200078e0a02 */
[----:B------:R-:W-:Y:S01]  /*13230*/  ISETP.GT.U32.AND P4, PT, R2, R4, PT ;  /* 0x000000040200720c */ /* 0x000fe20003f84070 */
[----:B0-----:R-:W-:Y:S01]  /*13240*/  IMAD.MOV.U32 R17, RZ, RZ, R16 ;  /* 0x000000ffff117224 */ /* 0x001fe200078e0010 */
[----:B------:R-:W-:-:S02]  /*13250*/  IABS R14, R11 ;  /* 0x0000000b000e7213 */ /* 0x000fc40000000000 */
[----:B------:R-:W-:Y:S01]  /*13260*/  ISETP.GE.AND P6, PT, R8, RZ, PT ;  /* 0x000000ff0800720c */ /* 0x000fe20003fc6270 */
[----:B------:R-:W-:Y:S01]  /*13270*/  @!P3 IMAD.MOV R17, RZ, RZ, -R17 ;  /* 0x000000ffff11b224 */ /* 0x000fe200078e0a11 */
[----:B------:R-:W-:Y:S01]  /*13280*/  ISETP.GT.U32.AND P3, PT, R2, R13, PT ;  /* 0x0000000d0200720c */ /* 0x000fe20003f64070 */
[----:B------:R-:W-:-:S04]  /*13290*/  IMAD.HI.U32 R8, R3, R14, RZ ;  /* 0x0000000e03087227 */ /* 0x000fc800078e00ff */
[----:B------:R-:W-:Y:S01]  /*132a0*/  @!P0 IMAD.IADD R15, R15, 0x1, -R2 ;  /* 0x000000010f0f8824 */ /* 0x000fe200078e0a02 */
[----:B------:R-:W-:Y:S01]  /*132b0*/  ISETP.GE.AND P0, PT, R9, RZ, PT ;  /* 0x000000ff0900720c */ /* 0x000fe20003f06270 */
[----:B------:R-:W-:Y:S01]  /*132c0*/  IMAD.MOV R8, RZ, RZ, -R8 ;  /* 0x000000ffff087224 */ /* 0x000fe200078e0a08 */
[----:B--2---:R-:W-:Y:S01]  /*132d0*/  IABS R9, R252 ;  /* 0x000000fc00097213 */ /* 0x004fe20000000000 */
[--C-:B------:R-:W-:Y:S02]  /*132e0*/  @!P5 IMAD.IADD R12, R12, 0x1, -R2.reuse ;  /* 0x000000010c0cd824 */ /* 0x100fe400078e0a02 */
[----:B------:R-:W-:Y:S01]  /*132f0*/  @!P4 IMAD.IADD R4, R4, 0x1, -R2 ;  /* 0x000000010404c824 */ /* 0x000fe200078e0a02 */
[----:B------:R-:W-:Y:S01]  /*13300*/  ISETP.GE.AND P4, PT, R10, RZ, PT ;  /* 0x000000ff0a00720c */ /* 0x000fe20003f86270 */
[C---:B------:R-:W-:Y:S01]  /*13310*/  IMAD R8, R2.reuse, R8, R14 ;  /* 0x0000000802087224 */ /* 0x040fe200078e020e */
[----:B------:R-:W-:Y:S01]  /*13320*/  ISETP.GT.U32.AND P5, PT, R2, R12, PT ;  /* 0x0000000c0200720c */ /* 0x000fe20003fa4070 */
[----:B------:R-:W-:-:S02]  /*13330*/  IMAD.MOV.U32 R14, RZ, RZ, R15 ;  /* 0x000000ffff0e7224 */ /* 0x000fc400078e000f */
[----:B------:R-:W-:Y:S01]  /*13340*/  IMAD.HI.U32 R10, R3, R9, RZ ;  /* 0x00000009030a7227 */ /* 0x000fe200078e00ff */
[----:B------:R-:W-:Y:S02]  /*13350*/  ISETP.GE.AND P2, PT, R11, RZ, PT ;  /* 0x000000ff0b00720c */ /* 0x000fe40003f46270 */
[----:B------:R-:W-:Y:S01]  /*13360*/  IABS R11, R71 ;  /* 0x00000047000b7213 */ /* 0x000fe20000000000 */
[----:B------:R-:W-:Y:S02]  /*13370*/  IMAD.MOV.U32 R70, RZ, RZ, R65 ;  /* 0x000000ffff467224 */ /* 0x000fe400078e0041 */
[----:B------:R-:W-:Y:S02]  /*13380*/  @!P1 IMAD.MOV R14, RZ, RZ, -R14 ;  /* 0x000000ffff0e9224 */ /* 0x000fe400078e0a0e */
[----:B------:R-:W-:Y:S02]  /*13390*/  @!P3 IMAD.IADD R13, R13, 0x1, -R2 ;  /* 0x000000010d0db824 */ /* 0x000fe400078e0a02 */
[----:B------:R-:W-:-:S02]  /*133a0*/  IMAD.MOV.U32 R65, RZ, RZ, R51 ;  /* 0x000000ffff417224 */ /* 0x000fc400078e0033 */
[----:B------:R-:W-:Y:S02]  /*133b0*/  IMAD.MOV R10, RZ, RZ, -R10 ;  /* 0x000000ffff0a7224 */ /* 0x000fe400078e0a0a */
[----:B------:R-:W-:Y:S02]  /*133c0*/  IMAD.MOV.U32 R51, RZ, RZ, R250 ;  /* 0x000000ffff337224 */ /* 0x000fe400078e00fa */
[----:B------:R-:W2:Y:S01]  /*133d0*/  LDL.LU R250, [R1+0x23c] ;  /* 0x00023c0001fa7983 */ /* 0x000ea20000300800 */
[----:B------:R-:W-:Y:S02]  /*133e0*/  IMAD.MOV.U32 R15, RZ, RZ, R13 ;  /* 0x000000ffff0f7224 */ /* 0x000fe400078e000d */
[----:B------:R-:W-:Y:S01]  /*133f0*/  @!P6 IMAD.MOV R4, RZ, RZ, -R4 ;  /* 0x000000ffff04e224 */ /* 0x000fe200078e0a04 */
[----:B------:R-:W-:Y:S01]  /*13400*/  STL [R1+0x34], R17 ;  /* 0x0000341101007387 */ /* 0x000fe20000100800 */
[----:B------:R-:W-:-:S03]  /*13410*/  IMAD R9, R2, R10, R9 ;  /* 0x0000000a02097224 */ /* 0x000fc600078e0209 */
[----:B------:R0:W-:Y:S01]  /*13420*/  STL [R1+0x30], R14 ;  /* 0x0000300e01007387 */ /* 0x0001e20000100800 */
[----:B------:R-:W-:Y:S02]  /*13430*/  IMAD.MOV.U32 R68, RZ, RZ, R66 ;  /* 0x000000ffff447224 */ /* 0x000fe400078e0042 */
[----:B------:R-:W-:Y:S01]  /*13440*/  @!P0 IMAD.MOV R15, RZ, RZ, -R15 ;  /* 0x000000ffff0f8224 */ /* 0x000fe200078e0a0f */
[----:B------:R-:W-:Y:S01]  /*13450*/  STL [R1+0x2c], R4 ;  /* 0x00002c0401007387 */ /* 0x000fe20000100800 */
[----:B------:R-:W-:Y:S02]  /*13460*/  IMAD.MOV.U32 R66, RZ, RZ, R64 ;  /* 0x000000ffff427224 */ /* 0x000fe400078e0040 */
[----:B------:R-:W-:Y:S02]  /*13470*/  @!P5 IMAD.IADD R12, R12, 0x1, -R2 ;  /* 0x000000010c0cd824 */ /* 0x000fe400078e0a02 */
[----:B0-----:R-:W-:Y:S01]  /*13480*/  IMAD.HI.U32 R14, R3, R11, RZ ;  /* 0x0000000b030e7227 */ /* 0x001fe200078e00ff */
[----:B------:R-:W-:-:S02]  /*13490*/  ISETP.GT.U32.AND P5, PT, R2, R9, PT ;  /* 0x000000090200720c */ /* 0x000fc40003fa4070 */
[----:B------:R-:W-:Y:S01]  /*134a0*/  ISETP.GT.U32.AND P1, PT, R2, R8, PT ;  /* 0x000000080200720c */ /* 0x000fe20003f24070 */
[----:B------:R-:W-:Y:S02]  /*134b0*/  IMAD.MOV.U32 R69, RZ, RZ, R65 ;  /* 0x000000ffff457224 */ /* 0x000fe400078e0041 */
[----:B------:R-:W-:Y:S02]  /*134c0*/  IMAD.MOV.U32 R64, RZ, RZ, R128 ;  /* 0x000000ffff407224 */ /* 0x000fe400078e0080 */
[----:B------:R-:W-:Y:S01]  /*134d0*/  IMAD.MOV R13, RZ, RZ, -R14 ;  /* 0x000000ffff0d7224 */ /* 0x000fe200078e0a0e */
[----:B------:R-:W2:Y:S01]  /*134e0*/  LDL.LU R128, [R1+0x410] ;  /* 0x0004100001807983 */ /* 0x000ea20000300800 */
[----:B------:R-:W-:-:S03]  /*134f0*/  IMAD.MOV.U32 R65, RZ, RZ, R127 ;  /* 0x000000ffff417224 */ /* 0x000fc600078e007f */
[----:B------:R-:W2:Y:S01]  /*13500*/  LDL.LU R127, [R1+0x51c] ;  /* 0x00051c00017f7983 */ /* 0x000ea20000300800 */
[----:B------:R-:W-:-:S03]  /*13510*/  IMAD R11, R2, R13, R11 ;  /* 0x0000000d020b7224 */ /* 0x000fc600078e020b */
[----:B------:R0:W-:Y:S01]  /*13520*/  STL [R1+0x28], R15 ;  /* 0x0000280f01007387 */ /* 0x0001e20000100800 */
[----:B------:R-:W-:Y:S01]  /*13530*/  ISETP.GE.AND P3, PT, R71, RZ, PT ;  /* 0x000000ff4700720c */ /* 0x000fe20003f66270 */
[----:B------:R-:W-:Y:S01]  /*13540*/  IMAD.MOV.U32 R71, RZ, RZ, R66 ;  /* 0x000000ffff477224 */ /* 0x000fe200078e0042 */
[----:B------:R-:W-:Y:S01]  /*13550*/  IABS R10, R70 ;  /* 0x00000046000a7213 */ /* 0x000fe20000000000 */
[----:B0-----:R-:W-:-:S04]  /*13560*/  IMAD.MOV.U32 R15, RZ, RZ, R12 ;  /* 0x000000ffff0f7224 */ /* 0x001fc800078e000c */
[----:B------:R-:W-:Y:S01]  /*13570*/  @!P4 IMAD.MOV R15, RZ, RZ, -R15 ;  /* 0x000000ffff0fc224 */ /* 0x000fe200078e0a0f */
[----:B------:R-:W-:Y:S01]  /*13580*/  ISETP.GT.U32.AND P4, PT, R2, R11, PT ;  /* 0x0000000b0200720c */ /* 0x000fe20003f84070 */
[----:B------:R-:W-:Y:S01]  /*13590*/  IMAD.MOV.U32 R66, RZ, RZ, R65 ;  /* 0x000000ffff427224 */ /* 0x000fe200078e0041 */
[----:B------:R-:W-:Y:S01]  /*135a0*/  IABS R4, R67 ;  /* 0x0000004300047213 */ /* 0x000fe20000000000 */
[----:B------:R-:W-:Y:S02]  /*135b0*/  IMAD.MOV.U32 R65, RZ, RZ, R64 ;  /* 0x000000ffff417224 */ /* 0x000fe400078e0040 */
[--C-:B------:R-:W-:Y:S02]  /*135c0*/  @!P5 IMAD.IADD R9, R9, 0x1, -R2.reuse ;  /* 0x000000010909d824 */ /* 0x100fe400078e0a02 */
[----:B------:R-:W-:Y:S02]  /*135d0*/  @!P1 IMAD.IADD R8, R8, 0x1, -R2 ;  /* 0x0000000108089824 */ /* 0x000fe400078e0a02 */
[----:B------:R-:W-:-:S02]  /*135e0*/  IMAD.MOV.U32 R64, RZ, RZ, R63 ;  /* 0x000000ffff407224 */ /* 0x000fc400078e003f */
[----:B------:R-:W-:Y:S02]  /*135f0*/  IMAD.MOV.U32 R63, RZ, RZ, R62 ;  /* 0x000000ffff3f7224 */ /* 0x000fe400078e003e */
[----:B------:R-:W-:Y:S01]  /*13600*/  IMAD.HI.U32 R12, R3, R10, RZ ;  /* 0x0000000a030c7227 */ /* 0x000fe200078e00ff */
[----:B------:R-:W-:-:S03]  /*13610*/  ISETP.GT.U32.AND P5, PT, R2, R9, PT ;  /* 0x000000090200720c */ /* 0x000fc60003fa4070 */
[----:B------:R-:W-:Y:S02]  /*13620*/  IMAD.MOV.U32 R62, RZ, RZ, R45 ;  /* 0x000000ffff3e7224 */ /* 0x000fe400078e002d */
[----:B------:R-:W4:Y:S01]  /*13630*/  LDL.LU R45, [R1+0xec] ;  /* 0x0000ec00012d7983 */ /* 0x000f220000300800 */
[----:B------:R-:W-:Y:S01]  /*13640*/  ISETP.GT.U32.AND P0, PT, R2, R8, PT ;  /* 0x000000080200720c */ /* 0x000fe20003f04070 */
[----:B------:R-:W-:Y:S02]  /*13650*/  IMAD.HI.U32 R14, R3, R4, RZ ;  /* 0x00000004030e7227 */ /* 0x000fe400078e00ff */
[----:B------:R0:W-:Y:S02]  /*13660*/  STL [R1+0x24], R15 ;  /* 0x0000240f01007387 */ /* 0x0001e40000100800 */
[----:B------:R-:W-:Y:S02]  /*13670*/  IMAD.MOV R12, RZ, RZ, -R12 ;  /* 0x000000ffff0c7224 */ /* 0x000fe400078e0a0c */
[----:B------:R-:W-:-:S02]  /*13680*/  @!P4 IMAD.IADD R11, R11, 0x1, -R2 ;  /* 0x000000010b0bc824 */ /* 0x000fc400078e0a02 */
[----:B------:R-:W-:Y:S01]  /*13690*/  IMAD.MOV R14, RZ, RZ, -R14 ;  /* 0x000000ffff0e7224 */ /* 0x000fe200078e0a0e */
[----:B0-----:R-:W-:Y:S01]  /*136a0*/  IABS R15, R69 ;  /* 0x00000045000f7213 */ /* 0x001fe20000000000 */
[C---:B------:R-:W-:Y:S01]  /*136b0*/  IMAD R12, R2.reuse, R12, R10 ;  /* 0x0000000c020c7224 */ /* 0x040fe200078e020a */
[----:B------:R-:W-:-:S03]  /*136c0*/  ISETP.GT.U32.AND P4, PT, R2, R11, PT ;  /* 0x0000000b0200720c */ /* 0x000fc60003f84070 */
[----:B------:R-:W-:Y:S02]  /*136d0*/  IMAD.MOV.U32 R10, RZ, RZ, R15 ;  /* 0x000000ffff0a7224 */ /* 0x000fe400078e000f */
[----:B------:R-:W-:Y:S02]  /*136e0*/  IMAD R4, R2, R14, R4 ;  /* 0x0000000e02047224 */ /* 0x000fe400078e0204 */
[----:B------:R-:W-:-:S04]  /*136f0*/  IMAD.HI.U32 R14, R3, R10, RZ ;  /* 0x0000000a030e7227 */ /* 0x000fc800078e00ff */
[--C-:B------:R-:W-:Y:S01]  /*13700*/  @!P5 IMAD.IADD R9, R9, 0x1, -R2.reuse ;  /* 0x000000010909d824 */ /* 0x100fe200078e0a02 */
[----:B------:R-:W-:Y:S01]  /*13710*/  ISETP.GT.U32.AND P5, PT, R2, R12, PT ;  /* 0x0000000c0200720c */ /* 0x000fe20003fa4070 */
[----:B------:R-:W-:Y:S02]  /*13720*/  @!P0 IMAD.IADD R8, R8, 0x1, -R2 ;  /* 0x0000000108088824 */ /* 0x000fe400078e0a02 */
[----:B------:R-:W-:Y:S02]  /*13730*/  IMAD.MOV R14, RZ, RZ, -R14 ;  /* 0x000000ffff0e7224 */ /* 0x000fe400078e0a0e */
[----:B------:R-:W-:Y:S02]  /*13740*/  IMAD.MOV.U32 R17, RZ, RZ, R8 ;  /* 0x000000ffff117224 */ /* 0x000fe400078e0008 */
[C---:B------:R-:W-:Y:S02]  /*13750*/  IMAD R10, R2.reuse, R14, R10 ;  /* 0x0000000e020a7224 */ /* 0x040fe400078e020a */
[----:B------:R-:W-:Y:S01]  /*13760*/  @!P2 IMAD.MOV R17, RZ, RZ, -R17 ;  /* 0x000000ffff11a224 */ /* 0x000fe200078e0a11 */
[C---:B------:R-:W-:Y:S01]  /*13770*/  ISETP.GT.U32.AND P2, PT, R2.reuse, R4, PT ;  /* 0x000000040200720c */ /* 0x040fe20003f44070 */
[----:B------:R-:W-:Y:S01]  /*13780*/  @!P4 IMAD.IADD R11, R11, 0x1, -R2 ;  /* 0x000000010b0bc824 */ /* 0x000fe200078e0a02 */
[----:B------:R-:W-:-:S02]  /*13790*/  ISETP.GT.U32.AND P4, PT, R2, R10, PT ;  /* 0x0000000a0200720c */ /* 0x000fc40003f84070 */
[----:B------:R-:W-:Y:S01]  /*137a0*/  ISETP.GE.AND P6, PT, R252, RZ, PT ;  /* 0x000000fffc00720c */ /* 0x000fe20003fc6270 */
[----:B------:R-:W-:Y:S01]  /*137b0*/  @!P5 IMAD.IADD R12, R12, 0x1, -R2 ;  /* 0x000000010c0cd824 */ /* 0x000fe200078e0a02 */
[----:B------:R-:W-:Y:S01]  /*137c0*/  ISETP.GE.AND P0, PT, R67, RZ, PT ;  /* 0x000000ff4300720c */ /* 0x000fe20003f06270 */
[----:B------:R-:W-:-:S03]  /*137d0*/  IMAD.MOV.U32 R16, RZ, RZ, R9 ;  /* 0x000000ffff107224 */ /* 0x000fc600078e0009 */
[----:B------:R-:W-:Y:S01]  /*137e0*/  ISETP.GT.U32.AND P5, PT, R2, R12, PT ;  /* 0x0000000c0200720c */ /* 0x000fe20003fa4070 */
[----:B------:R-:W-:Y:S01]  /*137f0*/  IMAD.MOV.U32 R67, RZ, RZ, R66 ;  /* 0x000000ffff437224 */ /* 0x000fe200078e0042 */
[----:B------:R-:W-:Y:S01]  /*13800*/  ISETP.GE.AND P1, PT, R70, RZ, PT ;  /* 0x000000ff4600720c */ /* 0x000fe20003f26270 */
[----:B------:R-:W-:Y:S02]  /*13810*/  IMAD.MOV.U32 R70, RZ, RZ, R65 ;  /* 0x000000ffff467224 */ /* 0x000fe400078e0041 */
[----:B------:R-:W-:Y:S02]  /*13820*/  IMAD.MOV.U32 R66, RZ, RZ, R62 ;  /* 0x000000ffff427224 */ /* 0x000fe400078e003e */
[--C-:B------:R-:W-:Y:S02]  /*13830*/  @!P2 IMAD.IADD R4, R4, 0x1, -R2.reuse ;  /* 0x000000010404a824 */ /* 0x100fe400078e0a02 */
[----:B------:R-:W-:Y:S02]  /*13840*/  @!P4 IMAD.IADD R10, R10, 0x1, -R2 ;  /* 0x000000010a0ac824 */ /* 0x000fe400078e0a02 */
[----:B------:R-:W-:-:S02]  /*13850*/  IMAD.MOV.U32 R65, RZ, RZ, R63 ;  /* 0x000000ffff417224 */ /* 0x000fc400078e003f */
[----:B------:R-:W-:Y:S02]  /*13860*/  IMAD.MOV.U32 R63, RZ, RZ, R60 ;  /* 0x000000ffff3f7224 */ /* 0x000fe400078e003c */
[----:B------:R-:W-:Y:S01]  /*13870*/  @!P6 IMAD.MOV R16, RZ, RZ, -R16 ;  /* 0x000000ffff10e224 */ /* 0x000fe200078e0a10 */
[----:B------:R-:W-:Y:S01]  /*13880*/  ISETP.GE.AND P6, PT, R69, RZ, PT ;  /* 0x000000ff4500720c */ /* 0x000fe20003fc6270 */
[----:B------:R-:W-:Y:S01]  /*13890*/  IMAD.MOV.U32 R60, RZ, RZ, R7 ;  /* 0x000000ffff3c7224 */ /* 0x000fe200078e0007 */
[C---:B------:R-:W-:Y:S01]  /*138a0*/  ISETP.GT.U32.AND P2, PT, R2.reuse, R4, PT ;  /* 0x000000040200720c */ /* 0x040fe20003f44070 */
[----:B------:R-:W-:Y:S01]  /*138b0*/  IMAD.MOV.U32 R69, RZ, RZ, R66 ;  /* 0x000000ffff457224 */ /* 0x000fe200078e0042 */
[----:B------:R-:W-:Y:S01]  /*138c0*/  ISETP.GT.U32.AND P4, PT, R2, R10, PT ;  /* 0x0000000a0200720c */ /* 0x000fe20003f84070 */
[----:B------:R-:W-:Y:S01]  /*138d0*/  IMAD.MOV.U32 R66, RZ, RZ, R65 ;  /* 0x000000ffff427224 */ /* 0x000fe200078e0041 */
[----:B------:R-:W-:Y:S01]  /*138e0*/  IABS R13, R68 ;  /* 0x00000044000d7213 */ /* 0x000fe20000000000 */
[----:B------:R-:W-:Y:S01]  /*138f0*/  IMAD.MOV.U32 R65, RZ, RZ, R64 ;  /* 0x000000ffff417224 */ /* 0x000fe200078e0040 */
[----:B------:R-:W2:Y:S01]  /*13900*/  LDL.LU R7, [R1+0x19c] ;  /* 0x00019c0001077983 */ /* 0x000ea20000300800 */
[----:B------:R-:W-:-:S02]  /*13910*/  IMAD.MOV.U32 R64, RZ, RZ, R60 ;  /* 0x000000ffff407224 */ /* 0x000fc400078e003c */
[----:B------:R-:W-:Y:S01]  /*13920*/  @!P5 IMAD.IADD R12, R12, 0x1, -R2 ;  /* 0x000000010c0cd824 */ /* 0x000fe200078e0a02 */
[----:B------:R-:W-:Y:S01]  /*13930*/  ISETP.GE.AND P5, PT, R68, RZ, PT ;  /* 0x000000ff4400720c */ /* 0x000fe20003fa6270 */
[----:B------:R-:W-:Y:S02]  /*13940*/  IMAD.MOV.U32 R75, RZ, RZ, R66 ;  /* 0x000000ffff4b7224 */ /* 0x000fe400078e0042 */
[----:B------:R-:W-:Y:S02]  /*13950*/  IMAD.MOV.U32 R62, RZ, RZ, R59 ;  /* 0x000000ffff3e7224 */ /* 0x000fe400078e003b */
[----:B------:R-:W-:Y:S02]  /*13960*/  IMAD.MOV.U32 R15, RZ, RZ, R11 ;  /* 0x000000ffff0f7224 */ /* 0x000fe400078e000b */
[----:B------:R-:W-:Y:S02]  /*13970*/  IMAD.MOV.U32 R68, RZ, RZ, R65 ;  /* 0x000000ffff447224 */ /* 0x000fe400078e0041 */
[----:B------:R-:W-:-:S02]  /*13980*/  IMAD.MOV.U32 R66, RZ, RZ, R64 ;  /* 0x000000ffff427224 */ /* 0x000fc400078e0040 */
[----:B------:R-:W-:Y:S02]  /*13990*/  IMAD.MOV.U32 R59, RZ, RZ, R58 ;  /* 0x000000ffff3b7224 */ /* 0x000fe400078e003a */
[----:B------:R-:W-:-:S04]  /*139a0*/  IMAD.HI.U32 R8, R3, R13, RZ ;  /* 0x0000000d03087227 */ /* 0x000fc800078e00ff */
[----:B------:R-:W-:Y:S02]  /*139b0*/  IMAD.MOV.U32 R65, RZ, RZ, R57 ;  /* 0x000000ffff417224 */ /* 0x000fe400078e0039 */
[----:B------:R-:W-:Y:S02]  /*139c0*/  IMAD.MOV.U32 R58, RZ, RZ, R47 ;  /* 0x000000ffff3a7224 */ /* 0x000fe400078e002f */
[----:B------:R-:W-:Y:S02]  /*139d0*/  IMAD.MOV.U32 R64, RZ, RZ, R50 ;  /* 0x000000ffff407224 */ /* 0x000fe400078e0032 */
[----:B------:R-:W-:Y:S01]  /*139e0*/  IMAD.MOV.U32 R47, RZ, RZ, R46 ;  /* 0x000000ffff2f7224 */ /* 0x000fe200078e002e */
[----:B------:R-:W-:Y:S01]  /*139f0*/  IABS R14, R71 ;  /* 0x00000047000e7213 */ /* 0x000fe20000000000 */
[----:B------:R-:W-:Y:S02]  /*13a00*/  IMAD.MOV.U32 R46, RZ, RZ, R251 ;  /* 0x000000ffff2e7224 */ /* 0x000fe400078e00fb */
[----:B------:R-:W-:-:S02]  /*13a10*/  @!P3 IMAD.MOV R15, RZ, RZ, -R15 ;  /* 0x000000ffff0fb224 */ /* 0x000fc400078e0a0f */
[----:B------:R-:W-:Y:S02]  /*13a20*/  IMAD.MOV.U32 R72, RZ, RZ, R66 ;  /* 0x000000ffff487224 */ /* 0x000fe400078e0042 */
[----:B------:R-:W-:Y:S02]  /*13a30*/  IMAD.MOV.U32 R251, RZ, RZ, R129 ;  /* 0x000000fffffb7224 */ /* 0x000fe400078e0081 */
[----:B------:R-:W-:Y:S01]  /*13a40*/  IMAD.MOV R8, RZ, RZ, -R8 ;  /* 0x000000ffff087224 */ /* 0x000fe200078e0a08 */
[----:B------:R-:W2:Y:S01]  /*13a50*/  LDL.LU R129, [R1+0x204] ;  /* 0x0002040001817983 */ /* 0x000ea20000300800 */
[----:B------:R-:W-:Y:S02]  /*13a60*/  IMAD.MOV.U32 R66, RZ, RZ, R65 ;  /* 0x000000ffff427224 */ /* 0x000fe400078e0041 */
[----:B------:R-:W-:Y:S01]  /*13a70*/  IMAD.MOV.U32 R65, RZ, RZ, R64 ;  /* 0x000000ffff417224 */ /* 0x000fe200078e0040 */
[----:B------:R-:W-:Y:S01]  /*13a80*/  STL [R1+0x20], R17 ;  /* 0x0000201101007387 */ /* 0x000fe20000100800 */
[--C-:B------:R-:W-:Y:S01]  /*13a90*/  @!P2 IMAD.IADD R4, R4, 0x1, -R2.reuse ;  /* 0x000000010404a824 */ /* 0x100fe200078e0a02 */
[----:B------:R-:W-:Y:S01]  /*13aa0*/  IABS R252, R67 ;  /* 0x0000004300fc7213 */ /* 0x000fe20000000000 */
[----:B------:R-:W-:Y:S01]  /*13ab0*/  IMAD.MOV.U32 R64, RZ, RZ, R63 ;  /* 0x000000ffff407224 */ /* 0x000fe200078e003f */
[----:B------:R-:W-:Y:S01]  /*13ac0*/  STL [R1+0x1c], R16 ;  /* 0x00001c1001007387 */ /* 0x000fe20000100800 */
[----:B------:R-:W-:Y:S01]  /*13ad0*/  @!P4 IMAD.IADD R10, R10, 0x1, -R2 ;  /* 0x000000010a0ac824 */ /* 0x000fe200078e0a02 */
[----:B------:R-:W-:Y:S01]  /*13ae0*/  ISETP.GE.AND P4, PT, R67, RZ, PT ;  /* 0x000000ff4300720c */ /* 0x000fe20003f86270 */
[----:B------:R-:W-:Y:S01]  /*13af0*/  IMAD.MOV.U32 R63, RZ, RZ, R62 ;  /* 0x000000ffff3f7224 */ /* 0x000fe200078e003e */
[----:B------:R0:W-:Y:S01]  /*13b00*/  STL [R1+0x18], R15 ;  /* 0x0000180f01007387 */ /* 0x0001e20000100800 */
[----:B------:R-:W-:-:S02]  /*13b10*/  IMAD R9, R2, R8, R13 ;  /* 0x0000000802097224 */ /* 0x000fc400078e020d */
[----:B------:R-:W-:Y:S02]  /*13b20*/  IMAD.MOV.U32 R67, RZ, RZ, R66 ;  /* 0x000000ffff437224 */ /* 0x000fe400078e0042 */
[----:B------:R-:W-:Y:S02]  /*13b30*/  IMAD.MOV.U32 R8, RZ, RZ, R14 ;  /* 0x000000ffff087224 */ /* 0x000fe400078e000e */
[----:B---3--:R-:W-:Y:S02]  /*13b40*/  IMAD.MOV.U32 R62, RZ, RZ, R61 ;  /* 0x000000ffff3e7224 */ /* 0x008fe400078e003d */
[----:B------:R-:W-:Y:S02]  /*13b50*/  IMAD.MOV.U32 R61, RZ, RZ, R51 ;  /* 0x000000ffff3d7224 */ /* 0x000fe400078e0033 */
[----:B0-----:R-:W-:Y:S02]  /*13b60*/  IMAD.MOV.U32 R15, RZ, RZ, R12 ;  /* 0x000000ffff0f7224 */ /* 0x001fe400078e000c */
[----:B------:R-:W-:-:S02]  /*13b70*/  IMAD.MOV.U32 R66, RZ, RZ, R65 ;  /* 0x000000ffff427224 */ /* 0x000fc400078e0041 */
[----:B------:R-:W-:Y:S02]  /*13b80*/  IMAD.MOV.U32 R14, RZ, RZ, R4 ;  /* 0x000000ffff0e7224 */ /* 0x000fe400078e0004 */
[----:B------:R-:W-:Y:S02]  /*13b90*/  IMAD.MOV.U32 R65, RZ, RZ, R64 ;  /* 0x000000ffff417224 */ /* 0x000fe400078e0040 */
[----:B------:R-:W-:Y:S02]  /*13ba0*/  IMAD.MOV.U32 R64, RZ, RZ, R63 ;  /* 0x000000ffff407224 */ /* 0x000fe400078e003f */
[----:B------:R-:W-:Y:S02]  /*13bb0*/  IMAD.MOV.U32 R63, RZ, RZ, R62 ;  /* 0x000000ffff3f7224 */ /* 0x000fe400078e003e */
[----:B------:R-:W-:Y:S02]  /*13bc0*/  IMAD.MOV.U32 R60, RZ, RZ, R56 ;  /* 0x000000ffff3c7224 */ /* 0x000fe400078e0038 */
[----:B------:R-:W-:-:S02]  /*13bd0*/  @!P1 IMAD.MOV R15, RZ, RZ, -R15 ;  /* 0x000000ffff0f9224 */ /* 0x000fc400078e0a0f */
[----:B------:R-:W-:Y:S02]  /*13be0*/  IMAD.MOV.U32 R62, RZ, RZ, R61 ;  /* 0x000000ffff3e7224 */ /* 0x000fe400078e003d */
[----:B------:R-:W-:Y:S02]  /*13bf0*/  IMAD.MOV.U32 R56, RZ, RZ, R54 ;  /* 0x000000ffff387224 */ /* 0x000fe400078e0036 */
[----:B------:R-:W-:Y:S01]  /*13c00*/  @!P0 IMAD.MOV R14, RZ, RZ, -R14 ;  /* 0x000000ffff0e8224 */ /* 0x000fe200078e0a0e */
[----:B------:R-:W3:Y:S01]  /*13c10*/  LDL.LU R54, [R1+0x230] ;  /* 0x0002300001367983 */ /* 0x000ee20000300800 */
[----:B------:R-:W-:Y:S02]  /*13c20*/  IMAD.MOV.U32 R61, RZ, RZ, R251 ;  /* 0x000000ffff3d7224 */ /* 0x000fe400078e00fb */
[----:B------:R-:W-:Y:S01]  /*13c30*/  IMAD.MOV.U32 R74, RZ, RZ, R67 ;  /* 0x000000ffff4a7224 */ /* 0x000fe200078e0043 */
[----:B------:R-:W2:Y:S01]  /*13c40*/  LDL.LU R50, [R1+0xe8] ;  /* 0x0000e80001327983 */ /* 0x000ea20000300800 */
[----:B------:R-:W-:-:S02]  /*13c50*/  IMAD.MOV.U32 R67, RZ, RZ, R66 ;  /* 0x000000ffff437224 */ /* 0x000fc400078e0042 */
[----:B------:R-:W-:Y:S01]  /*13c60*/  @!P6 IMAD.MOV R10, RZ, RZ, -R10 ;  /* 0x000000ffff0ae224 */ /* 0x000fe200078e0a0a */
[----:B------:R-:W3:Y:S01]  /*13c70*/  LDL.LU R57, [R1+0xe4] ;  /* 0x0000e40001397983 */ /* 0x000ee20000300800 */
[----:B------:R-:W-:Y:S02]  /*13c80*/  IMAD.MOV.U32 R66, RZ, RZ, R65 ;  /* 0x000000ffff427224 */ /* 0x000fe400078e0041 */
[----:B------:R-:W-:Y:S01]  /*13c90*/  IMAD.MOV.U32 R65, RZ, RZ, R64 ;  /* 0x000000ffff417224 */ /* 0x000fe200078e0040 */
[----:B------:R-:W-:Y:S01]  /*13ca0*/  STL [R1+0x14], R15 ;  /* 0x0000140f01007387 */ /* 0x000fe20000100800 */
[----:B------:R-:W-:Y:S02]  /*13cb0*/  IMAD.MOV.U32 R64, RZ, RZ, R61 ;  /* 0x000000ffff407224 */ /* 0x000fe400078e003d */
[----:B------:R-:W-:Y:S01]  /*13cc0*/  IMAD.MOV.U32 R51, RZ, RZ, R49 ;  /* 0x000000ffff337224 */ /* 0x000fe200078e0031 */
[----:B------:R0:W-:Y:S01]  /*13cd0*/  STL [R1+0x10], R14 ;  /* 0x0000100e01007387 */ /* 0x0001e20000100800 */
[----:B------:R-:W-:-:S02]  /*13ce0*/  IMAD.MOV.U32 R61, RZ, RZ, R60 ;  /* 0x000000ffff3d7224 */ /* 0x000fc400078e003c */
[----:B------:R-:W-:Y:S01]  /*13cf0*/  IMAD.MOV.U32 R60, RZ, RZ, R59 ;  /* 0x000000ffff3c7224 */ /* 0x000fe200078e003b */
[----:B------:R-:W3:Y:S01]  /*13d00*/  LDL.LU R49, [R1+0x1a4] ;  /* 0x0001a40001317983 */ /* 0x000ee20000300800 */
[----:B------:R-:W-:-:S03]  /*13d10*/  IMAD.MOV.U32 R59, RZ, RZ, R58 ;  /* 0x000000ffff3b7224 */ /* 0x000fc600078e003a */
[----:B------:R1:W-:Y:S04]  /*13d20*/  STL [R1+0xc], R10 ;  /* 0x00000c0a01007387 */ /* 0x0003e80000100800 */
[----:B------:R-:W4:Y:S01]  /*13d30*/  LDL.LU R58, [R1+0x220] ;  /* 0x00022000013a7983 */ /* 0x000f220000300800 */
[----:B------:R-:W-:Y:S01]  /*13d40*/  ISETP.GE.AND P1, PT, R71, RZ, PT ;  /* 0x000000ff4700720c */ /* 0x000fe20003f26270 */
[----:B------:R-:W-:Y:S02]  /*13d50*/  IMAD.MOV.U32 R71, RZ, RZ, R67 ;  /* 0x000000ffff477224 */ /* 0x000fe400078e0043 */
[----:B------:R-:W-:Y:S02]  /*13d60*/  IMAD.MOV.U32 R67, RZ, RZ, R66 ;  /* 0x000000ffff437224 */ /* 0x000fe400078e0042 */
[----:B------:R-:W-:-:S02]  /*13d70*/  IMAD.MOV.U32 R66, RZ, RZ, R65 ;  /* 0x000000ffff427224 */ /* 0x000fc400078e0041 */
[----:B------:R-:W-:Y:S02]  /*13d80*/  IMAD.MOV.U32 R65, RZ, RZ, R64 ;  /* 0x000000ffff417224 */ /* 0x000fe400078e0040 */
[----:B------:R-:W-:Y:S02]  /*13d90*/  IMAD.MOV.U32 R64, RZ, RZ, R61 ;  /* 0x000000ffff407224 */ /* 0x000fe400078e003d */
[----:B------:R-:W-:Y:S02]  /*13da0*/  IMAD.MOV.U32 R61, RZ, RZ, R60 ;  /* 0x000000ffff3d7224 */ /* 0x000fe400078e003c */
[----:B------:R-:W-:Y:S01]  /*13db0*/  IMAD.MOV.U32 R60, RZ, RZ, R59 ;  /* 0x000000ffff3c7224 */ /* 0x000fe200078e003b */
[----:B------:R-:W-:-:S13]  /*13dc0*/  ISETP.GT.U32.AND P3, PT, R2, R9, PT ;  /* 0x000000090200720c */ /* 0x000fda0003f64070 */
[----:B------:R-:W-:Y:S02]  /*13dd0*/  @!P3 IMAD.IADD R9, R9, 0x1, -R2 ;  /* 0x000000010909b824 */ /* 0x000fe400078e0a02 */
[----:B----4-:R-:W-:Y:S02]  /*13de0*/  IMAD.MOV.U32 R59, RZ, RZ, R58 ;  /* 0x000000ffff3b7224 */ /* 0x010fe400078e003a */
[----:B------:R-:W4:Y:S01]  /*13df0*/  LDL.LU R58, [R1+0x15c] ;  /* 0x00015c00013a7983 */ /* 0x000f220000300800 */
[----:B------:R-:W-:Y:S02]  /*13e00*/  ISETP.GT.U32.AND P3, PT, R2, R9, PT ;  /* 0x000000090200720c */ /* 0x000fe40003f64070 */
[----:B------:R-:W-:Y:S02]  /*13e10*/  IABS R11, R70 ;  /* 0x00000046000b7213 */ /* 0x000fe40000000000 */
[----:B------:R-:W-:-:S09]  /*13e20*/  ISETP.GE.AND P0, PT, R70, RZ, PT ;  /* 0x000000ff4600720c */ /* 0x000fd20003f06270 */
[----:B------:R-:W-:-:S04]  /*13e30*/  @!P3 IMAD.IADD R9, R9, 0x1, -R2 ;  /* 0x000000010909b824 */ /* 0x000fc800078e0a02 */
[----:B0-----:R-:W-:Y:S02]  /*13e40*/  IMAD.MOV.U32 R14, RZ, RZ, R9 ;  /* 0x000000ffff0e7224 */ /* 0x001fe400078e0009 */
[----:B------:R-:W-:Y:S02]  /*13e50*/  IMAD.MOV.U32 R70, RZ, RZ, R66 ;  /* 0x000000ffff467224 */ /* 0x000fe400078e0042 */
[----:B------:R-:W-:Y:S02]  /*13e60*/  @!P5 IMAD.MOV R14, RZ, RZ, -R14 ;  /* 0x000000ffff0ed224 */ /* 0x000fe400078e0a0e */
[----:B------:R-:W-:Y:S01]  /*13e70*/  IMAD.MOV.U32 R66, RZ, RZ, R65 ;  /* 0x000000ffff427224 */ /* 0x000fe200078e0041 */
[----:B------:R-:W-:Y:S01]  /*13e80*/  IABS R251, R69 ;  /* 0x0000004500fb7213 */ /* 0x000fe20000000000 */
[----:B------:R-:W-:Y:S01]  /*13e90*/  IMAD.MOV.U32 R65, RZ, RZ, R61 ;  /* 0x000000ffff417224 */ /* 0x000fe200078e003d */
[----:B------:R-:W-:Y:S01]  /*13ea0*/  ISETP.GE.AND P6, PT, R69, RZ, PT ;  /* 0x000000ff4500720c */ /* 0x000fe20003fc6270 */
[----:B------:R-:W-:Y:S01]  /*13eb0*/  IMAD.MOV.U32 R61, RZ, RZ, R60 ;  /* 0x000000ffff3d7224 */ /* 0x000fe200078e003c */
[----:B------:R0:W-:Y:S01]  /*13ec0*/  STL [R1+0x8], R14 ;  /* 0x0000080e01007387 */ /* 0x0001e20000100800 */
[----:B------:R-:W-:-:S02]  /*13ed0*/  IMAD.MOV.U32 R60, RZ, RZ, R59 ;  /* 0x000000ffff3c7224 */ /* 0x000fc400078e003b */
[----:B------:R-:W-:Y:S02]  /*13ee0*/  IMAD.MOV.U32 R69, RZ, RZ, R45 ;  /* 0x000000ffff457224 */ /* 0x000fe400078e002d */
[----:B------:R-:W3:Y:S01]  /*13ef0*/  LDL.LU R45, [R1+0x114] ;  /* 0x00011400012d7983 */ /* 0x000ee20000300800 */
[----:B------:R-:W-:-:S04]  /*13f00*/  IMAD.HI.U32 R13, R3, R8, RZ ;  /* 0x00000008030d7227 */ /* 0x000fc800078e00ff */
[----:B------:R-:W-:-:S04]  /*13f10*/  IMAD.MOV R13, RZ, RZ, -R13 ;  /* 0x000000ffff0d7224 */ /* 0x000fc800078e0a0d */
[----:B------:R-:W-:Y:S02]  /*13f20*/  IMAD R8, R2, R13, R8 ;  /* 0x0000000d02087224 */ /* 0x000fe400078e0208 */
[----:B------:R-:W-:-:S04]  /*13f30*/  IMAD.HI.U32 R13, R3, R11, RZ ;  /* 0x0000000b030d7227 */ /* 0x000fc800078e00ff */
[----:B------:R-:W-:-:S04]  /*13f40*/  IMAD.MOV R13, RZ, RZ, -R13 ;  /* 0x000000ffff0d7224 */ /* 0x000fc800078e0a0d */
[C---:B------:R-:W-:Y:S02]  /*13f50*/  IMAD R4, R2.reuse, R13, R11 ;  /* 0x0000000d02047224 */ /* 0x040fe400078e020b */
[----:B----4-:R-:W-:Y:S02]  /*13f60*/  IMAD.MOV.U32 R59, RZ, RZ, R58 ;  /* 0x000000ffff3b7224 */ /* 0x010fe400078e003a */
[----:B------:R-:W4:Y:S01]  /*13f70*/  LDL.LU R58, [R1+0x108] ;  /* 0x00010800013a7983 */ /* 0x000f220000300800 */
[C---:B------:R-:W-:Y:S01]  /*13f80*/  ISETP.GT.U32.AND P3, PT, R2.reuse, R4, PT ;  /* 0x000000040200720c */ /* 0x040fe20003f64070 */
[----:B------:R-:W-:Y:S01]  /*13f90*/  IMAD.HI.U32 R12, R3, R252, RZ ;  /* 0x000000fc030c7227 */ /* 0x000fe200078e00ff */
[----:B------:R-:W-:-:S03]  /*13fa0*/  ISETP.GT.U32.AND P2, PT, R2, R8, PT ;  /* 0x000000080200720c */ /* 0x000fc60003f44070 */
[----:B------:R-:W-:-:S04]  /*13fb0*/  IMAD.MOV R12, RZ, RZ, -R12 ;  /* 0x000000ffff0c7224 */ /* 0x000fc800078e0a0c */
[----:B------:R-:W-:Y:S01]  /*13fc0*/  IMAD R252, R2, R12, R252 ;  /* 0x0000000c02fc7224 */ /* 0x000fe200078e02fc */
[----:B------:R-:W-:-:S03]  /*13fd0*/  IABS R12, R68 ;  /* 0x00000044000c7213 */ /* 0x000fc60000000000 */
[--C-:B------:R-:W-:Y:S02]  /*13fe0*/  @!P3 IMAD.IADD R4, R4, 0x1, -R2.reuse ;  /* 0x000000010404b824 */ /* 0x100fe400078e0a02 */
[----:B------:R-:W-:Y:S02]  /*13ff0*/  @!P2 IMAD.IADD R8, R8, 0x1, -R2 ;  /* 0x000000010808a824 */ /* 0x000fe400078e0a02 */
[----:B-1----:R-:W-:Y:S01]  /*14000*/  IMAD.HI.U32 R10, R3, R12, RZ ;  /* 0x0000000c030a7227 */ /* 0x002fe200078e00ff */
[C---:B------:R-:W-:Y:S02]  /*14010*/  ISETP.GT.U32.AND P3, PT, R2.reuse, R4, PT ;  /* 0x000000040200720c */ /* 0x040fe40003f64070 */
[----:B------:R-:W-:Y:S01]  /*14020*/  ISETP.GT.U32.AND P2, PT, R2, R8, PT ;  /* 0x000000080200720c */ /* 0x000fe20003f44070 */
[----:B------:R-:W-:-:S04]  /*14030*/  IMAD.MOV R10, RZ, RZ, -R10 ;  /* 0x000000ffff0a7224 */ /* 0x000fc800078e0a0a */
[----:B------:R-:W-:-:S06]  /*14040*/  IMAD R12, R2, R10, R12 ;  /* 0x0000000a020c7224 */ /* 0x000fcc00078e020c */
[--C-:B------:R-:W-:Y:S01]  /*14050*/  @!P3 IMAD.IADD R4, R4, 0x1, -R2.reuse ;  /* 0x000000010404b824 */ /* 0x100fe200078e0a02 */
[----:B------:R-:W-:Y:S01]  /*14060*/  ISETP.GT.U32.AND P3, PT, R2, R12, PT ;  /* 0x0000000c0200720c */ /* 0x000fe20003f64070 */
[----:B------:R-:W-:Y:S01]  /*14070*/  @!P2 IMAD.IADD R8, R8, 0x1, -R2 ;  /* 0x000000010808a824 */ /* 0x000fe200078e0a02 */
[----:B------:R-:W-:Y:S01]  /*14080*/  ISETP.GE.AND P2, PT, R68, RZ, PT ;  /* 0x000000ff4400720c */ /* 0x000fe20003f46270 */
[----:B------:R-:W-:Y:S02]  /*14090*/  IMAD.MOV.U32 R73, RZ, RZ, R67 ;  /* 0x000000ffff497224 */ /* 0x000fe400078e0043 */
[----:B--2---:R-:W-:Y:S02]  /*140a0*/  IMAD.MOV.U32 R68, RZ, RZ, R50 ;  /* 0x000000ffff447224 */ /* 0x004fe400078e0032 */
[----:B---3--:R-:W-:Y:S02]  /*140b0*/  IMAD.MOV.U32 R67, RZ, RZ, R57 ;  /* 0x000000ffff437224 */ /* 0x008fe400078e0039 */
[----:B------:R-:W-:-:S02]  /*140c0*/  IMAD.MOV.U32 R50, RZ, RZ, R7 ;  /* 0x000000ffff327224 */ /* 0x000fc400078e0007 */
[----:B------:R-:W-:Y:S02]  /*140d0*/  IMAD.MOV.U32 R57, RZ, RZ, R6 ;  /* 0x000000ffff397224 */ /* 0x000fe400078e0006 */
[----:B------:R-:W-:Y:S02]  /*140e0*/  IMAD.MOV.U32 R7, RZ, RZ, R8 ;  /* 0x000000ffff077224 */ /* 0x000fe400078e0008 */
[----:B------:R-:W-:Y:S02]  /*140f0*/  IMAD.MOV.U32 R6, RZ, RZ, R4 ;  /* 0x000000ffff067224 */ /* 0x000fe400078e0004 */
[----:B------:R-:W-:Y:S02]  /*14100*/  @!P1 IMAD.MOV R7, RZ, RZ, -R7 ;  /* 0x000000ffff079224 */ /* 0x000fe400078e0a07 */
[----:B------:R-:W-:Y:S01]  /*14110*/  @!P0 IMAD.MOV R6, RZ, RZ, -R6 ;  /* 0x000000ffff068224 */ /* 0x000fe200078e0a06 */
[----:B0-----:R-:W-:Y:S01]  /*14120*/  IABS R14, R72 ;  /* 0x00000048000e7213 */ /* 0x001fe20000000000 */
[----:B------:R-:W-:Y:S01]  /*14130*/  @!P3 IMAD.IADD R12, R12, 0x1, -R2 ;  /* 0x000000010c0cb824 */ /* 0x000fe200078e0a02 */
[----:B------:R-:W-:Y:S01]  /*14140*/  ISETP.GE.AND P3, PT, R72, RZ, PT ;  /* 0x000000ff4800720c */ /* 0x000fe20003f66270 */
[----:B------:R-:W-:Y:S01]  /*14150*/  IMAD.MOV.U32 R72, RZ, RZ, R67 ;  /* 0x000000ffff487224 */ /* 0x000fe200078e0043 */
[----:B------:R-:W-:Y:S01]  /*14160*/  STL [R1+0x2c00], R7 ;  /* 0x002c000701007387 */ /* 0x000fe20000100800 */
[----:B------:R-:W-:-:S02]  /*14170*/  IMAD.MOV.U32 R67, RZ, RZ, R66 ;  /* 0x000000ffff437224 */ /* 0x000fc400078e0042 */
[----:B------:R-:W-:Y:S01]  /*14180*/  IMAD.MOV.U32 R76, RZ, RZ, R69 ;  /* 0x000000ffff4c7224 */ /* 0x000fe200078e0045 */
[----:B------:R0:W-:Y:S01]  /*14190*/  STL [R1+0x2c04], R6 ;  /* 0x002c040601007387 */ /* 0x0001e20000100800 */
[----:B------:R-:W-:Y:S01]  /*141a0*/  IMAD.MOV.U32 R77, RZ, RZ, R68 ;  /* 0x000000ffff4d7224 */ /* 0x000fe200078e0044 */
[----:B------:R-:W-:Y:S01]  /*141b0*/  ISETP.GT.U32.AND P5, PT, R2, R252, PT ;  /* 0x000000fc0200720c */ /* 0x000fe20003fa4070 */
[----:B----4-:R-:W-:Y:S02]  /*141c0*/  IMAD.MOV.U32 R66, RZ, RZ, R58 ;  /* 0x000000ffff427224 */ /* 0x010fe400078e003a */
[----:B------:R-:W2:Y:S04]  /*141d0*/  LDL.LU R58, [R1+0x26c] ;  /* 0x00026c00013a7983 */ /* 0x000ea80000300800 */
[----:B------:R-:W3:Y:S04]  /*141e0*/  LDL.LU R69, [R1+0xf0] ;  /* 0x0000f00001457983 */ /* 0x000ee80000300800 */
[----:B------:R-:W4:Y:S01]  /*141f0*/  LDL.LU R68, [R1+0x124] ;  /* 0x0001240001447983 */ /* 0x000f220000300800 */
[----:B------:R-:W-:-:S04]  /*14200*/  IMAD.HI.U32 R9, R3, R251, RZ ;  /* 0x000000fb03097227 */ /* 0x000fc800078e00ff */
[----:B------:R-:W-:Y:S01]  /*14210*/  IMAD.MOV R9, RZ, RZ, -R9 ;  /* 0x000000ffff097224 */ /* 0x000fe200078e0a09 */
[----:B------:R-:W-:Y:S01]  /*14220*/  IABS R13, R75 ;  /* 0x0000004b000d7213 */ /* 0x000fe20000000000 */
[----:B------:R-:W-:Y:S02]  /*14230*/  @!P5 IMAD.IADD R252, R252, 0x1, -R2 ;  /* 0x00000001fcfcd824 */ /* 0x000fe400078e0a02 */
[C---:B------:R-:W-:Y:S02]  /*14240*/  IMAD R251, R2.reuse, R9, R251 ;  /* 0x0000000902fb7224 */ /* 0x040fe400078e02fb */
[----:B------:R-:W-:Y:S01]  /*14250*/  IMAD.HI.U32 R9, R3, R13, RZ ;  /* 0x0000000d03097227 */ /* 0x000fe200078e00ff */
[C---:B------:R-:W-:Y:S02]  /*14260*/  ISETP.GT.U32.AND P5, PT, R2.reuse, R252, PT ;  /* 0x000000fc0200720c */ /* 0x040fe40003fa4070 */
[----:B------:R-:W-:Y:S01]  /*14270*/  ISETP.GT.U32.AND P1, PT, R2, R251, PT ;  /* 0x000000fb0200720c */ /* 0x000fe20003f24070 */
[----:B------:R-:W-:-:S04]  /*14280*/  IMAD.MOV R9, RZ, RZ, -R9 ;  /* 0x000000ffff097224 */ /* 0x000fc800078e0a09 */
[----:B------:R-:W-:-:S06]  /*14290*/  IMAD R13, R2, R9, R13 ;  /* 0x00000009020d7224 */ /* 0x000fcc00078e020d */
[--C-:B------:R-:W-:Y:S01]  /*142a0*/  @!P5 IMAD.IADD R252, R252, 0x1, -R2.reuse ;  /* 0x00000001fcfcd824 */ /* 0x100fe200078e0a02 */
[----:B------:R-:W-:Y:S01]  /*142b0*/  ISETP.GT.U32.AND P5, PT, R2, R13, PT ;  /* 0x0000000d0200720c */ /* 0x000fe20003fa4070 */
[----:B------:R-:W-:Y:S02]  /*142c0*/  @!P1 IMAD.IADD R251, R251, 0x1, -R2 ;  /* 0x00000001fbfb9824 */ /* 0x000fe400078e0a02 */
[----:B------:R-:W-:-:S03]  /*142d0*/  IMAD.HI.U32 R8, R3, R14, RZ ;  /* 0x0000000e03087227 */ /* 0x000fc600078e00ff */
[C---:B------:R-:W-:Y:S01]  /*142e0*/  ISETP.GT.U32.AND P0, PT, R2.reuse, R251, PT ;  /* 0x000000fb0200720c */ /* 0x040fe20003f04070 */
[----:B------:R-:W-:Y:S02]  /*142f0*/  IMAD.MOV R9, RZ, RZ, -R8 ;  /* 0x000000ffff097224 */ /* 0x000fe400078e0a08 */
[----:B------:R-:W-:Y:S02]  /*14300*/  @!P4 IMAD.MOV R252, RZ, RZ, -R252 ;  /* 0x000000fffffcc224 */ /* 0x000fe400078e0afc */
[C---:B------:R-:W-:Y:S02]  /*14310*/  IMAD R14, R2.reuse, R9, R14 ;  /* 0x00000009020e7224 */ /* 0x040fe400078e020e */
[----:B------:R-:W-:Y:S01]  /*14320*/  @!P5 IMAD.IADD R13, R13, 0x1, -R2 ;  /* 0x000000010d0dd824 */ /* 0x000fe200078e0a02 */
[----:B------:R-:W-:-:S04]  /*14330*/  ISETP.GT.U32.AND P4, PT, R2, R12, PT ;  /* 0x0000000c0200720c */ /* 0x000fc80003f84070 */
[C---:B------:R-:W-:Y:S01]  /*14340*/  ISETP.GT.U32.AND P5, PT, R2.reuse, R13, PT ;  /* 0x0000000d0200720c */ /* 0x040fe20003fa4070 */
[----:B------:R-:W-:Y:S01]  /*14350*/  @!P0 IMAD.IADD R251, R251, 0x1, -R2 ;  /* 0x00000001fbfb8824 */ /* 0x000fe200078e0a02 */
[----:B------:R-:W-:Y:S02]  /*14360*/  ISETP.GT.U32.AND P0, PT, R2, R14, PT ;  /* 0x0000000e0200720c */ /* 0x000fe40003f04070 */
[----:B------:R-:W-:Y:S01]  /*14370*/  ISETP.GE.AND P1, PT, R75, RZ, PT ;  /* 0x000000ff4b00720c */ /* 0x000fe20003f26270 */
[----:B------:R-:W-:Y:S01]  /*14380*/  @!P6 IMAD.MOV R251, RZ, RZ, -R251 ;  /* 0x000000fffffbe224 */ /* 0x000fe200078e0afb */
[----:B------:R-:W-:-:S03]  /*14390*/  IABS R16, R71 ;  /* 0x0000004700107213 */ /* 0x000fc60000000000 */
[----:B------:R-:W-:-:S04]  /*143a0*/  @!P4 IMAD.IADD R12, R12, 0x1, -R2 ;  /* 0x000000010c0cc824 */ /* 0x000fc800078e0a02 */
[--C-:B------:R-:W-:Y:S02]  /*143b0*/  @!P5 IMAD.IADD R13, R13, 0x1, -R2.reuse ;  /* 0x000000010d0dd824 */ /* 0x100fe400078e0a02 */
[----:B------:R-:W-:Y:S01]  /*143c0*/  @!P0 IMAD.IADD R14, R14, 0x1, -R2 ;  /* 0x000000010e0e8824 */ /* 0x000fe200078e0a02 */
[----:B------:R-:W-:Y:S01]  /*143d0*/  ISETP.GE.AND P0, PT, R71, RZ, PT ;  /* 0x000000ff4700720c */ /* 0x000fe20003f06270 */
[----:B------:R-:W-:Y:S01]  /*143e0*/  @!P2 IMAD.MOV R12, RZ, RZ, -R12 ;  /* 0x000000ffff0ca224 */ /* 0x000fe200078e0a0c */
[----:B------:R-:W-:Y:S01]  /*143f0*/  STL [R1+0x2c08], R252 ;  /* 0x002c08fc01007387 */ /* 0x000fe20000100800 */
[----:B------:R-:W-:Y:S01]  /*14400*/  @!P1 IMAD.MOV R13, RZ, RZ, -R13 ;  /* 0x000000ffff0d9224 */ /* 0x000fe200078e0a0d */
[----:B------:R-:W-:Y:S02]  /*14410*/  IABS R17, R70 ;  /* 0x0000004600117213 */ /* 0x000fe40000000000 */
[----:B------:R-:W-:Y:S01]  /*14420*/  STL [R1+0x2c0c], R251 ;  /* 0x002c0cfb01007387 */ /* 0x000fe20000100800 */
[----:B------:R-:W-:-:S02]  /*14430*/  ISETP.GE.AND P1, PT, R70, RZ, PT ;  /* 0x000000ff4600720c */ /* 0x000fc40003f26270 */
[----:B------:R-:W-:Y:S01]  /*14440*/  IABS R15, R74 ;  /* 0x0000004a000f7213 */ /* 0x000fe20000000000 */
[----:B---3--:R-:W-:Y:S02]  /*14450*/  IMAD.MOV.U32 R71, RZ, RZ, R69 ;  /* 0x000000ffff477224 */ /* 0x008fe400078e0045 */
[----:B------:R-:W-:Y:S02]  /*14460*/  IMAD.MOV.U32 R69, RZ, RZ, R67 ;  /* 0x000000ffff457224 */ /* 0x000fe400078e0043 */
[----:B------:R-:W-:Y:S02]  /*14470*/  IMAD.MOV.U32 R67, RZ, RZ, R45 ;  /* 0x000000ffff437224 */ /* 0x000fe400078e002d */
[----:B------:R-:W3:Y:S01]  /*14480*/  LDL.LU R45, [R1+0x22c] ;  /* 0x00022c00012d7983 */ /* 0x000ee20000300800 */
[----:B------:R-:W-:Y:S02]  /*14490*/  IMAD.MOV.U32 R70, RZ, RZ, R69 ;  /* 0x000000ffff467224 */ /* 0x000fe400078e0045 */
[----:B----4-:R-:W-:Y:S01]  /*144a0*/  IMAD.MOV.U32 R69, RZ, RZ, R68 ;  /* 0x000000ffff457224 */ /* 0x010fe200078e0044 */
[----:B------:R-:W-:Y:S04]  /*144b0*/  STL [R1+0x2c10], R12 ;  /* 0x002c100c01007387 */ /* 0x000fe80000100800 */
[----:B------:R-:W-:Y:S04]  /*144c0*/  STL [R1+0x2c14], R13 ;  /* 0x002c140d01007387 */ /* 0x000fe80000100800 */
[----:B------:R-:W4:Y:S01]  /*144d0*/  LDL.LU R68, [R1+0x11c] ;  /* 0x00011c0001447983 */ /* 0x000f220000300800 */
[----:B------:R-:W-:-:S04]  /*144e0*/  IMAD.HI.U32 R4, R3, R15, RZ ;  /* 0x0000000f03047227 */ /* 0x000fc800078e00ff */
[----:B------:R-:W-:-:S04]  /*144f0*/  IMAD.MOV R4, RZ, RZ, -R4 ;  /* 0x000000ffff047224 */ /* 0x000fc800078e0a04 */
[----:B------:R-:W-:Y:S02]  /*14500*/  IMAD R15, R2, R4, R15 ;  /* 0x00000004020f7224 */ /* 0x000fe400078e020f */
[----:B------:R-:W-:-:S03]  /*14510*/  IMAD.HI.U32 R8, R3, R16, RZ ;  /* 0x0000001003087227 */ /* 0x000fc600078e00ff */
[----:B------:R-:W-:Y:S01]  /*14520*/  ISETP.GT.U32.AND P6, PT, R2, R15, PT ;  /* 0x0000000f0200720c */ /* 0x000fe20003fc4070 */
[----:B------:R-:W-:-:S04]  /*14530*/  IMAD.MOV R8, RZ, RZ, -R8 ;  /* 0x000000ffff087224 */ /* 0x000fc800078e0a08 */
[----:B------:R-:W-:Y:S01]  /*14540*/  IMAD R16, R2, R8, R16 ;  /* 0x0000000802107224 */ /* 0x000fe200078e0210 */
[----:B------:R-:W-:Y:S01]  /*14550*/  IABS R18, R73 ;  /* 0x0000004900127213 */ /* 0x000fe20000000000 */
[----:B------:R-:W-:-:S03]  /*14560*/  IMAD.HI.U32 R8, R3, R17, RZ ;  /* 0x0000001103087227 */ /* 0x000fc600078e00ff */
[----:B------:R-:W-:-:S03]  /*14570*/  ISETP.GT.U32.AND P4, PT, R2, R16, PT ;  /* 0x000000100200720c */ /* 0x000fc60003f84070 */
[----:B------:R-:W-:Y:S01]  /*14580*/  @!P6 IMAD.IADD R15, R15, 0x1, -R2 ;  /* 0x000000010f0fe824 */ /* 0x000fe200078e0a02 */
[----:B------:R-:W-:Y:S01]  /*14590*/  ISETP.GT.U32.AND P6, PT, R2, R14, PT ;  /* 0x0000000e0200720c */ /* 0x000fe20003fc4070 */
[----:B------:R-:W-:Y:S02]  /*145a0*/  IMAD.MOV R8, RZ, RZ, -R8 ;  /* 0x000000ffff087224 */ /* 0x000fe400078e0a08 */
[----:B------:R-:W-:Y:S01]  /*145b0*/  IMAD.HI.U32 R4, R3, R18, RZ ;  /* 0x0000001203047227 */ /* 0x000fe200078e00ff */
[----:B------:R-:W-:-:S03]  /*145c0*/  IABS R19, R72 ;  /* 0x0000004800137213 */ /* 0x000fc60000000000 */
[----:B------:R-:W-:Y:S02]  /*145d0*/  IMAD R17, R2, R8, R17 ;  /* 0x0000000802117224 */ /* 0x000fe400078e0211 */
[----:B------:R-:W-:Y:S02]  /*145e0*/  IMAD.MOV R4, RZ, RZ, -R4 ;  /* 0x000000ffff047224 */ /* 0x000fe400078e0a04 */
[--C-:B------:R-:W-:Y:S01]  /*145f0*/  @!P4 IMAD.IADD R16, R16, 0x1, -R2.reuse ;  /* 0x000000011010c824 */ /* 0x100fe200078e0a02 */
[----:B------:R-:W-:Y:S01]  /*14600*/  ISETP.GT.U32.AND P4, PT, R2, R15, PT ;  /* 0x0000000f0200720c */ /* 0x000fe20003f84070 */
[----:B------:R-:W-:Y:S01]  /*14610*/  @!P6 IMAD.IADD R14, R14, 0x1, -R2 ;  /* 0x000000010e0ee824 */ /* 0x000fe200078e0a02 */
[C---:B------:R-:W-:Y:S01]  /*14620*/  ISETP.GT.U32.AND P6, PT, R2.reuse, R17, PT ;  /* 0x000000110200720c */ /* 0x040fe20003fc4070 */
[----:B------:R-:W-:Y:S02]  /*14630*/  IMAD R18, R2, R4, R18 ;  /* 0x0000000402127224 */ /* 0x000fe400078e0212 */
[----:B------:R-:W-:-:S04]  /*14640*/  IMAD.HI.U32 R4, R3, R19, RZ ;  /* 0x0000001303047227 */ /* 0x000fc800078e00ff */
[----:B------:R-:W-:-:S04]  /*14650*/  IMAD.MOV R4, RZ, RZ, -R4 ;  /* 0x000000ffff047224 */ /* 0x000fc800078e0a04 */
[C---:B------:R-:W-:Y:S02]  /*14660*/  IMAD R19, R2.reuse, R4, R19 ;  /* 0x0000000402137224 */ /* 0x040fe400078e0213 */
[--C-:B------:R-:W-:Y:S01]  /*14670*/  @!P4 IMAD.IADD R15, R15, 0x1, -R2.reuse ;  /* 0x000000010f0fc824 */ /* 0x100fe200078e0a02 */
[C---:B------:R-:W-:Y:S01]  /*14680*/  ISETP.GT.U32.AND P4, PT, R2.reuse, R18, PT ;  /* 0x000000120200720c */ /* 0x040fe20003f84070 */
[----:B------:R-:W-:Y:S01]  /*14690*/  @!P6 IMAD.IADD R17, R17, 0x1, -R2 ;  /* 0x000000011111e824 */ /* 0x000fe200078e0a02 */
[----:B------:R-:W-:Y:S02]  /*146a0*/  ISETP.GT.U32.AND P6, PT, R2, R19, PT ;  /* 0x000000130200720c */ /* 0x000fe40003fc4070 */
[----:B------:R-:W-:Y:S02]  /*146b0*/  ISETP.GE.AND P5, PT, R74, RZ, PT ;  /* 0x000000ff4a00720c */ /* 0x000fe40003fa6270 */
[C---:B------:R-:W-:Y:S02]  /*146c0*/  ISETP.GT.U32.AND P2, PT, R2.reuse, R16, PT ;  /* 0x000000100200720c */ /* 0x040fe40003f44070 */
[----:B------:R-:W-:Y:S01]  /*146d0*/  IABS R20, R77 ;  /* 0x0000004d00147213 */ /* 0x000fe20000000000 */
[----:B------:R-:W-:Y:S01]  /*146e0*/  @!P3 IMAD.MOV R14, RZ, RZ, -R14 ;  /* 0x000000ffff0eb224 */ /* 0x000fe200078e0a0e */
[----:B------:R-:W-:-:S03]  /*146f0*/  ISETP.GT.U32.AND P3, PT, R2, R17, PT ;  /* 0x000000110200720c */ /* 0x000fc60003f64070 */
[----:B------:R-:W-:Y:S02]  /*14700*/  @!P4 IMAD.IADD R18, R18, 0x1, -R2 ;  /* 0x000000011212c824 */ /* 0x000fe400078e0a02 */
[----:B------:R-:W-:-:S04]  /*14710*/  IMAD.HI.U32 R4, R3, R20, RZ ;  /* 0x0000001403047227 */ /* 0x000fc800078e00ff */
[----:B------:R-:W-:Y:S01]  /*14720*/  @!P6 IMAD.IADD R19, R19, 0x1, -R2 ;  /* 0x000000011313e824 */ /* 0x000fe200078e0a02 */
[C---:B------:R-:W-:Y:S01]  /*14730*/  ISETP.GT.U32.AND P6, PT, R2.reuse, R18, PT ;  /* 0x000000120200720c */ /* 0x040fe20003fc4070 */
[----:B------:R-:W-:Y:S02]  /*14740*/  IMAD.MOV R4, RZ, RZ, -R4 ;  /* 0x000000ffff047224 */ /* 0x000fe400078e0a04 */
[----:B------:R-:W-:Y:S01]  /*14750*/  @!P5 IMAD.MOV R15, RZ, RZ, -R15 ;  /* 0x000000ffff0fd224 */ /* 0x000fe200078e0a0f */
[----:B------:R-:W-:Y:S01]  /*14760*/  ISETP.GT.U32.AND P5, PT, R2, R19, PT ;  /* 0x000000130200720c */ /* 0x000fe20003fa4070 */
[----:B------:R-:W-:Y:S01]  /*14770*/  @!P2 IMAD.IADD R16, R16, 0x1, -R2 ;  /* 0x000000011010a824 */ /* 0x000fe200078e0a02 */
[----:B------:R-:W-:Y:S01]  /*14780*/  ISETP.GE.AND P2, PT, R73, RZ, PT ;  /* 0x000000ff4900720c */ /* 0x000fe20003f46270 */
[----:B------:R-:W-:Y:S01]  /*14790*/  IMAD R20, R2, R4, R20 ;  /* 0x0000000402147224 */ /* 0x000fe200078e0214 */
[----:B------:R-:W-:Y:S01]  /*147a0*/  ISETP.GE.AND P4, PT, R72, RZ, PT ;  /* 0x000000ff4800720c */ /* 0x000fe20003f86270 */
[----:B------:R-:W-:-:S03]  /*147b0*/  @!P3 IMAD.IADD R17, R17, 0x1, -R2 ;  /* 0x000000011111b824 */ /* 0x000fc600078e0a02 */
[----:B------:R-:W-:Y:S01]  /*147c0*/  ISETP.GT.U32.AND P3, PT, R2, R20, PT ;  /* 0x000000140200720c */ /* 0x000fe20003f64070 */
[----:B------:R-:W-:Y:S01]  /*147d0*/  IMAD.MOV.U32 R72, RZ, RZ, R69 ;  /* 0x000000ffff487224 */ /* 0x000fe200078e0045 */
[----:B------:R-:W-:Y:S01]  /*147e0*/  STL [R1+0x2c18], R14 ;  /* 0x002c180e01007387 */ /* 0x000fe20000100800 */
[----:B------:R-:W-:Y:S02]  /*147f0*/  @!P6 IMAD.IADD R18, R18, 0x1, -R2 ;  /* 0x000000011212e824 */ /* 0x000fe400078e0a02 */
[----:B------:R-:W-:Y:S02]  /*14800*/  IMAD.MOV.U32 R75, RZ, RZ, R66 ;  /* 0x000000ffff4b7224 */ /* 0x000fe400078e0042 */
[----:B------:R-:W-:Y:S02]  /*14810*/  IMAD.MOV.U32 R69, RZ, RZ, R51 ;  /* 0x000000ffff457224 */ /* 0x000fe400078e0033 */
[----:B------:R-:W-:Y:S01]  /*14820*/  @!P5 IMAD.IADD R19, R19, 0x1, -R2 ;  /* 0x000000011313d824 */ /* 0x000fe200078e0a02 */
[----:B------:R-:W2:Y:S01]  /*14830*/  LDL.LU R51, [R1+0x1f0] ;  /* 0x0001f00001337983 */ /* 0x000ea20000300800 */
[----:B------:R-:W-:-:S02]  /*14840*/  IMAD.MOV.U32 R74, RZ, RZ, R67 ;  /* 0x000000ffff4a7224 */ /* 0x000fc400078e0043 */
[----:B------:R-:W-:Y:S02]  /*14850*/  IMAD.MOV.U32 R66, RZ, RZ, R65 ;  /* 0x000000ffff427224 */ /* 0x000fe400078e0041 */
[----:B------:R-:W-:Y:S02]  /*14860*/  @!P0 IMAD.MOV R16, RZ, RZ, -R16 ;  /* 0x000000ffff108224 */ /* 0x000fe400078e0a10 */
[----:B------:R-:W-:Y:S02]  /*14870*/  IMAD.MOV.U32 R65, RZ, RZ, R64 ;  /* 0x000000ffff417224 */ /* 0x000fe400078e0040 */
[----:B------:R-:W-:Y:S02]  /*14880*/  IMAD.MOV.U32 R67, RZ, RZ, R63 ;  /* 0x000000ffff437224 */ /* 0x000fe400078e003f */
[----:B------:R-:W-:Y:S02]  /*14890*/  @!P1 IMAD.MOV R17, RZ, RZ, -R17 ;  /* 0x000000ffff119224 */ /* 0x000fe400078e0a11 */
[----:B------:R-:W-:-:S02]  /*148a0*/  IMAD.MOV.U32 R64, RZ, RZ, R49 ;  /* 0x000000ffff407224 */ /* 0x000fc400078e0031 */
[----:B------:R-:W-:Y:S02]  /*148b0*/  @!P2 IMAD.MOV R18, RZ, RZ, -R18 ;  /* 0x000000ffff12a224 */ /* 0x000fe400078e0a12 */
[----:B------:R-:W-:Y:S01]  /*148c0*/  @!P4 IMAD.MOV R19, RZ, RZ, -R19 ;  /* 0x000000ffff13c224 */ /* 0x000fe200078e0a13 */
[----:B------:R-:W-:Y:S02]  /*148d0*/  IABS R21, R76 ;  /* 0x0000004c00157213 */ /* 0x000fe40000000000 */
[----:B------:R-:W-:Y:S01]  /*148e0*/  ISETP.GE.AND P6, PT, R76, RZ, PT ;  /* 0x000000ff4c00720c */ /* 0x000fe20003fc6270 */
[----:B------:R-:W-:Y:S01]  /*148f0*/  IMAD.MOV.U32 R76, RZ, RZ, R69 ;  /* 0x000000ffff4c7224 */ /* 0x000fe200078e0045 */
[----:B------:R-:W-:Y:S01]  /*14900*/  IABS R22, R71 ;  /* 0x0000004700167213 */ /* 0x000fe20000000000 */
[----:B------:R-:W-:Y:S01]  /*14910*/  @!P3 IMAD.IADD R20, R20, 0x1, -R2 ;  /* 0x000000011414b824 */ /* 0x000fe200078e0a02 */
[----:B------:R-:W-:Y:S01]  /*14920*/  ISETP.GE.AND P3, PT, R71, RZ, PT ;  /* 0x000000ff4700720c */ /* 0x000fe20003f66270 */
[----:B------:R-:W-:-:S02]  /*14930*/  IMAD.MOV.U32 R69, RZ, RZ, R66 ;  /* 0x000000ffff457224 */ /* 0x000fc400078e0042 */
[----:B------:R-:W-:Y:S02]  /*14940*/  IMAD.MOV.U32 R66, RZ, RZ, R50 ;  /* 0x000000ffff427224 */ /* 0x000fe400078e0032 */
[----:B------:R-:W-:Y:S02]  /*14950*/  IMAD.MOV.U32 R71, RZ, RZ, R67 ;  /* 0x000000ffff477224 */ /* 0x000fe400078e0043 */
[----:B----4-:R-:W-:Y:S02]  /*14960*/  IMAD.MOV.U32 R73, RZ, RZ, R68 ;  /* 0x000000ffff497224 */ /* 0x010fe400078e0044 */
[----:B------:R-:W-:Y:S02]  /*14970*/  IMAD.MOV.U32 R68, RZ, RZ, R62 ;  /* 0x000000ffff447224 */ /* 0x000fe400078e003e */
[----:B------:R-:W-:Y:S02]  /*14980*/  IMAD.MOV.U32 R62, RZ, RZ, R46 ;  /* 0x000000ffff3e7224 */ /* 0x000fe400078e002e */
[----:B---3--:R-:W-:-:S02]  /*14990*/  IMAD.MOV.U32 R46, RZ, RZ, R45 ;  /* 0x000000ffff2e7224 */ /* 0x008fc400078e002d */
[----:B------:R-:W3:Y:S04]  /*149a0*/  LDL.LU R45, [R1+0x240] ;  /* 0x00024000012d7983 */ /* 0x000ee80000300800 */
[----:B------:R-:W4:Y:S04]  /*149b0*/  LDL.LU R63, [R1+0x184] ;  /* 0x00018400013f7983 */ /* 0x000f280000300800 */
[----:B------:R-:W2:Y:S04]  /*149c0*/  LDL.LU R49, [R1+0x1c0] ;  /* 0x0001c00001317983 */ /* 0x000ea80000300800 */
[----:B------:R-:W-:Y:S04]  /*149d0*/  STL [R1+0x2c1c], R15 ;  /* 0x002c1c0f01007387 */ /* 0x000fe80000100800 */
[----:B------:R-:W-:Y:S04]  /*149e0*/  STL [R1+0x2c20], R16 ;  /* 0x002c201001007387 */ /* 0x000fe80000100800 */
[----:B------:R-:W-:Y:S04]  /*149f0*/  STL [R1+0x2c24], R17 ;  /* 0x002c241101007387 */ /* 0x000fe80000100800 */
[----:B------:R-:W-:Y:S04]  /*14a00*/  STL [R1+0x2c28], R18 ;  /* 0x002c281201007387 */ /* 0x000fe80000100800 */
[----:B------:R-:W-:Y:S04]  /*14a10*/  STL [R1+0x2c2c], R19 ;  /* 0x002c2c1301007387 */ /* 0x000fe80000100800 */
[----:B------:R-:W3:Y:S04]  /*14a20*/  LDL.LU R50, [R1+0x250] ;  /* 0x0002500001327983 */ /* 0x000ee80000300800 */
[----:B------:R-:W3:Y:S01]  /*14a30*/  LDL.LU R67, [R1+0x164] ;  /* 0x0001640001437983 */ /* 0x000ee20000300800 */
        /* <DEDUP_REMOVED lines=8> */
[----:B------:R-:W-:Y:S01]  /*14ac0*/  IMAD.HI.U32 R8, R3, R4, RZ ;  /* 0x0000000403087227 */ /* 0x000fe200078e00ff */
[----:B------:R-:W-:-:S03]  /*14ad0*/  IABS R24, R75 ;  /* 0x0000004b00187213 */ /* 0x000fc60000000000 */
[----:B------:R-:W-:Y:S02]  /*14ae0*/  IMAD.MOV R8, RZ, RZ, -R8 ;  /* 0x000000ffff087224 */ /* 0x000fe400078e0a08 */
[----:B------:R-:W-:Y:S02]  /*14af0*/  @!P1 IMAD.IADD R21, R21, 0x1, -R2 ;  /* 0x0000000115159824 */ /* 0x000fe400078e0a02 */
[C---:B------:R-:W-:Y:S02]  /*14b00*/  IMAD R23, R2.reuse, R8, R4 ;  /* 0x0000000802177224 */ /* 0x040fe400078e0204 */
[----:B------:R-:W-:Y:S01]  /*14b10*/  IMAD.HI.U32 R4, R3, R24, RZ ;  /* 0x0000001803047227 */ /* 0x000fe200078e00ff */
[----:B------:R-:W-:-:S03]  /*14b20*/  ISETP.GT.U32.AND P2, PT, R2, R21, PT ;  /* 0x000000150200720c */ /* 0x000fc60003f44070 */
[----:B------:R-:W-:Y:S01]  /*14b30*/  IMAD.MOV R4, RZ, RZ, -R4 ;  /* 0x000000ffff047224 */ /* 0x000fe200078e0a04 */
[----:B------:R-:W-:-:S03]  /*14b40*/  ISETP.GT.U32.AND P5, PT, R2, R22, PT ;  /* 0x000000160200720c */ /* 0x000fc60003fa4070 */
[----:B------:R-:W-:-:S06]  /*14b50*/  IMAD R24, R2, R4, R24 ;  /* 0x0000000402187224 */ /* 0x000fcc00078e0218 */
[--C-:B------:R-:W-:Y:S01]  /*14b60*/  @!P2 IMAD.IADD R21, R21, 0x1, -R2.reuse ;  /* 0x000000011515a824 */ /* 0x100fe200078e0a02 */
[C---:B------:R-:W-:Y:S02]  /*14b70*/  ISETP.GT.U32.AND P2, PT, R2.reuse, R24, PT ;  /* 0x000000180200720c */ /* 0x040fe40003f44070 */
[----:B------:R-:W-:Y:S01]  /*14b80*/  ISETP.GT.U32.AND P1, PT, R2, R20, PT ;  /* 0x000000140200720c */ /* 0x000fe20003f24070 */
[----:B------:R-:W-:Y:S01]  /*14b90*/  @!P5 IMAD.IADD R22, R22, 0x1, -R2 ;  /* 0x000000011616d824 */ /* 0x000fe200078e0a02 */
[C---:B------:R-:W-:Y:S02]  /*14ba0*/  ISETP.GT.U32.AND P4, PT, R2.reuse, R23, PT ;  /* 0x000000170200720c */ /* 0x040fe40003f84070 */
[----:B------:R-:W-:Y:S02]  /*14bb0*/  ISETP.GE.AND P0, PT, R77, RZ, PT ;  /* 0x000000ff4d00720c */ /* 0x000fe40003f06270 */
[----:B------:R-:W-:-:S05]  /*14bc0*/  ISETP.GT.U32.AND P5, PT, R2, R22, PT ;  /* 0x000000160200720c */ /* 0x000fca0003fa4070 */
[----:B------:R-:W-:-:S05]  /*14bd0*/  @!P2 IMAD.IADD R24, R24, 0x1, -R2 ;  /* 0x000000011818a824 */ /* 0x000fca00078e0a02 */
[----:B------:R-:W-:Y:S01]  /*14be0*/  ISETP.GT.U32.AND P2, PT, R2, R24, PT ;  /* 0x000000180200720c */ /* 0x000fe20003f44070 */
[----:B------:R-:W-:Y:S01]  /*14bf0*/  @!P1 IMAD.IADD R20, R20, 0x1, -R2 ;  /* 0x0000000114149824 */ /* 0x000fe200078e0a02 */
[----:B------:R-:W-:Y:S01]  /*14c00*/  ISETP.GE.AND P1, PT, R70, RZ, PT ;  /* 0x000000ff4600720c */ /* 0x000fe20003f26270 */
[----:B------:R-:W-:Y:S02]  /*14c10*/  IMAD.MOV.U32 R70, RZ, RZ, R68 ;  /* 0x000000ffff467224 */ /* 0x000fe400078e0044 */
[----:B------:R-:W-:Y:S01]  /*14c20*/  IMAD.MOV.U32 R68, RZ, RZ, R65 ;  /* 0x000000ffff447224 */ /* 0x000fe200078e0041 */
[----:B------:R-:W-:Y:S01]  /*14c30*/  IABS R25, R74 ;  /* 0x0000004a00197213 */ /* 0x000fe20000000000 */
[--C-:B------:R-:W-:Y:S01]  /*14c40*/  @!P4 IMAD.IADD R23, R23, 0x1, -R2.reuse ;  /* 0x000000011717c824 */ /* 0x100fe200078e0a02 */
[----:B------:R-:W-:Y:S01]  /*14c50*/  ISETP.GE.AND P4, PT, R74, RZ, PT ;  /* 0x000000ff4a00720c */ /* 0x000fe20003f86270 */
[----:B------:R-:W-:Y:S01]  /*14c60*/  @!P5 IMAD.IADD R22, R22, 0x1, -R2 ;  /* 0x000000011616d824 */ /* 0x000fe200078e0a02 */
[----:B------:R-:W-:Y:S01]  /*14c70*/  ISETP.GE.AND P5, PT, R75, RZ, PT ;  /* 0x000000ff4b00720c */ /* 0x000fe20003fa6270 */
[----:B------:R-:W-:-:S02]  /*14c80*/  IMAD.MOV.U32 R74, RZ, RZ, R69 ;  /* 0x000000ffff4a7224 */ /* 0x000fc400078e0045 */
[----:B------:R-:W-:Y:S02]  /*14c90*/  IMAD.MOV.U32 R75, RZ, RZ, R68 ;  /* 0x000000ffff4b7224 */ /* 0x000fe400078e0044 */
[----:B------:R-:W-:Y:S02]  /*14ca0*/  IMAD.MOV.U32 R69, RZ, RZ, R59 ;  /* 0x000000ffff457224 */ /* 0x000fe400078e003b */
[----:B------:R-:W-:Y:S02]  /*14cb0*/  @!P0 IMAD.MOV R20, RZ, RZ, -R20 ;  /* 0x000000ffff148224 */ /* 0x000fe400078e0a14 */
[----:B------:R-:W-:Y:S01]  /*14cc0*/  @!P6 IMAD.MOV R21, RZ, RZ, -R21 ;  /* 0x000000ffff15e224 */ /* 0x000fe200078e0a15 */
[----:B------:R-:W-:Y:S01]  /*14cd0*/  IABS R26, R73 ;  /* 0x00000049001a7213 */ /* 0x000fe20000000000 */
[----:B------:R-:W-:Y:S02]  /*14ce0*/  @!P3 IMAD.MOV R22, RZ, RZ, -R22 ;  /* 0x000000ffff16b224 */ /* 0x000fe400078e0a16 */
[----:B------:R-:W-:Y:S01]  /*14cf0*/  @!P2 IMAD.IADD R24, R24, 0x1, -R2 ;  /* 0x000000011818a824 */ /* 0x000fe200078e0a02 */
[----:B------:R-:W-:Y:S01]  /*14d00*/  ISETP.GE.AND P2, PT, R73, RZ, PT ;  /* 0x000000ff4900720c */ /* 0x000fe20003f46270 */
[----:B------:R-:W-:-:S02]  /*14d10*/  IMAD.MOV.U32 R73, RZ, RZ, R69 ;  /* 0x000000ffff497224 */ /* 0x000fc400078e0045 */
[----:B----4-:R-:W-:Y:S02]  /*14d20*/  IMAD.MOV.U32 R68, RZ, RZ, R63 ;  /* 0x000000ffff447224 */ /* 0x010fe400078e003f */
[----:B------:R-:W-:Y:S02]  /*14d30*/  IMAD.MOV.U32 R63, RZ, RZ, R61 ;  /* 0x000000ffff3f7224 */ /* 0x000fe400078e003d */
[----:B--2---:R-:W-:Y:S02]  /*14d40*/  IMAD.MOV.U32 R65, RZ, RZ, R49 ;  /* 0x000000ffff417224 */ /* 0x004fe400078e0031 */
[----:B------:R-:W2:Y:S01]  /*14d50*/  LDL.LU R49, [R1+0x1e4] ;  /* 0x0001e40001317983 */ /* 0x000ea20000300800 */
[----:B------:R-:W-:-:S03]  /*14d60*/  IMAD.MOV.U32 R61, RZ, RZ, R60 ;  /* 0x000000ffff3d7224 */ /* 0x000fc600078e003c */
[----:B------:R-:W4:Y:S04]  /*14d70*/  LDL.LU R59, [R1+0x214] ;  /* 0x00021400013b7983 */ /* 0x000f280000300800 */
[----:B------:R-:W4:Y:S04]  /*14d80*/  LDL.LU R60, [R1+0x3c4] ;  /* 0x0003c400013c7983 */ /* 0x000f280000300800 */
[----:B------:R-:W-:Y:S04]  /*14d90*/  STL [R1+0x2c30], R20 ;  /* 0x002c301401007387 */ /* 0x000fe80000100800 */
[----:B------:R-:W-:Y:S04]  /*14da0*/  STL [R1+0x2c34], R21 ;  /* 0x002c341501007387 */ /* 0x000fe80000100800 */
[----:B------:R-:W-:Y:S01]  /*14db0*/  STL [R1+0x2c38], R22 ;  /* 0x002c381601007387 */ /* 0x000fe20000100800 */
[----:B---3--:R-:W-:-:S02]  /*14dc0*/  IMAD.MOV.U32 R69, RZ, RZ, R67 ;  /* 0x000000ffff457224 */ /* 0x008fc400078e0043 */
[----:B------:R-:W-:Y:S02]  /*14dd0*/  IMAD.MOV.U32 R67, RZ, RZ, R57 ;  /* 0x000000ffff437224 */ /* 0x000fe400078e0039 */
[----:B------:R-:W-:Y:S02]  /*14de0*/  IMAD.MOV.U32 R57, RZ, RZ, R48 ;  /* 0x000000ffff397224 */ /* 0x000fe400078e0030 */
[----:B------:R-:W3:Y:S01]  /*14df0*/  LDL.LU R48, [R1+0x224] ;  /* 0x0002240001307983 */ /* 0x000ee20000300800 */
[----:B------:R-:W-:-:S04]  /*14e00*/  IMAD.HI.U32 R9, R3, R25, RZ ;  /* 0x0000001903097227 */ /* 0x000fc800078e00ff */
[----:B------:R-:W-:-:S04]  /*14e10*/  IMAD.MOV R9, RZ, RZ, -R9 ;  /* 0x000000ffff097224 */ /* 0x000fc800078e0a09 */
[----:B------:R-:W-:-:S05]  /*14e20*/  IMAD R25, R2, R9, R25 ;  /* 0x0000000902197224 */ /* 0x000fca00078e0219 */
[----:B------:R-:W-:Y:S02]  /*14e30*/  ISETP.GT.U32.AND P6, PT, R2, R25, PT ;  /* 0x000000190200720c */ /* 0x000fe40003fc4070 */
[----:B------:R-:W-:Y:S01]  /*14e40*/  IABS R27, R72 ;  /* 0x00000048001b7213 */ /* 0x000fe20000000000 */
[----:B------:R-:W-:-:S04]  /*14e50*/  IMAD.HI.U32 R8, R3, R26, RZ ;  /* 0x0000001a03087227 */ /* 0x000fc800078e00ff */
[----:B------:R-:W-:Y:S01]  /*14e60*/  IMAD.HI.U32 R4, R3, R27, RZ ;  /* 0x0000001b03047227 */ /* 0x000fe200078e00ff */
[----:B------:R-:W-:Y:S02]  /*14e70*/  IABS R28, R71 ;  /* 0x00000047001c7213 */ /* 0x000fe40000000000 */
[C---:B------:R-:W-:Y:S01]  /*14e80*/  ISETP.GT.U32.AND P0, PT, R2.reuse, R23, PT ;  /* 0x000000170200720c */ /* 0x040fe20003f04070 */
[----:B------:R-:W-:Y:S02]  /*14e90*/  IMAD.MOV R8, RZ, RZ, -R8 ;  /* 0x000000ffff087224 */ /* 0x000fe400078e0a08 */
[----:B------:R-:W-:Y:S02]  /*14ea0*/  @!P6 IMAD.IADD R25, R25, 0x1, -R2 ;  /* 0x000000011919e824 */ /* 0x000fe400078e0a02 */
[----:B------:R-:W-:Y:S02]  /*14eb0*/  IMAD.MOV R4, RZ, RZ, -R4 ;  /* 0x000000ffff047224 */ /* 0x000fe400078e0a04 */
[C---:B------:R-:W-:Y:S01]  /*14ec0*/  IMAD R26, R2.reuse, R8, R26 ;  /* 0x00000008021a7224 */ /* 0x040fe200078e021a */
[C---:B------:R-:W-:Y:S01]  /*14ed0*/  ISETP.GT.U32.AND P6, PT, R2.reuse, R25, PT ;  /* 0x000000190200720c */ /* 0x040fe20003fc4070 */
[----:B------:R-:W-:-:S02]  /*14ee0*/  IMAD R27, R2, R4, R27 ;  /* 0x00000004021b7224 */ /* 0x000fc400078e021b */
[----:B------:R-:W-:Y:S01]  /*14ef0*/  IMAD.HI.U32 R4, R3, R28, RZ ;  /* 0x0000001c03047227 */ /* 0x000fe200078e00ff */
[----:B------:R-:W-:-:S03]  /*14f00*/  ISETP.GT.U32.AND P3, PT, R2, R26, PT ;  /* 0x0000001a0200720c */ /* 0x000fc60003f64070 */
[----:B------:R-:W-:Y:S02]  /*14f10*/  IMAD.MOV R4, RZ, RZ, -R4 ;  /* 0x000000ffff047224 */ /* 0x000fe400078e0a04 */
[----:B------:R-:W-:Y:S02]  /*14f20*/  @!P0 IMAD.IADD R23, R23, 0x1, -R2 ;  /* 0x0000000117178824 */ /* 0x000fe400078e0a02 */
[C---:B------:R-:W-:Y:S01]  /*14f30*/  IMAD R28, R2.reuse, R4, R28 ;  /* 0x00000004021c7224 */ /* 0x040fe200078e021c */
[----:B------:R-:W-:Y:S01]  /*14f40*/  ISETP.GT.U32.AND P0, PT, R2, R27, PT ;  /* 0x0000001b0200720c */ /* 0x000fe20003f04070 */
[----:B------:R-:W-:-:S03]  /*14f50*/  @!P6 IMAD.IADD R25, R25, 0x1, -R2 ;  /* 0x000000011919e824 */ /* 0x000fc600078e0a02 */
[----:B------:R-:W-:Y:S01]  /*14f60*/  ISETP.GT.U32.AND P6, PT, R2, R28, PT ;  /* 0x0000001c0200720c */ /* 0x000fe20003fc4070 */
[----:B------:R-:W-:Y:S01]  /*14f70*/  @!P3 IMAD.IADD R26, R26, 0x1, -R2 ;  /* 0x000000011a1ab824 */ /* 0x000fe200078e0a02 */
[----:B------:R-:W-:Y:S02]  /*14f80*/  IABS R29, R70 ;  /* 0x00000046001d7213 */ /* 0x000fe40000000000 */
[----:B------:R-:W-:Y:S02]  /*14f90*/  IABS R30, R76 ;  /* 0x0000004c001e7213 */ /* 0x000fe40000000000 */
[----:B------:R-:W-:Y:S01]  /*14fa0*/  ISETP.GT.U32.AND P3, PT, R2, R26, PT ;  /* 0x0000001a0200720c */ /* 0x000fe20003f64070 */
[----:B------:R-:W-:-:S04]  /*14fb0*/  IMAD.HI.U32 R8, R3, R29, RZ ;  /* 0x0000001d03087227 */ /* 0x000fc800078e00ff */
[----:B------:R-:W-:Y:S02]  /*14fc0*/  @!P0 IMAD.IADD R27, R27, 0x1, -R2 ;  /* 0x000000011b1b8824 */ /* 0x000fe400078e0a02 */
[----:B------:R-:W-:Y:S01]  /*14fd0*/  IMAD.HI.U32 R4, R3, R30, RZ ;  /* 0x0000001e03047227 */ /* 0x000fe200078e00ff */
[----:B------:R-:W-:-:S03]  /*14fe0*/  IABS R32, R74 ;  /* 0x0000004a00207213 */ /* 0x000fc60000000000 */
[----:B------:R-:W-:Y:S01]  /*14ff0*/  @!P6 IMAD.IADD R28, R28, 0x1, -R2 ;  /* 0x000000011c1ce824 */ /* 0x000fe200078e0a02 */
[C---:B------:R-:W-:Y:S01]  /*15000*/  ISETP.GT.U32.AND P0, PT, R2.reuse, R27, PT ;  /* 0x0000001b0200720c */ /* 0x040fe20003f04070 */
[----:B------:R-:W-:Y:S02]  /*15010*/  IMAD.MOV R8, RZ, RZ, -R8 ;  /* 0x000000ffff087224 */ /* 0x000fe400078e0a08 */
[----:B------:R-:W-:Y:S02]  /*15020*/  IMAD.MOV R4, RZ, RZ, -R4 ;  /* 0x000000ffff047224 */ /* 0x000fe400078e0a04 */
[----:B------:R-:W-:Y:S01]  /*15030*/  @!P5 IMAD.MOV R24, RZ, RZ, -R24 ;  /* 0x000000ffff18d224 */ /* 0x000fe200078e0a18 */
[C---:B------:R-:W-:Y:S01]  /*15040*/  ISETP.GT.U32.AND P5, PT, R2.reuse, R28, PT ;  /* 0x0000001c0200720c */ /* 0x040fe20003fa4070 */
[C---:B------:R-:W-:Y:S02]  /*15050*/  IMAD R29, R2.reuse, R8, R29 ;  /* 0x00000008021d7224 */ /* 0x040fe400078e021d */
[----:B------:R-:W-:-:S02]  /*15060*/  IMAD R30, R2, R4, R30 ;  /* 0x00000004021e7224 */ /* 0x000fc400078e021e */
[----:B------:R-:W-:-:S04]  /*15070*/  IMAD.HI.U32 R4, R3, R32, RZ ;  /* 0x0000002003047227 */ /* 0x000fc800078e00ff */
[----:B------:R-:W-:Y:S01]  /*15080*/  @!P3 IMAD.IADD R26, R26, 0x1, -R2 ;  /* 0x000000011a1ab824 */ /* 0x000fe200078e0a02 */
[----:B------:R-:W-:Y:S01]  /*15090*/  ISETP.GT.U32.AND P3, PT, R2, R29, PT ;  /* 0x0000001d0200720c */ /* 0x000fe20003f64070 */
[----:B------:R-:W-:Y:S02]  /*150a0*/  IMAD.MOV R4, RZ, RZ, -R4 ;  /* 0x000000ffff047224 */ /* 0x000fe400078e0a04 */
[----:B------:R-:W-:Y:S01]  /*150b0*/  @!P1 IMAD.MOV R23, RZ, RZ, -R23 ;  /* 0x000000ffff179224 */ /* 0x000fe200078e0a17 */
[----:B------:R-:W-:Y:S01]  /*150c0*/  ISETP.GE.AND P1, PT, R72, RZ, PT ;  /* 0x000000ff4800720c */ /* 0x000fe20003f26270 */
[----:B------:R-:W-:Y:S02]  /*150d0*/  IMAD R32, R2, R4, R32 ;  /* 0x0000000402207224 */ /* 0x000fe400078e0220 */
[----:B------:R-:W-:Y:S01]  /*150e0*/  @!P0 IMAD.IADD R27, R27, 0x1, -R2 ;  /* 0x000000011b1b8824 */ /* 0x000fe200078e0a02 */
[----:B------:R-:W-:Y:S01]  /*150f0*/  ISETP.GE.AND P0, PT, R71, RZ, PT ;  /* 0x000000ff4700720c */ /* 0x000fe20003f06270 */
[----:B------:R-:W-:-:S02]  /*15100*/  IMAD.MOV.U32 R72, RZ, RZ, R69 ;  /* 0x000000ffff487224 */ /* 0x000fc400078e0045 */
[----:B------:R-:W-:Y:S02]  /*15110*/  IMAD.MOV.U32 R69, RZ, RZ, R68 ;  /* 0x000000ffff457224 */ /* 0x000fe400078e0044 */
[--C-:B------:R-:W-:Y:S01]  /*15120*/  @!P5 IMAD.IADD R28, R28, 0x1, -R2.reuse ;  /* 0x000000011c1cd824 */ /* 0x100fe200078e0a02 */
[----:B------:R-:W-:Y:S01]  /*15130*/  ISETP.GT.U32.AND P5, PT, R2, R32, PT ;  /* 0x000000200200720c */ /* 0x000fe20003fa4070 */
[----:B------:R-:W-:Y:S02]  /*15140*/  IMAD.MOV.U32 R68, RZ, RZ, R63 ;  /* 0x000000ffff447224 */ /* 0x000fe400078e003f */
[----:B------:R-:W-:Y:S02]  /*15150*/  IMAD.MOV.U32 R63, RZ, RZ, R61 ;  /* 0x000000ffff3f7224 */ /* 0x000fe400078e003d */
[----:B------:R-:W-:Y:S01]  /*15160*/  @!P3 IMAD.IADD R29, R29, 0x1, -R2 ;  /* 0x000000011d1db824 */ /* 0x000fe200078e0a02 */
[----:B------:R-:W-:Y:S01]  /*15170*/  ISETP.GE.AND P3, PT, R70, RZ, PT ;  /* 0x000000ff4600720c */ /* 0x000fe20003f66270 */
[----:B------:R-:W-:-:S02]  /*15180*/  IMAD.MOV.U32 R71, RZ, RZ, R68 ;  /* 0x000000ffff477224 */ /* 0x000fc400078e0044 */
[----:B------:R-:W-:Y:S01]  /*15190*/  IMAD.MOV.U32 R68, RZ, RZ, R67 ;  /* 0x000000ffff447224 */ /* 0x000fe200078e0043 */
[----:B------:R-:W-:Y:S01]  /*151a0*/  STL [R1+0x2c3c], R23 ;  /* 0x002c3c1701007387 */ /* 0x000fe20000100800 */
[----:B------:R-:W-:Y:S02]  /*151b0*/  IMAD.MOV.U32 R70, RZ, RZ, R69 ;  /* 0x000000ffff467224 */ /* 0x000fe400078e0045 */
[----:B------:R-:W-:Y:S02]  /*151c0*/  IMAD.MOV.U32 R67, RZ, RZ, R65 ;  /* 0x000000ffff437224 */ /* 0x000fe400078e0041 */
[----:B------:R-:W-:Y:S02]  /*151d0*/  IMAD.MOV.U32 R69, RZ, RZ, R66 ;  /* 0x000000ffff457224 */ /* 0x000fe400078e0042 */
[----:B------:R-:W-:Y:S02]  /*151e0*/  IMAD.MOV.U32 R65, RZ, RZ, R62 ;  /* 0x000000ffff417224 */ /* 0x000fe400078e003e */
[----:B------:R-:W-:-:S02]  /*151f0*/  @!P4 IMAD.MOV R25, RZ, RZ, -R25 ;  /* 0x000000ffff19c224 */ /* 0x000fc400078e0a19 */
[----:B------:R-:W-:Y:S02]  /*15200*/  IMAD.MOV.U32 R66, RZ, RZ, R64 ;  /* 0x000000ffff427224 */ /* 0x000fe400078e0040 */
[----:B------:R-:W-:Y:S02]  /*15210*/  @!P2 IMAD.MOV R26, RZ, RZ, -R26 ;  /* 0x000000ffff1aa224 */ /* 0x000fe400078e0a1a */
[----:B------:R-:W-:Y:S02]  /*15220*/  @!P1 IMAD.MOV R27, RZ, RZ, -R27 ;  /* 0x000000ffff1b9224 */ /* 0x000fe400078e0a1b */
[----:B------:R-:W-:Y:S01]  /*15230*/  @!P0 IMAD.MOV R28, RZ, RZ, -R28 ;  /* 0x000000ffff1c8224 */ /* 0x000fe200078e0a1c */
[----:B------:R-:W-:Y:S01]  /*15240*/  IABS R33, R73 ;  /* 0x0000004900217213 */ /* 0x000fe20000000000 */
[----:B------:R-:W-:Y:S01]  /*15250*/  @!P5 IMAD.IADD R32, R32, 0x1, -R2 ;  /* 0x000000012020d824 */ /* 0x000fe200078e0a02 */
[----:B------:R-:W-:Y:S01]  /*15260*/  ISETP.GE.AND P5, PT, R73, RZ, PT ;  /* 0x000000ff4900720c */ /* 0x000fe20003fa6270 */
[----:B------:R-:W-:-:S02]  /*15270*/  IMAD.MOV.U32 R73, RZ, RZ, R68 ;  /* 0x000000ffff497224 */ /* 0x000fc400078e0044 */
[----:B--2---:R-:W-:Y:S02]  /*15280*/  IMAD.MOV.U32 R64, RZ, RZ, R49 ;  /* 0x000000ffff407224 */ /* 0x004fe400078e0031 */
[----:B----4-:R-:W-:Y:S02]  /*15290*/  IMAD.MOV.U32 R61, RZ, RZ, R60 ;  /* 0x000000ffff3d7224 */ /* 0x010fe400078e003c */
[----:B------:R-:W-:Y:S02]  /*152a0*/  IMAD.MOV.U32 R60, RZ, RZ, R59 ;  /* 0x000000ffff3c7224 */ /* 0x000fe400078e003b */
[----:B------:R-:W-:Y:S02]  /*152b0*/  IMAD.MOV.U32 R59, RZ, RZ, R58 ;  /* 0x000000ffff3b7224 */ /* 0x000fe400078e003a */
[----:B------:R-:W2:Y:S01]  /*152c0*/  LDL.LU R58, [R1+0x314] ;  /* 0x00031400013a7983 */ /* 0x000ea20000300800 */
[----:B---3--:R-:W-:-:S03]  /*152d0*/  IMAD.MOV.U32 R62, RZ, RZ, R48 ;  /* 0x000000ffff3e7224 */ /* 0x008fc600078e0030 */
[----:B------:R-:W3:Y:S04]  /*152e0*/  LDL.LU R48, [R1+0x1a0] ;  /* 0x0001a00001307983 */ /* 0x000ee80000300800 */
[----:B------:R-:W4:Y:S04]  /*152f0*/  LDL.LU R49, [R1+0x218] ;  /* 0x0002180001317983 */ /* 0x000f280000300800 */
[----:B------:R-:W-:Y:S04]  /*15300*/  STL [R1+0x2c40], R24 ;  /* 0x002c401801007387 */ /* 0x000fe80000100800 */
[----:B------:R-:W-:Y:S04]  /*15310*/  STL [R1+0x2c44], R25 ;  /* 0x002c441901007387 */ /* 0x000fe80000100800 */
[----:B------:R-:W-:Y:S04]  /*15320*/  STL [R1+0x2c48], R26 ;  /* 0x002c481a01007387 */ /* 0x000fe80000100800 */
[----:B------:R-:W-:Y:S04]  /*15330*/  STL [R1+0x2c4c], R27 ;  /* 0x002c4c1b01007387 */ /* 0x000fe80000100800 */
[----:B------:R-:W-:Y:S04]  /*15340*/  STL [R1+0x2c50], R28 ;  /* 0x002c501c01007387 */ /* 0x000fe80000100800 */
[----:B------:R-:W2:Y:S01]  /*15350*/  LDL.LU R68, [R1+0x20c] ;  /* 0x00020c0001447983 */ /* 0x000ea20000300800 */
[----:B------:R-:W-:-:S02]  /*15360*/  ISETP.GT.U32.AND P6, PT, R2, R30, PT ;  /* 0x0000001e0200720c */ /* 0x000fc40003fc4070 */
[----:B------:R-:W-:-:S05]  /*15370*/  IABS R31, R75 ;  /* 0x0000004b001f7213 */ /* 0x000fca0000000000 */
[----:B------:R-:W-:-:S04]  /*15380*/  IMAD.HI.U32 R8, R3, R31, RZ ;  /* 0x0000001f03087227 */ /* 0x000fc800078e00ff */
[----:B------:R-:W-:Y:S02]  /*15390*/  IMAD.MOV R8, RZ, RZ, -R8 ;  /* 0x000000ffff087224 */ /* 0x000fe400078e0a08 */
[----:B------:R-:W-:Y:S02]  /*153a0*/  @!P6 IMAD.IADD R30, R30, 0x1, -R2 ;  /* 0x000000011e1ee824 */ /* 0x000fe400078e0a02 */
[C---:B------:R-:W-:Y:S02]  /*153b0*/  IMAD R31, R2.reuse, R8, R31 ;  /* 0x00000008021f7224 */ /* 0x040fe400078e021f */
[----:B------:R-:W-:Y:S01]  /*153c0*/  IMAD.HI.U32 R8, R3, R33, RZ ;  /* 0x0000002103087227 */ /* 0x000fe200078e00ff */
[----:B------:R-:W-:-:S03]  /*153d0*/  ISETP.GT.U32.AND P6, PT, R2, R30, PT ;  /* 0x0000001e0200720c */ /* 0x000fc60003fc4070 */
[----:B------:R-:W-:Y:S01]  /*153e0*/  IMAD.MOV R8, RZ, RZ, -R8 ;  /* 0x000000ffff087224 */ /* 0x000fe200078e0a08 */
[----:B------:R-:W-:-:S03]  /*153f0*/  ISETP.GT.U32.AND P2, PT, R2, R31, PT ;  /* 0x0000001f0200720c */ /* 0x000fc60003f44070 */
[C---:B------:R-:W-:Y:S01]  /*15400*/  IMAD R33, R2.reuse, R8, R33 ;  /* 0x0000000802217224 */ /* 0x040fe200078e0221 */
[----:B------:R-:W-:-:S05]  /*15410*/  ISETP.GT.U32.AND P4, PT, R2, R29, PT ;  /* 0x0000001d0200720c */ /* 0x000fca0003f84070 */
[----:B------:R-:W-:Y:S01]  /*15420*/  @!P6 IMAD.IADD R30, R30, 0x1, -R2 ;  /* 0x000000011e1ee824 */ /* 0x000fe200078e0a02 */
[----:B------:R-:W-:-:S03]  /*15430*/  ISETP.GT.U32.AND P6, PT, R2, R33, PT ;  /* 0x000000210200720c */ /* 0x000fc60003fc4070 */
[----:B------:R-:W-:Y:S01]  /*15440*/  @!P2 IMAD.IADD R31, R31, 0x1, -R2 ;  /* 0x000000011f1fa824 */ /* 0x000fe200078e0a02 */
[----:B------:R-:W-:-:S04]  /*15450*/  ISETP.GE.AND P1, PT, R76, RZ, PT ;  /* 0x000000ff4c00720c */ /* 0x000fc80003f26270 */
[----:B------:R-:W-:Y:S01]  /*15460*/  ISETP.GT.U32.AND P0, PT, R2, R31, PT ;  /* 0x0000001f0200720c */ /* 0x000fe20003f04070 */
[----:B------:R-:W-:Y:S01]  /*15470*/  @!P4 IMAD.IADD R29, R29, 0x1, -R2 ;  /* 0x000000011d1dc824 */ /* 0x000fe200078e0a02 */
[----:B------:R-:W-:-:S03]  /*15480*/  ISETP.GE.AND P4, PT, R75, RZ, PT ;  /* 0x000000ff4b00720c */ /* 0x000fc60003f86270 */
[----:B------:R-:W-:Y:S01]  /*15490*/  @!P6 IMAD.IADD R33, R33, 0x1, -R2 ;  /* 0x000000012121e824 */ /* 0x000fe200078e0a02 */
[----:B------:R-:W-:Y:S02]  /*154a0*/  ISETP.GT.U32.AND P6, PT, R2, R32, PT ;  /* 0x000000200200720c */ /* 0x000fe40003fc4070 */
[----:B------:R-:W-:Y:S01]  /*154b0*/  IABS R4, R72 ;  /* 0x0000004800047213 */ /* 0x000fe20000000000 */
[----:B------:R-:W-:-:S04]  /*154c0*/  @!P3 IMAD.MOV R29, RZ, RZ, -R29 ;  /* 0x000000ffff1db224 */ /* 0x000fc800078e0a1d */
[----:B------:R-:W-:-:S04]  /*154d0*/  IMAD.HI.U32 R8, R3, R4, RZ ;  /* 0x0000000403087227 */ /* 0x000fc800078e00ff */
[----:B------:R-:W-:Y:S02]  /*154e0*/  @!P0 IMAD.IADD R31, R31, 0x1, -R2 ;  /* 0x000000011f1f8824 */ /* 0x000fe400078e0a02 */
[----:B------:R-:W-:Y:S01]  /*154f0*/  IMAD.MOV R34, RZ, RZ, -R8 ;  /* 0x000000ffff227224 */ /* 0x000fe200078e0a08 */
[----:B------:R-:W-:Y:S01]  /*15500*/  IABS R8, R70 ;  /* 0x0000004600087213 */ /* 0x000fe20000000000 */
[----:B------:R-:W-:Y:S01]  /*15510*/  @!P6 IMAD.IADD R32, R32, 0x1, -R2 ;  /* 0x000000012020e824 */ /* 0x000fe200078e0a02 */
[----:B------:R-:W-:Y:S01]  /*15520*/  ISETP.GE.AND P6, PT, R70, RZ, PT ;  /* 0x000000ff4600720c */ /* 0x000fe20003fc6270 */
[----:B------:R-:W-:Y:S02]  /*15530*/  @!P1 IMAD.MOV R30, RZ, RZ, -R30 ;  /* 0x000000ffff1e9224 */ /* 0x000fe400078e0a1e */
[----:B------:R-:W-:Y:S02]  /*15540*/  IMAD.MOV.U32 R76, RZ, RZ, R69 ;  /* 0x000000ffff4c7224 */ /* 0x000fe400078e0045 */
[----:B------:R-:W-:-:S02]  /*15550*/  @!P4 IMAD.MOV R31, RZ, RZ, -R31 ;  /* 0x000000ffff1fc224 */ /* 0x000fc400078e0a1f */
[----:B---3--:R-:W-:Y:S02]  /*15560*/  IMAD.MOV.U32 R69, RZ, RZ, R48 ;  /* 0x000000ffff457224 */ /* 0x008fe400078e0030 */
[----:B------:R-:W3:Y:S04]  /*15570*/  LDL.LU R48, [R1+0x608] ;  /* 0x0006080001307983 */ /* 0x000ee80000300800 */
[----:B------:R-:W-:Y:S04]  /*15580*/  STL [R1+0x2c54], R29 ;  /* 0x002c541d01007387 */ /* 0x000fe80000100800 */
[----:B------:R-:W-:Y:S04]  /*15590*/  STL [R1+0x2c58], R30 ;  /* 0x002c581e01007387 */ /* 0x000fe80000100800 */
[----:B------:R-:W-:Y:S01]  /*155a0*/  STL [R1+0x2c5c], R31 ;  /* 0x002c5c1f01007387 */ /* 0x000fe20000100800 */
[----:B--2---:R-:W-:-:S02]  /*155b0*/  IMAD.MOV.U32 R70, RZ, RZ, R68 ;  /* 0x000000ffff467224 */ /* 0x004fc400078e0044 */
[----:B------:R-:W-:Y:S02]  /*155c0*/  IMAD.MOV.U32 R68, RZ, RZ, R66 ;  /* 0x000000ffff447224 */ /* 0x000fe400078e0042 */
[----:B------:R-:W-:Y:S02]  /*155d0*/  IMAD.MOV.U32 R66, RZ, RZ, R64 ;  /* 0x000000ffff427224 */ /* 0x000fe400078e0040 */
[----:B------:R-:W-:Y:S02]  /*155e0*/  IMAD.MOV.U32 R64, RZ, RZ, R61 ;  /* 0x000000ffff407224 */ /* 0x000fe400078e003d */
[----:B------:R-:W-:Y:S02]  /*155f0*/  IMAD.MOV.U32 R61, RZ, RZ, R53 ;  /* 0x000000ffff3d7224 */ /* 0x000fe400078e0035 */
[----:B----4-:R-:W-:Y:S02]  /*15600*/  IMAD.MOV.U32 R53, RZ, RZ, R49 ;  /* 0x000000ffff357224 */ /* 0x010fe400078e0031 */
[----:B------:R-:W2:Y:S01]  /*15610*/  LDL.LU R49, [R1+0x228] ;  /* 0x0002280001317983 */ /* 0x000ea20000300800 */
[----:B------:R-:W-:-:S02]  /*15620*/  IMAD R34, R2, R34, R4 ;  /* 0x0000002202227224 */ /* 0x000fc400078e0204 */
[----:B------:R-:W-:Y:S02]  /*15630*/  IMAD.MOV.U32 R75, RZ, RZ, R69 ;  /* 0x000000ffff4b7224 */ /* 0x000fe400078e0045 */
[----:B------:R-:W-:Y:S01]  /*15640*/  IMAD.MOV.U32 R69, RZ, RZ, R67 ;  /* 0x000000ffff457224 */ /* 0x000fe200078e0043 */
[----:B------:R-:W-:Y:S01]  /*15650*/  ISETP.GT.U32.AND P0, PT, R2, R34, PT ;  /* 0x000000220200720c */ /* 0x000fe20003f04070 */
[----:B------:R-:W-:Y:S02]  /*15660*/  IMAD.MOV.U32 R67, RZ, RZ, R65 ;  /* 0x000000ffff437224 */ /* 0x000fe400078e0041 */
[----:B------:R-:W-:Y:S02]  /*15670*/  IMAD.MOV.U32 R65, RZ, RZ, R60 ;  /* 0x000000ffff417224 */ /* 0x000fe400078e003c */
[----:B------:R-:W-:Y:S01]  /*15680*/  IMAD.MOV.U32 R60, RZ, RZ, R59 ;  /* 0x000000ffff3c7224 */ /* 0x000fe200078e003b */
[----:B------:R-:W-:Y:S01]  /*15690*/  ISETP.GE.AND P1, PT, R72, RZ, PT ;  /* 0x000000ff4800720c */ /* 0x000fe20003f26270 */
[----:B------:R-:W-:-:S02]  /*156a0*/  IMAD.MOV.U32 R59, RZ, RZ, R51 ;  /* 0x000000ffff3b7224 */ /* 0x000fc400078e0033 */
[----:B------:R-:W-:Y:S02]  /*156b0*/  IMAD.MOV.U32 R51, RZ, RZ, R50 ;  /* 0x000000ffff337224 */ /* 0x000fe400078e0032 */
[----:B------:R-:W-:Y:S02]  /*156c0*/  IMAD.MOV.U32 R50, RZ, RZ, R46 ;  /* 0x000000ffff327224 */ /* 0x000fe400078e002e */
[----:B------:R-:W-:Y:S01]  /*156d0*/  IMAD.MOV.U32 R72, RZ, RZ, R67 ;  /* 0x000000ffff487224 */ /* 0x000fe200078e0043 */
[----:B------:R-:W4:Y:S01]  /*156e0*/  LDL.LU R46, [R1+0x3d0] ;  /* 0x0003d000012e7983 */ /* 0x000f220000300800 */
[----:B------:R-:W-:Y:S02]  /*156f0*/  IMAD.MOV.U32 R67, RZ, RZ, R66 ;  /* 0x000000ffff437224 */ /* 0x000fe400078e0042 */
[----:B------:R-:W-:Y:S02]  /*15700*/  IMAD.MOV.U32 R66, RZ, RZ, R61 ;  /* 0x000000ffff427224 */ /* 0x000fe400078e003d */
[----:B------:R-:W-:-:S02]  /*15710*/  IMAD.MOV.U32 R61, RZ, RZ, R59 ;  /* 0x000000ffff3d7224 */ /* 0x000fc400078e003b */
[----:B------:R-:W-:Y:S01]  /*15720*/  IMAD.MOV.U32 R59, RZ, RZ, R50 ;  /* 0x000000ffff3b7224 */ /* 0x000fe200078e0032 */
[----:B------:R-:W-:Y:S01]  /*15730*/  IABS R37, R70 ;  /* 0x0000004600257213 */ /* 0x000fe20000000000 */
[----:B------:R-:W-:Y:S01]  /*15740*/  @!P0 IMAD.IADD R34, R34, 0x1, -R2 ;  /* 0x0000000122228824 */ /* 0x000fe200078e0a02 */
[----:B------:R-:W-:Y:S01]  /*15750*/  ISETP.GE.AND P0, PT, R70, RZ, PT ;  /* 0x000000ff4600720c */ /* 0x000fe20003f06270 */
[----:B------:R-:W-:Y:S01]  /*15760*/  IMAD.MOV.U32 R70, RZ, RZ, R68 ;  /* 0x000000ffff467224 */ /* 0x000fe200078e0044 */
[----:B------:R-:W-:Y:S02]  /*15770*/  IABS R35, R71 ;  /* 0x0000004700237213 */ /* 0x000fe40000000000 */
[----:B------:R-:W-:Y:S01]  /*15780*/  ISETP.GE.AND P4, PT, R71, RZ, PT ;  /* 0x000000ff4700720c */ /* 0x000fe20003f86270 */
[----:B------:R-:W-:Y:S02]  /*15790*/  IMAD.MOV.U32 R71, RZ, RZ, R69 ;  /* 0x000000ffff477224 */ /* 0x000fe400078e0045 */
[----:B--2---:R-:W-:-:S02]  /*157a0*/  IMAD.MOV.U32 R50, RZ, RZ, R49 ;  /* 0x000000ffff327224 */ /* 0x004fc400078e0031 */
[----:B------:R-:W-:Y:S02]  /*157b0*/  IMAD.MOV.U32 R49, RZ, RZ, R127 ;  /* 0x000000ffff317224 */ /* 0x000fe400078e007f */
[----:B------:R-:W-:Y:S02]  /*157c0*/  IMAD.MOV.U32 R127, RZ, RZ, R128 ;  /* 0x000000ffff7f7224 */ /* 0x000fe400078e0080 */
[----:B------:R-:W-:Y:S02]  /*157d0*/  IMAD.MOV.U32 R128, RZ, RZ, R129 ;  /* 0x000000ffff807224 */ /* 0x000fe400078e0081 */
[----:B------:R-:W2:Y:S04]  /*157e0*/  LDL.LU R129, [R1+0x210] ;  /* 0x0002100001817983 */ /* 0x000ea80000300800 */
[----:B------:R-:W3:Y:S04]  /*157f0*/  LDL.LU R68, [R1+0x1c4] ;  /* 0x0001c40001447983 */ /* 0x000ee80000300800 */
[----:B------:R-:W4:Y:S01]  /*15800*/  LDL.LU R69, [R1+0x1d0] ;  /* 0x0001d00001457983 */ /* 0x000f220000300800 */
[----:B------:R-:W-:Y:S01]  /*15810*/  ISETP.GT.U32.AND P3, PT, R2, R33, PT ;  /* 0x000000210200720c */ /* 0x000fe20003f64070 */
[----:B------:R-:W-:Y:S01]  /*15820*/  IMAD.HI.U32 R9, R3, R8, RZ ;  /* 0x0000000803097227 */ /* 0x000fe200078e00ff */
[----:B------:R-:W-:-:S03]  /*15830*/  ISETP.GE.AND P2, PT, R74, RZ, PT ;  /* 0x000000ff4a00720c */ /* 0x000fc60003f46270 */
[----:B------:R-:W-:-:S04]  /*15840*/  IMAD.MOV R9, RZ, RZ, -R9 ;  /* 0x000000ffff097224 */ /* 0x000fc800078e0a09 */
[----:B------:R-:W-:-:S04]  /*15850*/  IMAD R36, R2, R9, R8 ;  /* 0x0000000902247224 */ /* 0x000fc800078e0208 */
[----:B------:R-:W-:-:S04]  /*15860*/  @!P3 IMAD.IADD R33, R33, 0x1, -R2 ;  /* 0x000000012121b824 */ /* 0x000fc800078e0a02 */
[----:B------:R-:W-:Y:S01]  /*15870*/  @!P5 IMAD.MOV R33, RZ, RZ, -R33 ;  /* 0x000000ffff21d224 */ /* 0x000fe200078e0a21 */
[----:B------:R-:W-:Y:S01]  /*15880*/  ISETP.GT.U32.AND P5, PT, R2, R36, PT ;  /* 0x000000240200720c */ /* 0x000fe20003fa4070 */
[----:B------:R-:W-:-:S05]  /*15890*/  @!P2 IMAD.MOV R32, RZ, RZ, -R32 ;  /* 0x000000ffff20a224 */ /* 0x000fca00078e0a20 */
[----:B------:R-:W-:Y:S04]  /*158a0*/  STL [R1+0x2c60], R32 ;  /* 0x002c602001007387 */ /* 0x000fe80000100800 */
[----:B------:R-:W-:Y:S01]  /*158b0*/  STL [R1+0x2c64], R33 ;  /* 0x002c642101007387 */ /* 0x000fe20000100800 */
[----:B------:R-:W-:Y:S02]  /*158c0*/  IABS R38, R72 ;  /* 0x0000004800267213 */ /* 0x000fe40000000000 */
[----:B------:R-:W-:Y:S01]  /*158d0*/  @!P5 IMAD.IADD R36, R36, 0x1, -R2 ;  /* 0x000000012424d824 */ /* 0x000fe200078e0a02 */
[----:B------:R-:W-:Y:S01]  /*158e0*/  ISETP.GE.AND P5, PT, R72, RZ, PT ;  /* 0x000000ff4800720c */ /* 0x000fe20003fa6270 */
[----:B------:R-:W-:-:S04]  /*158f0*/  IMAD.HI.U32 R4, R3, R35, RZ ;  /* 0x0000002303047227 */ /* 0x000fc800078e00ff */
[----:B------:R-:W-:-:S04]  /*15900*/  IMAD.MOV R4, RZ, RZ, -R4 ;  /* 0x000000ffff047224 */ /* 0x000fc800078e0a04 */
[----:B------:R-:W-:-:S05]  /*15910*/  IMAD R35, R2, R4, R35 ;  /* 0x0000000402237224 */ /* 0x000fca00078e0223 */
[----:B------:R-:W-:Y:S01]  /*15920*/  ISETP.GT.U32.AND P3, PT, R2, R35, PT ;  /* 0x000000230200720c */ /* 0x000fe20003f64070 */
[----:B----4-:R-:W-:Y:S02]  /*15930*/  IMAD.MOV.U32 R74, RZ, RZ, R69 ;  /* 0x000000ffff4a7224 */ /* 0x010fe400078e0045 */
[----:B------:R-:W4:Y:S01]  /*15940*/  LDL.LU R69, [R1+0x1d8] ;  /* 0x0001d80001457983 */ /* 0x000f220000300800 */
[----:B---3--:R-:W-:-:S03]  /*15950*/  IMAD.MOV.U32 R72, RZ, RZ, R68 ;  /* 0x000000ffff487224 */ /* 0x008fc600078e0044 */
[----:B------:R-:W3:Y:S06]  /*15960*/  LDL.LU R68, [R1+0x1f8] ;  /* 0x0001f80001447983 */ /* 0x000eec0000300800 */
[----:B------:R-:W-:Y:S02]  /*15970*/  @!P3 IMAD.IADD R35, R35, 0x1, -R2 ;  /* 0x000000012323b824 */ /* 0x000fe400078e0a02 */
[----:B------:R-:W-:-:S03]  /*15980*/  IMAD.HI.U32 R4, R3, R38, RZ ;  /* 0x0000002603047227 */ /* 0x000fc600078e00ff */
[----:B------:R-:W-:Y:S01]  /*15990*/  ISETP.GT.U32.AND P2, PT, R2, R35, PT ;  /* 0x000000230200720c */ /* 0x000fe20003f44070 */
[----:B------:R-:W-:-:S04]  /*159a0*/  IMAD.MOV R4, RZ, RZ, -R4 ;  /* 0x000000ffff047224 */ /* 0x000fc800078e0a04 */
[----:B------:R-:W-:-:S08]  /*159b0*/  IMAD R38, R2, R4, R38 ;  /* 0x0000000402267224 */ /* 0x000fd000078e0226 */
[----:B------:R-:W-:Y:S01]  /*159c0*/  @!P2 IMAD.IADD R35, R35, 0x1, -R2 ;  /* 0x000000012323a824 */ /* 0x000fe200078e0a02 */
[C---:B------:R-:W-:Y:S02]  /*159d0*/  ISETP.GT.U32.AND P2, PT, R2.reuse, R38, PT ;  /* 0x000000260200720c */ /* 0x040fe40003f44070 */
[----:B------:R-:W-:-:S11]  /*159e0*/  ISETP.GT.U32.AND P3, PT, R2, R34, PT ;  /* 0x000000220200720c */ /* 0x000fd60003f64070 */
[----:B------:R-:W-:-:S05]  /*159f0*/  @!P2 IMAD.IADD R38, R38, 0x1, -R2 ;  /* 0x000000012626a824 */ /* 0x000fca00078e0a02 */
[----:B------:R-:W-:Y:S01]  /*15a00*/  ISETP.GT.U32.AND P2, PT, R2, R38, PT ;  /* 0x000000260200720c */ /* 0x000fe20003f44070 */
[----:B------:R-:W-:Y:S01]  /*15a10*/  @!P3 IMAD.IADD R34, R34, 0x1, -R2 ;  /* 0x000000012222b824 */ /* 0x000fe200078e0a02 */
[----:B------:R-:W-:Y:S01]  /*15a20*/  IABS R39, R73 ;  /* 0x0000004900277213 */ /* 0x000fe20000000000 */
[----:B------:R-:W-:Y:S02]  /*15a30*/  @!P4 IMAD.MOV R35, RZ, RZ, -R35 ;  /* 0x000000ffff23c224 */ /* 0x000fe400078e0a23 */
[----:B------:R-:W-:-:S08]  /*15a40*/  @!P1 IMAD.MOV R34, RZ, RZ, -R34 ;  /* 0x000000ffff229224 */ /* 0x000fd000078e0a22 */
[----:B------:R-:W-:Y:S01]  /*15a50*/  @!P2 IMAD.IADD R38, R38, 0x1, -R2 ;  /* 0x000000012626a824 */ /* 0x000fe200078e0a02 */
[----:B------:R-:W-:Y:S01]  /*15a60*/  ISETP.GE.AND P2, PT, R73, RZ, PT ;  /* 0x000000ff4900720c */ /* 0x000fe20003f46270 */
[----:B------:R-:W-:Y:S04]  /*15a70*/  STL [R1+0x2c68], R34 ;  /* 0x002c682201007387 */ /* 0x000fe80000100800 */
[----:B------:R-:W-:Y:S01]  /*15a80*/  STL [R1+0x2c6c], R35 ;  /* 0x002c6c2301007387 */ /* 0x000fe20000100800 */
[----:B------:R-:W-:-:S04]  /*15a90*/  IMAD.HI.U32 R8, R3, R37, RZ ;  /* 0x0000002503087227 */ /* 0x000fc800078e00ff */
[----:B------:R-:W-:-:S04]  /*15aa0*/  IMAD.MOV R8, RZ, RZ, -R8 ;  /* 0x000000ffff087224 */ /* 0x000fc800078e0a08 */
[----:B------:R-:W-:Y:S02]  /*15ab0*/  IMAD R37, R2, R8, R37 ;  /* 0x0000000802257224 */ /* 0x000fe400078e0225 */
[----:B----4-:R-:W-:Y:S02]  /*15ac0*/  IMAD.MOV.U32 R73, RZ, RZ, R69 ;  /* 0x000000ffff497224 */ /* 0x010fe400078e0045 */
[----:B------:R-:W-:Y:S02]  /*15ad0*/  IMAD.MOV.U32 R69, RZ, RZ, R67 ;  /* 0x000000ffff457224 */ /* 0x000fe400078e0043 */
[----:B------:R-:W-:Y:S02]  /*15ae0*/  IMAD.MOV.U32 R67, RZ, RZ, R61 ;  /* 0x000000ffff437224 */ /* 0x000fe400078e003d */
[----:B------:R-:W-:Y:S02]  /*15af0*/  IMAD.MOV.U32 R61, RZ, RZ, R50 ;  /* 0x000000ffff3d7224 */ /* 0x000fe400078e0032 */
[----:B------:R-:W-:-:S02]  /*15b00*/  IMAD.MOV.U32 R50, RZ, RZ, R127 ;  /* 0x000000ffff327224 */ /* 0x000fc400078e007f */
[----:B--2---:R-:W-:Y:S02]  /*15b10*/  IMAD.MOV.U32 R127, RZ, RZ, R129 ;  /* 0x000000ffff7f7224 */ /* 0x004fe400078e0081 */
[----:B------:R-:W-:Y:S01]  /*15b20*/  IMAD.MOV.U32 R80, RZ, RZ, R69 ;  /* 0x000000ffff507224 */ /* 0x000fe200078e0045 */
[----:B------:R-:W2:Y:S01]  /*15b30*/  LDL.LU R129, [R1+0x2b4] ;  /* 0x0002b40001817983 */ /* 0x000ea20000300800 */
[----:B---3--:R-:W-:-:S03]  /*15b40*/  IMAD.MOV.U32 R69, RZ, RZ, R68 ;  /* 0x000000ffff457224 */ /* 0x008fc600078e0044 */
[----:B------:R-:W3:Y:S01]  /*15b50*/  LDL.LU R68, [R1+0x1f4] ;  /* 0x0001f40001447983 */ /* 0x000ee20000300800 */
[----:B------:R-:W-:Y:S02]  /*15b60*/  ISETP.GT.U32.AND P3, PT, R2, R37, PT ;  /* 0x000000250200720c */ /* 0x000fe40003f64070 */
[----:B------:R-:W-:-:S05]  /*15b70*/  IABS R40, R76 ;  /* 0x0000004c00287213 */ /* 0x000fca0000000000 */
[----:B------:R-:W-:Y:S01]  /*15b80*/  IMAD.HI.U32 R4, R3, R40, RZ ;  /* 0x0000002803047227 */ /* 0x000fe200078e00ff */
[----:B------:R-:W-:-:S03]  /*15b90*/  IABS R41, R75 ;  /* 0x0000004b00297213 */ /* 0x000fc60000000000 */
[----:B------:R-:W-:Y:S02]  /*15ba0*/  IMAD.MOV R4, RZ, RZ, -R4 ;  /* 0x000000ffff047224 */ /* 0x000fe400078e0a04 */
[----:B------:R-:W-:Y:S01]  /*15bb0*/  @!P3 IMAD.IADD R37, R37, 0x1, -R2 ;  /* 0x000000012525b824 */ /* 0x000fe200078e0a02 */
[C---:B------:R-:W-:Y:S01]  /*15bc0*/  ISETP.GT.U32.AND P3, PT, R2.reuse, R36, PT ;  /* 0x000000240200720c */ /* 0x040fe20003f64070 */
[C---:B------:R-:W-:Y:S02]  /*15bd0*/  IMAD R40, R2.reuse, R4, R40 ;  /* 0x0000000402287224 */ /* 0x040fe400078e0228 */
[----:B------:R-:W-:Y:S01]  /*15be0*/  IMAD.HI.U32 R4, R3, R41, RZ ;  /* 0x0000002903047227 */ /* 0x000fe200078e00ff */
[----:B------:R-:W-:-:S03]  /*15bf0*/  ISETP.GT.U32.AND P1, PT, R2, R37, PT ;  /* 0x000000250200720c */ /* 0x000fc60003f24070 */
[----:B------:R-:W-:Y:S02]  /*15c00*/  IMAD.MOV R4, RZ, RZ, -R4 ;  /* 0x000000ffff047224 */ /* 0x000fe400078e0a04 */
[----:B------:R-:W-:-:S04]  /*15c10*/  IMAD.HI.U32 R8, R3, R39, RZ ;  /* 0x0000002703087227 */ /* 0x000fc800078e00ff */
[----:B------:R-:W-:Y:S02]  /*15c20*/  IMAD R41, R2, R4, R41 ;  /* 0x0000000402297224 */ /* 0x000fe400078e0229 */
[----:B------:R-:W-:Y:S01]  /*15c30*/  @!P3 IMAD.IADD R36, R36, 0x1, -R2 ;  /* 0x000000012424b824 */ /* 0x000fe200078e0a02 */
[C---:B------:R-:W-:Y:S01]  /*15c40*/  ISETP.GT.U32.AND P3, PT, R2.reuse, R40, PT ;  /* 0x000000280200720c */ /* 0x040fe20003f64070 */
[----:B------:R-:W-:Y:S02]  /*15c50*/  IMAD.MOV R8, RZ, RZ, -R8 ;  /* 0x000000ffff087224 */ /* 0x000fe400078e0a08 */
[----:B------:R-:W-:Y:S01]  /*15c60*/  @!P1 IMAD.IADD R37, R37, 0x1, -R2 ;  /* 0x0000000125259824 */ /* 0x000fe200078e0a02 */
[C---:B------:R-:W-:Y:S01]  /*15c70*/  ISETP.GT.U32.AND P1, PT, R2.reuse, R41, PT ;  /* 0x000000290200720c */ /* 0x040fe20003f24070 */
[----:B------:R-:W-:Y:S01]  /*15c80*/  IMAD R39, R2, R8, R39 ;  /* 0x0000000802277224 */ /* 0x000fe200078e0227 */
[----:B------:R-:W-:-:S04]  /*15c90*/  IABS R43, R71 ;  /* 0x00000047002b7213 */ /* 0x000fc80000000000 */
[----:B------:R-:W-:-:S03]  /*15ca0*/  ISETP.GT.U32.AND P4, PT, R2, R39, PT ;  /* 0x000000270200720c */ /* 0x000fc60003f84070 */
[----:B------:R-:W-:Y:S02]  /*15cb0*/  @!P3 IMAD.IADD R40, R40, 0x1, -R2 ;  /* 0x000000012828b824 */ /* 0x000fe400078e0a02 */
[----:B------:R-:W-:-:S04]  /*15cc0*/  IMAD.HI.U32 R8, R3, R43, RZ ;  /* 0x0000002b03087227 */ /* 0x000fc800078e00ff */
[----:B------:R-:W-:Y:S01]  /*15cd0*/  @!P1 IMAD.IADD R41, R41, 0x1, -R2 ;  /* 0x0000000129299824 */ /* 0x000fe200078e0a02 */
[C---:B------:R-:W-:Y:S01]  /*15ce0*/  ISETP.GT.U32.AND P1, PT, R2.reuse, R40, PT ;  /* 0x000000280200720c */ /* 0x040fe20003f24070 */
[----:B------:R-:W-:Y:S02]  /*15cf0*/  IMAD.MOV R8, RZ, RZ, -R8 ;  /* 0x000000ffff087224 */ /* 0x000fe400078e0a08 */
[----:B------:R-:W-:Y:S02]  /*15d00*/  @!P4 IMAD.IADD R39, R39, 0x1, -R2 ;  /* 0x000000012727c824 */ /* 0x000fe400078e0a02 */
[----:B------:R-:W-:-:S03]  /*15d10*/  IMAD R43, R2, R8, R43 ;  /* 0x00000008022b7224 */ /* 0x000fc600078e022b */
[----:B------:R-:W-:Y:S01]  /*15d20*/  ISETP.GT.U32.AND P3, PT, R2, R39, PT ;  /* 0x000000270200720c */ /* 0x000fe20003f64070 */
[----:B------:R-:W-:Y:S01]  /*15d30*/  @!P6 IMAD.MOV R36, RZ, RZ, -R36 ;  /* 0x000000ffff24e224 */ /* 0x000fe200078e0a24 */
[----:B------:R-:W-:-:S03]  /*15d40*/  IABS R42, R70 ;  /* 0x00000046002a7213 */ /* 0x000fc60000000000 */
[----:B------:R-:W-:Y:S01]  /*15d50*/  @!P1 IMAD.IADD R40, R40, 0x1, -R2 ;  /* 0x0000000128289824 */ /* 0x000fe200078e0a02 */
[C---:B------:R-:W-:Y:S02]  /*15d60*/  ISETP.GT.U32.AND P1, PT, R2.reuse, R43, PT ;  /* 0x0000002b0200720c */ /* 0x040fe40003f24070 */
[----:B------:R-:W-:Y:S01]  /*15d70*/  ISETP.GT.U32.AND P6, PT, R2, R41, PT ;  /* 0x000000290200720c */ /* 0x000fe20003fc4070 */
[----:B------:R-:W-:-:S04]  /*15d80*/  IMAD.HI.U32 R4, R3, R42, RZ ;  /* 0x0000002a03047227 */ /* 0x000fc800078e00ff */
[----:B------:R-:W-:Y:S02]  /*15d90*/  IMAD.MOV R4, RZ, RZ, -R4 ;  /* 0x000000ffff047224 */ /* 0x000fe400078e0a04 */
[--C-:B------:R-:W-:Y:S01]  /*15da0*/  @!P3 IMAD.IADD R39, R39, 0x1, -R2.reuse ;  /* 0x000000012727b824 */ /* 0x100fe200078e0a02 */
[----:B------:R-:W-:Y:S01]  /*15db0*/  ISETP.GE.AND P3, PT, R70, RZ, PT ;  /* 0x000000ff4600720c */ /* 0x000fe20003f66270 */
[----:B------:R-:W-:Y:S02]  /*15dc0*/  IMAD.MOV.U32 R70, RZ, RZ, R69 ;  /* 0x000000ffff467224 */ /* 0x000fe400078e0045 */
[----:B------:R-:W-:Y:S02]  /*15dd0*/  @!P1 IMAD.IADD R43, R43, 0x1, -R2 ;  /* 0x000000012b2b9824 */ /* 0x000fe400078e0a02 */
[C---:B------:R-:W-:Y:S02]  /*15de0*/  IMAD R42, R2.reuse, R4, R42 ;  /* 0x00000004022a7224 */ /* 0x040fe400078e022a */
[----:B------:R-:W-:Y:S01]  /*15df0*/  @!P6 IMAD.IADD R41, R41, 0x1, -R2 ;  /* 0x000000012929e824 */ /* 0x000fe200078e0a02 */
[----:B------:R-:W-:Y:S01]  /*15e00*/  ISETP.GE.AND P6, PT, R71, RZ, PT ;  /* 0x000000ff4700720c */ /* 0x000fe20003fc6270 */
[----:B------:R-:W-:Y:S01]  /*15e10*/  @!P2 IMAD.MOV R39, RZ, RZ, -R39 ;  /* 0x000000ffff27a224 */ /* 0x000fe200078e0a27 */
[----:B------:R-:W-:Y:S01]  /*15e20*/  ISETP.GT.U32.AND P2, PT, R2, R43, PT ;  /* 0x0000002b0200720c */ /* 0x000fe20003f44070 */
[----:B------:R-:W-:-:S02]  /*15e30*/  IMAD.MOV.U32 R71, RZ, RZ, R70 ;  /* 0x000000ffff477224 */ /* 0x000fc400078e0046 */
[----:B------:R-:W-:Y:S01]  /*15e40*/  @!P5 IMAD.MOV R38, RZ, RZ, -R38 ;  /* 0x000000ffff26d224 */ /* 0x000fe200078e0a26 */
[----:B------:R-:W-:Y:S01]  /*15e50*/  ISETP.GT.U32.AND P5, PT, R2, R42, PT ;  /* 0x0000002a0200720c */ /* 0x000fe20003fa4070 */
[----:B------:R-:W-:Y:S01]  /*15e60*/  IMAD.MOV.U32 R77, RZ, RZ, R71 ;  /* 0x000000ffff4d7224 */ /* 0x000fe200078e0047 */
[----:B------:R-:W-:Y:S01]  /*15e70*/  ISETP.GE.AND P4, PT, R76, RZ, PT ;  /* 0x000000ff4c00720c */ /* 0x000fe20003f86270 */
[----:B------:R-:W-:Y:S01]  /*15e80*/  STL [R1+0x2c70], R36 ;  /* 0x002c702401007387 */ /* 0x000fe20000100800 */
[----:B------:R-:W-:-:S05]  /*15e90*/  IABS R4, R72 ;  /* 0x0000004800047213 */ /* 0x000fca0000000000 */
[----:B------:R-:W-:Y:S01]  /*15ea0*/  @!P2 IMAD.IADD R43, R43, 0x1, -R2 ;  /* 0x000000012b2ba824 */ /* 0x000fe200078e0a02 */
[----:B------:R-:W-:-:S03]  /*15eb0*/  ISETP.GE.AND P2, PT, R73, RZ, PT ;  /* 0x000000ff4900720c */ /* 0x000fc60003f46270 */
[----:B------:R-:W-:Y:S01]  /*15ec0*/  @!P5 IMAD.IADD R42, R42, 0x1, -R2 ;  /* 0x000000012a2ad824 */ /* 0x000fe200078e0a02 */
[----:B------:R-:W-:Y:S01]  /*15ed0*/  ISETP.GE.AND P5, PT, R72, RZ, PT ;  /* 0x000000ff4800720c */ /* 0x000fe20003fa6270 */
[----:B------:R-:W-:Y:S02]  /*15ee0*/  IMAD.MOV.U32 R72, RZ, RZ, R128 ;  /* 0x000000ffff487224 */ /* 0x000fe400078e0080 */
[----:B---3--:R-:W-:Y:S02]  /*15ef0*/  IMAD.MOV.U32 R69, RZ, RZ, R68 ;  /* 0x000000ffff457224 */ /* 0x008fe400078e0044 */
[----:B------:R-:W-:Y:S02]  /*15f00*/  IMAD.MOV.U32 R68, RZ, RZ, R67 ;  /* 0x000000ffff447224 */ /* 0x000fe400078e0043 */
[----:B------:R-:W-:Y:S02]  /*15f10*/  IMAD.MOV.U32 R67, RZ, RZ, R66 ;  /* 0x000000ffff437224 */ /* 0x000fe400078e0042 */
[----:B------:R-:W-:-:S02]  /*15f20*/  IMAD.MOV.U32 R66, RZ, RZ, R65 ;  /* 0x000000ffff427224 */ /* 0x000fc400078e0041 */
[----:B------:R-:W-:Y:S02]  /*15f30*/  IMAD.MOV.U32 R65, RZ, RZ, R64 ;  /* 0x000000ffff417224 */ /* 0x000fe400078e0040 */
[----:B------:R-:W-:Y:S02]  /*15f40*/  IMAD.MOV.U32 R64, RZ, RZ, R63 ;  /* 0x000000ffff407224 */ /* 0x000fe400078e003f */
        /* <DEDUP_REMOVED lines=17> */
[----:B------:R-:W-:Y:S01]  /*16060*/  IMAD.MOV.U32 R49, RZ, RZ, R46 ;  /* 0x000000ffff317224 */ /* 0x000fe200078e002e */
[----:B------:R-:W-:Y:S01]  /*16070*/  IABS R46, R73 ;  /* 0x00000049002e7213 */ /* 0x000fe20000000000 */
[----:B------:R-:W-:Y:S02]  /*16080*/  IMAD.MOV.U32 R79, RZ, RZ, R69 ;  /* 0x000000ffff4f7224 */ /* 0x000fe400078e0045 */
[----:B------:R-:W-:Y:S02]  /*16090*/  IMAD.MOV.U32 R76, RZ, RZ, R70 ;  /* 0x000000ffff4c7224 */ /* 0x000fe400078e0046 */
[----:B------:R-:W-:Y:S02]  /*160a0*/  IMAD.MOV.U32 R69, RZ, RZ, R65 ;  /* 0x000000ffff457224 */ /* 0x000fe400078e0041 */
[----:B------:R-:W-:Y:S01]  /*160b0*/  IMAD.MOV.U32 R71, RZ, RZ, R64 ;  /* 0x000000ffff477224 */ /* 0x000fe200078e0040 */
[----:B------:R-:W3:Y:S01]  /*160c0*/  LDL.LU R65, [R1+0x2e8] ;  /* 0x0002e80001417983 */ /* 0x000ee20000300800 */
[----:B------:R-:W-:-:S02]  /*160d0*/  IMAD.MOV.U32 R70, RZ, RZ, R63 ;  /* 0x000000ffff467224 */ /* 0x000fc400078e003f */
[----:B------:R-:W-:Y:S01]  /*160e0*/  IMAD.MOV.U32 R64, RZ, RZ, R51 ;  /* 0x000000ffff407224 */ /* 0x000fe200078e0033 */
[----:B------:R-:W4:Y:S01]  /*160f0*/  LDL.LU R63, [R1+0x2ec] ;  /* 0x0002ec00013f7983 */ /* 0x000f220000300800 */
[----:B------:R-:W-:Y:S02]  /*16100*/  IMAD.MOV.U32 R73, RZ, RZ, R67 ;  /* 0x000000ffff497224 */ /* 0x000fe400078e0043 */
[----:B------:R-:W-:Y:S02]  /*16110*/  IMAD.MOV.U32 R51, RZ, RZ, R127 ;  /* 0x000000ffff337224 */ /* 0x000fe400078e007f */
[----:B------:R-:W-:Y:S01]  /*16120*/  IMAD.MOV.U32 R67, RZ, RZ, R60 ;  /* 0x000000ffff437224 */ /* 0x000fe200078e003c */
[----:B------:R-:W3:Y:S01]  /*16130*/  LDL.LU R127, [R1+0x3cc] ;  /* 0x0003cc00017f7983 */ /* 0x000ee20000300800 */
[----:B------:R-:W-:Y:S02]  /*16140*/  IMAD.MOV.U32 R60, RZ, RZ, R57 ;  /* 0x000000ffff3c7224 */ /* 0x000fe400078e0039 */
[----:B------:R-:W-:Y:S01]  /*16150*/  IMAD.MOV.U32 R57, RZ, RZ, R55 ;  /* 0x000000ffff397224 */ /* 0x000fe200078e0037 */
[----:B------:R-:W3:Y:S04]  /*16160*/  LDL.LU R128, [R1+0x3f0] ;  /* 0x0003f00001807983 */ /* 0x000ee80000300800 */
[----:B------:R-:W2:Y:S01]  /*16170*/  LDL.LU R55, [R1+0x2b8] ;  /* 0x0002b80001377983 */ /* 0x000ea20000300800 */
[----:B------:R-:W-:-:S04]  /*16180*/  IMAD.HI.U32 R44, R3, R4, RZ ;  /* 0x00000004032c7227 */ /* 0x000fc800078e00ff */
[----:B------:R-:W-:-:S04]  /*16190*/  IMAD.MOV R44, RZ, RZ, -R44 ;  /* 0x000000ffff2c7224 */ /* 0x000fc800078e0a2c */
[C---:B------:R-:W-:Y:S02]  /*161a0*/  IMAD R44, R2.reuse, R44, R4 ;  /* 0x0000002c022c7224 */ /* 0x040fe400078e0204 */
[----:B------:R-:W-:Y:S02]  /*161b0*/  @!P4 IMAD.MOV R40, RZ, RZ, -R40 ;  /* 0x000000ffff28c224 */ /* 0x000fe400078e0a28 */
[----:B------:R-:W-:Y:S01]  /*161c0*/  IMAD.HI.U32 R4, R3, R46, RZ ;  /* 0x0000002e03047227 */ /* 0x000fe200078e00ff */
[C---:B------:R-:W-:Y:S02]  /*161d0*/  ISETP.GT.U32.AND P4, PT, R2.reuse, R44, PT ;  /* 0x0000002c0200720c */ /* 0x040fe40003f84070 */
[----:B------:R-:W-:Y:S01]  /*161e0*/  IABS R45, R74 ;  /* 0x0000004a002d7213 */ /* 0x000fe20000000000 */
[----:B------:R-:W-:Y:S01]  /*161f0*/  IMAD.MOV R4, RZ, RZ, -R4 ;  /* 0x000000ffff047224 */ /* 0x000fe200078e0a04 */
[----:B------:R-:W-:Y:S01]  /*16200*/  ISETP.GT.U32.AND P1, PT, R2, R42, PT ;  /* 0x0000002a0200720c */ /* 0x000fe20003f24070 */
[----:B------:R-:W-:-:S02]  /*16210*/  @!P0 IMAD.MOV R37, RZ, RZ, -R37 ;  /* 0x000000ffff258224 */ /* 0x000fc400078e0a25 */
[----:B------:R-:W-:Y:S01]  /*16220*/  IMAD R46, R2, R4, R46 ;  /* 0x00000004022e7224 */ /* 0x000fe200078e022e */
[----:B------:R-:W-:Y:S01]  /*16230*/  ISETP.GE.AND P0, PT, R75, RZ, PT ;  /* 0x000000ff4b00720c */ /* 0x000fe20003f06270 */
[----:B------:R-:W-:-:S04]  /*16240*/  IMAD.HI.U32 R8, R3, R45, RZ ;  /* 0x0000002d03087227 */ /* 0x000fc800078e00ff */
[----:B------:R-:W-:Y:S01]  /*16250*/  @!P4 IMAD.IADD R44, R44, 0x1, -R2 ;  /* 0x000000012c2cc824 */ /* 0x000fe200078e0a02 */
[----:B------:R-:W-:Y:S01]  /*16260*/  ISETP.GT.U32.AND P4, PT, R2, R46, PT ;  /* 0x0000002e0200720c */ /* 0x000fe20003f84070 */
[----:B------:R-:W-:-:S04]  /*16270*/  IMAD.MOV R8, RZ, RZ, -R8 ;  /* 0x000000ffff087224 */ /* 0x000fc800078e0a08 */
[----:B------:R-:W-:Y:S02]  /*16280*/  IMAD R45, R2, R8, R45 ;  /* 0x00000008022d7224 */ /* 0x000fe400078e022d */
[----:B------:R-:W-:Y:S02]  /*16290*/  @!P1 IMAD.IADD R42, R42, 0x1, -R2 ;  /* 0x000000012a2a9824 */ /* 0x000fe400078e0a02 */
[----:B------:R-:W-:Y:S01]  /*162a0*/  @!P0 IMAD.MOV R41, RZ, RZ, -R41 ;  /* 0x000000ffff298224 */ /* 0x000fe200078e0a29 */
[----:B------:R-:W-:Y:S02]  /*162b0*/  ISETP.GT.U32.AND P1, PT, R2, R45, PT ;  /* 0x0000002d0200720c */ /* 0x000fe40003f24070 */
[----:B------:R-:W-:Y:S01]  /*162c0*/  ISETP.GE.AND P0, PT, R74, RZ, PT ;  /* 0x000000ff4a00720c */ /* 0x000fe20003f06270 */
[----:B------:R-:W-:Y:S02]  /*162d0*/  IMAD.MOV.U32 R74, RZ, RZ, R51 ;  /* 0x000000ffff4a7224 */ /* 0x000fe400078e0033 */
[----:B------:R-:W-:-:S02]  /*162e0*/  IMAD.MOV.U32 R75, RZ, RZ, R68 ;  /* 0x000000ffff4b7224 */ /* 0x000fc400078e0044 */
[----:B------:R-:W-:Y:S01]  /*162f0*/  IMAD.MOV.U32 R51, RZ, RZ, R49 ;  /* 0x000000ffff337224 */ /* 0x000fe200078e0031 */
[----:B------:R-:W-:Y:S01]  /*16300*/  IABS R49, R79 ;  /* 0x0000004f00317213 */ /* 0x000fe20000000000 */
[----:B------:R-:W-:Y:S02]  /*16310*/  @!P4 IMAD.IADD R46, R46, 0x1, -R2 ;  /* 0x000000012e2ec824 */ /* 0x000fe400078e0a02 */
[----:B------:R-:W-:Y:S02]  /*16320*/  IMAD.MOV.U32 R68, RZ, RZ, R66 ;  /* 0x000000ffff447224 */ /* 0x000fe400078e0042 */
[----:B------:R-:W-:Y:S02]  /*16330*/  IMAD.MOV.U32 R78, RZ, RZ, R72 ;  /* 0x000000ffff4e7224 */ /* 0x000fe400078e0048 */
[----:B------:R-:W-:Y:S02]  /*16340*/  IMAD.MOV.U32 R72, RZ, RZ, R71 ;  /* 0x000000ffff487224 */ /* 0x000fe400078e0047 */
[----:B------:R-:W-:-:S02]  /*16350*/  IMAD.MOV.U32 R71, RZ, RZ, R69 ;  /* 0x000000ffff477224 */ /* 0x000fc400078e0045 */
[----:B------:R-:W-:Y:S01]  /*16360*/  @!P3 IMAD.MOV R42, RZ, RZ, -R42 ;  /* 0x000000ffff2ab224 */ /* 0x000fe200078e0a2a */
[----:B------:R-:W-:Y:S01]  /*16370*/  ISETP.GT.U32.AND P3, PT, R2, R46, PT ;  /* 0x0000002e0200720c */ /* 0x000fe20003f64070 */
[----:B------:R-:W-:Y:S02]  /*16380*/  IMAD.MOV.U32 R69, RZ, RZ, R68 ;  /* 0x000000ffff457224 */ /* 0x000fe400078e0044 */
[----:B------:R-:W-:Y:S02]  /*16390*/  IMAD.MOV.U32 R68, RZ, RZ, R58 ;  /* 0x000000ffff447224 */ /* 0x000fe400078e003a */
[----:B------:R-:W-:-:S04]  /*163a0*/  IMAD.HI.U32 R9, R3, R49, RZ ;  /* 0x0000003103097227 */ /* 0x000fc800078e00ff */
[----:B------:R-:W-:Y:S02]  /*163b0*/  IMAD.MOV.U32 R58, RZ, RZ, R56 ;  /* 0x000000ffff3a7224 */ /* 0x000fe400078e0038 */
[----:B------:R-:W-:Y:S02]  /*163c0*/  IMAD.MOV.U32 R56, RZ, RZ, R52 ;  /* 0x000000ffff387224 */ /* 0x000fe400078e0034 */
[----:B------:R-:W-:Y:S01]  /*163d0*/  IMAD.MOV.U32 R52, RZ, RZ, R48 ;  /* 0x000000ffff347224 */ /* 0x000fe200078e0030 */
[----:B------:R-:W-:Y:S01]  /*163e0*/  IABS R48, R75 ;  /* 0x0000004b00307213 */ /* 0x000fe20000000000 */
[----:B------:R-:W-:Y:S02]  /*163f0*/  @!P1 IMAD.IADD R45, R45, 0x1, -R2 ;  /* 0x000000012d2d9824 */ /* 0x000fe400078e0a02 */
[----:B------:R-:W-:Y:S02]  /*16400*/  IMAD.MOV R9, RZ, RZ, -R9 ;  /* 0x000000ffff097224 */ /* 0x000fe400078e0a09 */
[----:B------:R-:W-:Y:S01]  /*16410*/  IMAD.HI.U32 R10, R3, R48, RZ ;  /* 0x00000030030a7227 */ /* 0x000fe200078e00ff */
[----:B------:R-:W-:-:S03]  /*16420*/  ISETP.GT.U32.AND P4, PT, R2, R45, PT ;  /* 0x0000002d0200720c */ /* 0x000fc60003f84070 */
[----:B------:R-:W-:Y:S02]  /*16430*/  IMAD R49, R2, R9, R49 ;  /* 0x0000000902317224 */ /* 0x000fe400078e0231 */
[----:B------:R-:W-:Y:S01]  /*16440*/  @!P3 IMAD.IADD R46, R46, 0x1, -R2 ;  /* 0x000000012e2eb824 */ /* 0x000fe200078e0a02 */
[C---:B------:R-:W-:Y:S01]  /*16450*/  ISETP.GT.U32.AND P1, PT, R2.reuse, R44, PT ;  /* 0x0000002c0200720c */ /* 0x040fe20003f24070 */
[----:B------:R-:W-:Y:S01]  /*16460*/  IMAD.MOV R10, RZ, RZ, -R10 ;  /* 0x000000ffff0a7224 */ /* 0x000fe200078e0a0a */
[C---:B------:R-:W-:Y:S01]  /*16470*/  ISETP.GT.U32.AND P3, PT, R2.reuse, R49, PT ;  /* 0x000000310200720c */ /* 0x040fe20003f64070 */
[----:B------:R-:W-:Y:S02]  /*16480*/  IMAD.MOV.U32 R66, RZ, RZ, R62 ;  /* 0x000000ffff427224 */ /* 0x000fe400078e003e */
[----:B------:R-:W-:Y:S02]  /*16490*/  IMAD.MOV.U32 R62, RZ, RZ, R50 ;  /* 0x000000ffff3e7224 */ /* 0x000fe400078e0032 */
[----:B------:R-:W-:Y:S01]  /*164a0*/  IMAD.MOV.U32 R50, RZ, RZ, R47 ;  /* 0x000000ffff327224 */ /* 0x000fe200078e002f */
[----:B------:R-:W-:Y:S01]  /*164b0*/  IABS R47, R80 ;  /* 0x00000050002f7213 */ /* 0x000fe20000000000 */
[----:B------:R-:W-:-:S02]  /*164c0*/  IMAD R48, R2, R10, R48 ;  /* 0x0000000a02307224 */ /* 0x000fc400078e0230 */
[----:B------:R-:W-:Y:S02]  /*164d0*/  @!P4 IMAD.IADD R45, R45, 0x1, -R2 ;  /* 0x000000012d2dc824 */ /* 0x000fe400078e0a02 */
[----:B------:R-:W-:Y:S01]  /*164e0*/  IMAD.HI.U32 R8, R3, R47, RZ ;  /* 0x0000002f03087227 */ /* 0x000fe200078e00ff */
[----:B------:R-:W-:-:S03]  /*164f0*/  ISETP.GT.U32.AND P4, PT, R2, R48, PT ;  /* 0x000000300200720c */ /* 0x000fc60003f84070 */
[----:B------:R-:W-:Y:S02]  /*16500*/  IMAD.MOV.U32 R81, RZ, RZ, R74 ;  /* 0x000000ffff517224 */ /* 0x000fe400078e004a */
[----:B------:R-:W-:Y:S02]  /*16510*/  IMAD.MOV.U32 R74, RZ, RZ, R73 ;  /* 0x000000ffff4a7224 */ /* 0x000fe400078e0049 */
[----:B------:R-:W-:Y:S02]  /*16520*/  @!P3 IMAD.IADD R49, R49, 0x1, -R2 ;  /* 0x000000013131b824 */ /* 0x000fe400078e0a02 */
[----:B------:R-:W-:Y:S02]  /*16530*/  IMAD.MOV R8, RZ, RZ, -R8 ;  /* 0x000000ffff087224 */ /* 0x000fe400078e0a08 */
[----:B------:R-:W-:Y:S02]  /*16540*/  @!P1 IMAD.IADD R44, R44, 0x1, -R2 ;  /* 0x000000012c2c9824 */ /* 0x000fe400078e0a02 */
[----:B------:R-:W-:-:S02]  /*16550*/  IMAD.MOV.U32 R73, RZ, RZ, R72 ;  /* 0x000000ffff497224 */ /* 0x000fc400078e0048 */
[----:B------:R-:W-:Y:S02]  /*16560*/  IMAD.MOV.U32 R72, RZ, RZ, R70 ;  /* 0x000000ffff487224 */ /* 0x000fe400078e0046 */
[----:B------:R-:W-:Y:S01]  /*16570*/  IMAD.MOV.U32 R70, RZ, RZ, R66 ;  /* 0x000000ffff467224 */ /* 0x000fe200078e0042 */
[C---:B------:R-:W-:Y:S01]  /*16580*/  ISETP.GT.U32.AND P3, PT, R2.reuse, R49, PT ;  /* 0x000000310200720c */ /* 0x040fe20003f64070 */
[----:B------:R-:W-:Y:S01]  /*16590*/  IMAD R47, R2, R8, R47 ;  /* 0x00000008022f7224 */ /* 0x000fe200078e022f */
[----:B------:R-:W-:Y:S01]  /*165a0*/  ISETP.GE.AND P1, PT, R80, RZ, PT ;  /* 0x000000ff5000720c */ /* 0x000fe20003f26270 */
[----:B------:R-:W-:Y:S01]  /*165b0*/  @!P5 IMAD.MOV R44, RZ, RZ, -R44 ;  /* 0x000000ffff2cd224 */ /* 0x000fe200078e0a2c */
[----:B------:R-:W-:Y:S01]  /*165c0*/  ISETP.GE.AND P5, PT, R75, RZ, PT ;  /* 0x000000ff4b00720c */ /* 0x000fe20003fa6270 */
[----:B------:R-:W-:Y:S02]  /*165d0*/  IMAD.MOV.U32 R80, RZ, RZ, R74 ;  /* 0x000000ffff507224 */ /* 0x000fe400078e004a */
[----:B------:R-:W-:Y:S01]  /*165e0*/  @!P6 IMAD.MOV R43, RZ, RZ, -R43 ;  /* 0x000000ffff2be224 */ /* 0x000fe200078e0a2b */
[----:B------:R-:W-:Y:S01]  /*165f0*/  IABS R4, R77 ;  /* 0x0000004d00047213 */ /* 0x000fe20000000000 */
[----:B------:R-:W-:Y:S01]  /*16600*/  IMAD.MOV.U32 R75, RZ, RZ, R70 ;  /* 0x000000ffff4b7224 */ /* 0x000fe200078e0046 */
[----:B------:R-:W3:Y:S01]  /*16610*/  LDL.LU R66, [R1+0x268] ;  /* 0x0002680001427983 */ /* 0x000ee20000300800 */
[----:B------:R-:W-:Y:S01]  /*16620*/  IMAD.MOV.U32 R74, RZ, RZ, R72 ;  /* 0x000000ffff4a7224 */ /* 0x000fe200078e0048 */
[----:B------:R-:W-:Y:S01]  /*16630*/  ISETP.GT.U32.AND P6, PT, R2, R47, PT ;  /* 0x0000002f0200720c */ /* 0x000fe20003fc4070 */
[----:B------:R-:W-:Y:S01]  /*16640*/  @!P4 IMAD.IADD R48, R48, 0x1, -R2 ;  /* 0x000000013030c824 */ /* 0x000fe200078e0a02 */
[----:B------:R-:W-:Y:S01]  /*16650*/  ISETP.GE.AND P4, PT, R79, RZ, PT ;  /* 0x000000ff4f00720c */ /* 0x000fe20003f86270 */
[----:B------:R-:W-:-:S02]  /*16660*/  IMAD.MOV.U32 R79, RZ, RZ, R75 ;  /* 0x000000ffff4f7224 */ /* 0x000fc400078e004b */
[----:B------:R-:W-:Y:S02]  /*16670*/  IMAD.MOV.U32 R75, RZ, RZ, R74 ;  /* 0x000000ffff4b7224 */ /* 0x000fe400078e004a */
[----:B------:R-:W-:Y:S01]  /*16680*/  IMAD.MOV.U32 R74, RZ, RZ, R73 ;  /* 0x000000ffff4a7224 */ /* 0x000fe200078e0049 */
[----:B------:R-:W-:Y:S01]  /*16690*/  IABS R8, R76 ;  /* 0x0000004c00087213 */ /* 0x000fe20000000000 */
[----:B------:R-:W-:Y:S01]  /*166a0*/  @!P2 IMAD.MOV R46, RZ, RZ, -R46 ;  /* 0x000000ffff2ea224 */ /* 0x000fe200078e0a2e */
[----:B------:R-:W-:Y:S01]  /*166b0*/  ISETP.GE.AND P2, PT, R76, RZ, PT ;  /* 0x000000ff4c00720c */ /* 0x000fe20003f46270 */
[----:B------:R-:W-:Y:S02]  /*166c0*/  IMAD.MOV.U32 R76, RZ, RZ, R75 ;  /* 0x000000ffff4c7224 */ /* 0x000fe400078e004b */
[----:B------:R-:W-:Y:S02]  /*166d0*/  IMAD.MOV.U32 R75, RZ, RZ, R74 ;  /* 0x000000ffff4b7224 */ /* 0x000fe400078e004a */
[----:B------:R-:W-:Y:S01]  /*166e0*/  @!P3 IMAD.IADD R49, R49, 0x1, -R2 ;  /* 0x000000013131b824 */ /* 0x000fe200078e0a02 */
[----:B------:R-:W-:Y:S01]  /*166f0*/  ISETP.GE.AND P3, PT, R77, RZ, PT ;  /* 0x000000ff4d00720c */ /* 0x000fe20003f66270 */
[----:B------:R-:W-:-:S02]  /*16700*/  IMAD.MOV.U32 R72, RZ, RZ, R58 ;  /* 0x000000ffff487224 */ /* 0x000fc400078e003a */
[----:B------:R-:W-:Y:S02]  /*16710*/  IMAD.MOV.U32 R77, RZ, RZ, R76 ;  /* 0x000000ffff4d7224 */ /* 0x000fe400078e004c */
[----:B------:R-:W-:Y:S02]  /*16720*/  IMAD.MOV.U32 R58, RZ, RZ, R57 ;  /* 0x000000ffff3a7224 */ /* 0x000fe400078e0039 */
[----:B------:R-:W-:Y:S02]  /*16730*/  IMAD.MOV.U32 R76, RZ, RZ, R75 ;  /* 0x000000ffff4c7224 */ /* 0x000fe400078e004b */
[----:B------:R-:W-:Y:S02]  /*16740*/  IMAD.MOV.U32 R57, RZ, RZ, R56 ;  /* 0x000000ffff397224 */ /* 0x000fe400078e0038 */
[----:B------:R-:W-:Y:S02]  /*16750*/  @!P6 IMAD.IADD R47, R47, 0x1, -R2 ;  /* 0x000000012f2fe824 */ /* 0x000fe400078e0a02 */
[----:B------:R-:W-:-:S02]  /*16760*/  IMAD.MOV.U32 R73, RZ, RZ, R71 ;  /* 0x000000ffff497224 */ /* 0x000fc400078e0047 */
[----:B------:R-:W-:Y:S01]  /*16770*/  IMAD.MOV.U32 R92, RZ, RZ, R76 ;  /* 0x000000ffff5c7224 */ /* 0x000fe200078e004c */
[----:B------:R-:W-:Y:S01]  /*16780*/  ISETP.GT.U32.AND P6, PT, R2, R47, PT ;  /* 0x0000002f0200720c */ /* 0x000fe20003fc4070 */
[----:B------:R-:W-:-:S04]  /*16790*/  IMAD.HI.U32 R9, R3, R8, RZ ;  /* 0x0000000803097227 */ /* 0x000fc800078e00ff */
[----:B------:R-:W-:Y:S02]  /*167a0*/  IMAD.MOV.U32 R70, RZ, RZ, R60 ;  /* 0x000000ffff467224 */ /* 0x000fe400078e003c */
[----:B------:R-:W-:Y:S02]  /*167b0*/  IMAD.MOV.U32 R60, RZ, RZ, R50 ;  /* 0x000000ffff3c7224 */ /* 0x000fe400078e0032 */
[----:B------:R-:W-:-:S04]  /*167c0*/  IMAD.HI.U32 R10, R3, R4, RZ ;  /* 0x00000004030a7227 */ /* 0x000fc800078e00ff */
[----:B------:R-:W-:Y:S02]  /*167d0*/  IMAD.MOV R50, RZ, RZ, -R9 ;  /* 0x000000ffff327224 */ /* 0x000fe400078e0a09 */
[----:B------:R-:W-:Y:S02]  /*167e0*/  IMAD.MOV R10, RZ, RZ, -R10 ;  /* 0x000000ffff0a7224 */ /* 0x000fe400078e0a0a */
[C---:B------:R-:W-:Y:S02]  /*167f0*/  IMAD R8, R2.reuse, R50, R8 ;  /* 0x0000003202087224 */ /* 0x040fe400078e0208 */
[C---:B------:R-:W-:Y:S02]  /*16800*/  IMAD R4, R2.reuse, R10, R4 ;  /* 0x0000000a02047224 */ /* 0x040fe400078e0204 */
[----:B------:R-:W-:Y:S01]  /*16810*/  @!P6 IMAD.IADD R47, R47, 0x1, -R2 ;  /* 0x000000012f2fe824 */ /* 0x000fe200078e0a02 */
[----:B------:R-:W-:Y:S01]  /*16820*/  ISETP.GT.U32.AND P6, PT, R2, R8, PT ;  /* 0x000000080200720c */ /* 0x000fe20003fc4070 */
[----:B------:R-:W-:-:S02]  /*16830*/  IMAD.MOV.U32 R74, RZ, RZ, R73 ;  /* 0x000000ffff4a7224 */ /* 0x000fc400078e0049 */
[----:B------:R-:W-:Y:S02]  /*16840*/  IMAD.MOV.U32 R73, RZ, RZ, R61 ;  /* 0x000000ffff497224 */ /* 0x000fe400078e003d */
[----:B------:R-:W-:Y:S01]  /*16850*/  @!P1 IMAD.MOV R47, RZ, RZ, -R47 ;  /* 0x000000ffff2f9224 */ /* 0x000fe200078e0a2f */
[----:B------:R-:W-:Y:S01]  /*16860*/  ISETP.GT.U32.AND P1, PT, R2, R4, PT ;  /* 0x000000040200720c */ /* 0x000fe20003f24070 */
[----:B------:R-:W-:Y:S02]  /*16870*/  IMAD.MOV.U32 R61, RZ, RZ, R53 ;  /* 0x000000ffff3d7224 */ /* 0x000fe400078e0035 */
[----:B------:R-:W-:Y:S02]  /*16880*/  IMAD.MOV.U32 R75, RZ, RZ, R74 ;  /* 0x000000ffff4b7224 */ /* 0x000fe400078e004a */
[----:B------:R-:W-:Y:S02]  /*16890*/  IMAD.MOV.U32 R74, RZ, RZ, R73 ;  /* 0x000000ffff4a7224 */ /* 0x000fe400078e0049 */
[----:B------:R-:W-:-:S02]  /*168a0*/  IMAD.MOV.U32 R73, RZ, RZ, R61 ;  /* 0x000000ffff497224 */ /* 0x000fc400078e003d */
[----:B------:R-:W-:Y:S02]  /*168b0*/  IMAD.MOV.U32 R61, RZ, RZ, R60 ;  /* 0x000000ffff3d7224 */ /* 0x000fe400078e003c */
[----:B------:R-:W-:Y:S01]  /*168c0*/  IMAD.MOV.U32 R60, RZ, RZ, R54 ;  /* 0x000000ffff3c7224 */ /* 0x000fe200078e0036 */
[----:B------:R-:W-:Y:S01]  /*168d0*/  IABS R11, R78 ;  /* 0x0000004e000b7213 */ /* 0x000fe20000000000 */
[----:B------:R-:W-:Y:S01]  /*168e0*/  @!P6 IMAD.IADD R8, R8, 0x1, -R2 ;  /* 0x000000010808e824 */ /* 0x000fe200078e0a02 */
[----:B------:R-:W-:Y:S01]  /*168f0*/  ISETP.GE.AND P6, PT, R78, RZ, PT ;  /* 0x000000ff4e00720c */ /* 0x000fe20003fc6270 */
[----:B------:R-:W-:Y:S02]  /*16900*/  IMAD.MOV.U32 R78, RZ, RZ, R60 ;  /* 0x000000ffff4e7224 */ /* 0x000fe400078e003c */
[----:B------:R-:W-:Y:S01]  /*16910*/  @!P1 IMAD.IADD R4, R4, 0x1, -R2 ;  /* 0x0000000104049824 */ /* 0x000fe200078e0a02 */
[----:B------:R-:W-:Y:S01]  /*16920*/  ISETP.GT.U32.AND P1, PT, R2, R8, PT ;  /* 0x000000080200720c */ /* 0x000fe20003f24070 */
[----:B------:R-:W-:-:S02]  /*16930*/  IMAD.MOV.U32 R87, RZ, RZ, R77 ;  /* 0x000000ffff577224 */ /* 0x000fc400078e004d */
[----:B------:R-:W-:Y:S02]  /*16940*/  IMAD.MOV.U32 R93, RZ, RZ, R75 ;  /* 0x000000ffff5d7224 */ /* 0x000fe400078e004b */
[----:B------:R-:W-:Y:S02]  /*16950*/  IMAD.MOV.U32 R75, RZ, RZ, R74 ;  /* 0x000000ffff4b7224 */ /* 0x000fe400078e004a */
[----:B------:R-:W-:Y:S02]  /*16960*/  IMAD.MOV.U32 R77, RZ, RZ, R59 ;  /* 0x000000ffff4d7224 */ /* 0x000fe400078e003b */
[----:B------:R-:W-:Y:S01]  /*16970*/  IMAD.MOV.U32 R74, RZ, RZ, R73 ;  /* 0x000000ffff4a7224 */ /* 0x000fe200078e0049 */
[----:B------:R-:W-:Y:S01]  /*16980*/  IABS R54, R80 ;  /* 0x0000005000367213 */ /* 0x000fe20000000000 */
[----:B------:R-:W-:Y:S02]  /*16990*/  IMAD.MOV.U32 R73, RZ, RZ, R61 ;  /* 0x000000ffff497224 */ /* 0x000fe400078e003d */
[----:B------:R-:W-:Y:S01]  /*169a0*/  @!P1 IMAD.IADD R8, R8, 0x1, -R2 ;  /* 0x0000000108089824 */ /* 0x000fe200078e0a02 */
[----:B------:R-:W-:Y:S01]  /*169b0*/  ISETP.GE.AND P1, PT, R80, RZ, PT ;  /* 0x000000ff5000720c */ /* 0x000fe20003f26270 */
[----:B------:R-:W-:Y:S01]  /*169c0*/  @!P4 IMAD.MOV R49, RZ, RZ, -R49 ;  /* 0x000000ffff31c224 */ /* 0x000fe200078e0a31 */
[----:B------:R-:W-:Y:S01]  /*169d0*/  IABS R53, R81 ;  /* 0x0000005100357213 */ /* 0x000fe20000000000 */
[----:B------:R-:W-:Y:S01]  /*169e0*/  IMAD.MOV.U32 R88, RZ, RZ, R77 ;  /* 0x000000ffff587224 */ /* 0x000fe200078e004d */
[----:B------:R-:W-:Y:S01]  /*169f0*/  ISETP.GE.AND P4, PT, R81, RZ, PT ;  /* 0x000000ff5100720c */ /* 0x000fe20003f86270 */
[----:B------:R-:W-:-:S02]  /*16a00*/  IMAD.MOV.U32 R86, RZ, RZ, R73 ;  /* 0x000000ffff567224 */ /* 0x000fc400078e0049 */
[----:B------:R-:W-:Y:S02]  /*16a10*/  IMAD.MOV.U32 R73, RZ, RZ, R67 ;  /* 0x000000ffff497224 */ /* 0x000fe400078e0043 */
[----:B--2---:R-:W-:Y:S02]  /*16a20*/  IMAD.MOV.U32 R56, RZ, RZ, R55 ;  /* 0x000000ffff387224 */ /* 0x004fe400078e0037 */
[----:B------:R-:W-:Y:S02]  /*16a30*/  IMAD.MOV.U32 R55, RZ, RZ, R129 ;  /* 0x000000ffff377224 */ /* 0x000fe400078e0081 */
[----:B------:R-:W2:Y:S04]  /*16a40*/  LDL.LU R129, [R1+0x3bc] ;  /* 0x0003bc0001817983 */ /* 0x000ea80000300800 */
[----:B------:R-:W2:Y:S04]  /*16a50*/  LDL.LU R71, [R1+0x3b8] ;  /* 0x0003b80001477983 */ /* 0x000ea80000300800 */
[----:B------:R-:W3:Y:S04]  /*16a60*/  LDL.LU R76, [R1+0x21c] ;  /* 0x00021c00014c7983 */ /* 0x000ee80000300800 */
[----:B------:R-:W2:Y:S04]  /*16a70*/  LDL.LU R60, [R1+0x3c8] ;  /* 0x0003c800013c7983 */ /* 0x000ea80000300800 */
[----:B------:R-:W2:Y:S04]  /*16a80*/  LDL.LU R61, [R1+0x530] ;  /* 0x00053000013d7983 */ /* 0x000ea80000300800 */
[----:B------:R-:W2:Y:S04]  /*16a90*/  LDL.LU R80, [R1+0x548] ;  /* 0x0005480001507983 */ /* 0x000ea80000300800 */
[----:B------:R-:W2:Y:S04]  /*16aa0*/  LDL.LU R81, [R1+0x3d4] ;  /* 0x0003d40001517983 */ /* 0x000ea80000300800 */
[----:B------:R-:W2:Y:S04]  /*16ab0*/  LDL.LU R77, [R1+0x414] ;  /* 0x00041400014d7983 */ /* 0x000ea80000300800 */
[----:B------:R-:W2:Y:S01]  /*16ac0*/  LDL.LU R67, [R1+0x304] ;  /* 0x0003040001437983 */ /* 0x000ea20000300800 */
[----:B------:R-:W-:-:S02]  /*16ad0*/  IMAD.MOV.U32 R9, RZ, RZ, R11 ;  /* 0x000000ffff097224 */ /* 0x000fc400078e000b */
[----:B------:R-:W-:Y:S01]  /*16ae0*/  @!P0 IMAD.MOV R45, RZ, RZ, -R45 ;  /* 0x000000ffff2d8224 */ /* 0x000fe200078e0a2d */
[----:B------:R-:W-:Y:S01]  /*16af0*/  ISETP.GT.U32.AND P0, PT, R2, R48, PT ;  /* 0x000000300200720c */ /* 0x000fe20003f04070 */
[----:B------:R-:W-:-:S04]  /*16b00*/  IMAD.HI.U32 R10, R3, R9, RZ ;  /* 0x00000009030a7227 */ /* 0x000fc800078e00ff */
[----:B------:R-:W-:-:S04]  /*16b10*/  IMAD.MOV R10, RZ, RZ, -R10 ;  /* 0x000000ffff0a7224 */ /* 0x000fc800078e0a0a */
[----:B------:R-:W-:-:S04]  /*16b20*/  IMAD R9, R2, R10, R9 ;  /* 0x0000000a02097224 */ /* 0x000fc800078e0209 */
[----:B------:R-:W-:Y:S01]  /*16b30*/  @!P0 IMAD.IADD R48, R48, 0x1, -R2 ;  /* 0x0000000130308824 */ /* 0x000fe200078e0a02 */
[----:B------:R-:W-:Y:S01]  /*16b40*/  ISETP.GT.U32.AND P0, PT, R2, R9, PT ;  /* 0x000000090200720c */ /* 0x000fe20003f04070 */
[----:B------:R-:W-:-:S04]  /*16b50*/  IMAD.HI.U32 R10, R3, R53, RZ ;  /* 0x00000035030a7227 */ /* 0x000fc800078e00ff */
[----:B------:R-:W-:Y:S01]  /*16b60*/  @!P5 IMAD.MOV R48, RZ, RZ, -R48 ;  /* 0x000000ffff30d224 */ /* 0x000fe200078e0a30 */
[----:B------:R-:W-:Y:S01]  /*16b70*/  ISETP.GT.U32.AND P5, PT, R2, R4, PT ;  /* 0x000000040200720c */ /* 0x000fe20003fa4070 */
[----:B------:R-:W-:-:S06]  /*16b80*/  IMAD.MOV R10, RZ, RZ, -R10 ;  /* 0x000000ffff0a7224 */ /* 0x000fcc00078e0a0a */
[----:B------:R-:W-:Y:S02]  /*16b90*/  @!P0 IMAD.IADD R9, R9, 0x1, -R2 ;  /* 0x0000000109098824 */ /* 0x000fe400078e0a02 */
[----:B------:R-:W-:-:S03]  /*16ba0*/  IMAD R53, R2, R10, R53 ;  /* 0x0000000a02357224 */ /* 0x000fc600078e0235 */
[----:B------:R-:W-:Y:S01]  /*16bb0*/  ISETP.GT.U32.AND P0, PT, R2, R9, PT ;  /* 0x000000090200720c */ /* 0x000fe20003f04070 */
[----:B------:R-:W-:Y:S01]  /*16bc0*/  IMAD.MOV.U32 R59, RZ, RZ, R55 ;  /* 0x000000ffff3b7224 */ /* 0x000fe200078e0037 */
[----:B------:R-:W-:Y:S01]  /*16bd0*/  IABS R55, R79 ;  /* 0x0000004f00377213 */ /* 0x000fe20000000000 */
[----:B------:R-:W-:Y:S01]  /*16be0*/  @!P5 IMAD.IADD R4, R4, 0x1, -R2 ;  /* 0x000000010404d824 */ /* 0x000fe200078e0a02 */
[----:B------:R-:W-:Y:S01]  /*16bf0*/  ISETP.GT.U32.AND P5, PT, R2, R53, PT ;  /* 0x000000350200720c */ /* 0x000fe20003fa4070 */
[----:B------:R-:W-:-:S04]  /*16c00*/  IMAD.HI.U32 R11, R3, R54, RZ ;  /* 0x00000036030b7227 */ /* 0x000fc800078e00ff */
[----:B------:R-:W-:-:S04]  /*16c10*/  IMAD.HI.U32 R50, R3, R55, RZ ;  /* 0x0000003703327227 */ /* 0x000fc800078e00ff */
[----:B------:R-:W-:Y:S02]  /*16c20*/  IMAD.MOV R50, RZ, RZ, -R50 ;  /* 0x000000ffff327224 */ /* 0x000fe400078e0a32 */
[----:B------:R-:W-:Y:S02]  /*16c30*/  IMAD.MOV R11, RZ, RZ, -R11 ;  /* 0x000000ffff0b7224 */ /* 0x000fe400078e0a0b */
[----:B------:R-:W-:Y:S01]  /*16c40*/  @!P0 IMAD.IADD R9, R9, 0x1, -R2 ;  /* 0x0000000109098824 */ /* 0x000fe200078e0a02 */
[----:B------:R-:W-:Y:S01]  /*16c50*/  ISETP.GE.AND P0, PT, R79, RZ, PT ;  /* 0x000000ff4f00720c */ /* 0x000fe20003f06270 */
[----:B------:R-:W-:Y:S02]  /*16c60*/  IMAD.MOV.U32 R79, RZ, RZ, R51 ;  /* 0x000000ffff4f7224 */ /* 0x000fe400078e0033 */
[----:B------:R-:W-:Y:S02]  /*16c70*/  IMAD R55, R2, R50, R55 ;  /* 0x0000003202377224 */ /* 0x000fe400078e0237 */
[----:B------:R-:W-:-:S02]  /*16c80*/  IMAD.MOV.U32 R51, RZ, RZ, R4 ;  /* 0x000000ffff337224 */ /* 0x000fc400078e0004 */
[C---:B------:R-:W-:Y:S02]  /*16c90*/  IMAD R54, R2.reuse, R11, R54 ;  /* 0x0000000b02367224 */ /* 0x040fe400078e0236 */
[----:B------:R-:W-:Y:S02]  /*16ca0*/  IMAD.MOV.U32 R50, RZ, RZ, R8 ;  /* 0x000000ffff327224 */ /* 0x000fe400078e0008 */
[----:B------:R-:W-:Y:S02]  /*16cb0*/  @!P5 IMAD.IADD R53, R53, 0x1, -R2 ;  /* 0x000000013535d824 */ /* 0x000fe400078e0a02 */
[----:B------:R-:W-:Y:S01]  /*16cc0*/  @!P3 IMAD.MOV R51, RZ, RZ, -R51 ;  /* 0x000000ffff33b224 */ /* 0x000fe200078e0a33 */
[C---:B------:R-:W-:Y:S01]  /*16cd0*/  ISETP.GT.U32.AND P3, PT, R2.reuse, R55, PT ;  /* 0x000000370200720c */ /* 0x040fe20003f64070 */
[----:B------:R-:W-:Y:S01]  /*16ce0*/  IMAD.MOV.U32 R82, RZ, RZ, R57 ;  /* 0x000000ffff527224 */ /* 0x000fe200078e0039 */
[----:B------:R-:W-:Y:S01]  /*16cf0*/  IABS R57, R93 ;  /* 0x0000005d00397213 */ /* 0x000fe20000000000 */
[----:B------:R-:W-:Y:S01]  /*16d00*/  @!P2 IMAD.MOV R50, RZ, RZ, -R50 ;  /* 0x000000ffff32a224 */ /* 0x000fe200078e0a32 */
[----:B------:R-:W-:-:S02]  /*16d10*/  ISETP.GT.U32.AND P5, PT, R2, R53, PT ;  /* 0x000000350200720c */ /* 0x000fc40003fa4070 */
[----:B------:R-:W-:Y:S01]  /*16d20*/  ISETP.GT.U32.AND P2, PT, R2, R54, PT ;  /* 0x000000360200720c */ /* 0x000fe20003f44070 */
[----:B------:R-:W-:-:S04]  /*16d30*/  IMAD.HI.U32 R8, R3, R57, RZ ;  /* 0x0000003903087227 */ /* 0x000fc800078e00ff */
[----:B------:R-:W-:Y:S01]  /*16d40*/  IMAD.MOV R4, RZ, RZ, -R8 ;  /* 0x000000ffff047224 */ /* 0x000fe200078e0a08 */
[----:B------:R-:W-:Y:S01]  /*16d50*/  IABS R10, R87 ;  /* 0x00000057000a7213 */ /* 0x000fe20000000000 */
[--C-:B------:R-:W-:Y:S02]  /*16d60*/  @!P3 IMAD.IADD R55, R55, 0x1, -R2.reuse ;  /* 0x000000013737b824 */ /* 0x100fe400078e0a02 */
[----:B------:R-:W-:Y:S02]  /*16d70*/  IMAD R57, R2, R4, R57 ;  /* 0x0000000402397224 */ /* 0x000fe400078e0239 */
[--C-:B------:R-:W-:Y:S02]  /*16d80*/  @!P5 IMAD.IADD R53, R53, 0x1, -R2.reuse ;  /* 0x000000013535d824 */ /* 0x100fe400078e0a02 */
[----:B------:R-:W-:Y:S01]  /*16d90*/  @!P2 IMAD.IADD R54, R54, 0x1, -R2 ;  /* 0x000000013636a824 */ /* 0x000fe200078e0a02 */
[C---:B------:R-:W-:Y:S01]  /*16da0*/  ISETP.GT.U32.AND P3, PT, R2.reuse, R55, PT ;  /* 0x000000370200720c */ /* 0x040fe20003f64070 */
[----:B------:R-:W-:Y:S01]  /*16db0*/  IMAD.MOV.U32 R83, RZ, RZ, R58 ;  /* 0x000000ffff537224 */ /* 0x000fe200078e003a */
[----:B------:R-:W-:Y:S01]  /*16dc0*/  IABS R58, R92 ;  /* 0x0000005c003a7213 */ /* 0x000fe20000000000 */
[----:B------:R-:W-:Y:S01]  /*16dd0*/  @!P4 IMAD.MOV R53, RZ, RZ, -R53 ;  /* 0x000000ffff35c224 */ /* 0x000fe200078e0a35 */
[C---:B------:R-:W-:Y:S01]  /*16de0*/  ISETP.GT.U32.AND P2, PT, R2.reuse, R54, PT ;  /* 0x000000360200720c */ /* 0x040fe20003f44070 */
[----:B------:R-:W-:Y:S01]  /*16df0*/  IMAD.HI.U32 R4, R3, R10, RZ ;  /* 0x0000000a03047227 */ /* 0x000fe200078e00ff */
[----:B------:R-:W-:-:S03]  /*16e00*/  ISETP.GT.U32.AND P4, PT, R2, R57, PT ;  /* 0x000000390200720c */ /* 0x000fc60003f84070 */
[----:B------:R-:W-:Y:S02]  /*16e10*/  IMAD.MOV.U32 R91, RZ, RZ, R78 ;  /* 0x000000ffff5b7224 */ /* 0x000fe400078e004e */
[----:B------:R-:W-:Y:S02]  /*16e20*/  IMAD.MOV.U32 R78, RZ, RZ, R52 ;  /* 0x000000ffff4e7224 */ /* 0x000fe400078e0034 */
[----:B------:R-:W-:Y:S02]  /*16e30*/  IMAD.MOV.U32 R52, RZ, RZ, R9 ;  /* 0x000000ffff347224 */ /* 0x000fe400078e0009 */
[----:B------:R-:W-:Y:S02]  /*16e40*/  IMAD.MOV R4, RZ, RZ, -R4 ;  /* 0x000000ffff047224 */ /* 0x000fe400078e0a04 */
[----:B------:R-:W-:-:S04]  /*16e50*/  IMAD.HI.U32 R8, R3, R58, RZ ;  /* 0x0000003a03087227 */ /* 0x000fc800078e00ff */
[----:B------:R-:W-:Y:S02]  /*16e60*/  IMAD.MOV.U32 R85, RZ, RZ, R74 ;  /* 0x000000ffff557224 */ /* 0x000fe400078e004a */
[----:B------:R-:W-:Y:S02]  /*16e70*/  @!P6 IMAD.MOV R52, RZ, RZ, -R52 ;  /* 0x000000ffff34e224 */ /* 0x000fe400078e0a34 */
[----:B------:R-:W-:Y:S02]  /*16e80*/  IMAD.MOV.U32 R74, RZ, RZ, R59 ;  /* 0x000000ffff4a7224 */ /* 0x000fe400078e003b */
[C---:B------:R-:W-:Y:S02]  /*16e90*/  IMAD R59, R2.reuse, R4, R10 ;  /* 0x00000004023b7224 */ /* 0x040fe400078e020a */
[----:B------:R-:W-:Y:S02]  /*16ea0*/  IMAD.MOV R8, RZ, RZ, -R8 ;  /* 0x000000ffff087224 */ /* 0x000fe400078e0a08 */
[----:B------:R-:W-:Y:S01]  /*16eb0*/  @!P3 IMAD.IADD R55, R55, 0x1, -R2 ;  /* 0x000000013737b824 */ /* 0x000fe200078e0a02 */
[C---:B------:R-:W-:Y:S01]  /*16ec0*/  ISETP.GT.U32.AND P3, PT, R2.reuse, R59, PT ;  /* 0x0000003b0200720c */ /* 0x040fe20003f64070 */
[----:B------:R-:W-:-:S02]  /*16ed0*/  IMAD R58, R2, R8, R58 ;  /* 0x00000008023a7224 */ /* 0x000fc400078e023a */
[--C-:B------:R-:W-:Y:S02]  /*16ee0*/  @!P2 IMAD.IADD R54, R54, 0x1, -R2.reuse ;  /* 0x000000013636a824 */ /* 0x100fe400078e0a02 */
[----:B------:R-:W-:Y:S01]  /*16ef0*/  @!P4 IMAD.IADD R57, R57, 0x1, -R2 ;  /* 0x000000013939c824 */ /* 0x000fe200078e0a02 */
[----:B------:R-:W-:Y:S01]  /*16f00*/  ISETP.GT.U32.AND P2, PT, R2, R58, PT ;  /* 0x0000003a0200720c */ /* 0x000fe20003f44070 */
[----:B------:R-:W-:-:S03]  /*16f10*/  @!P1 IMAD.MOV R54, RZ, RZ, -R54 ;  /* 0x000000ffff369224 */ /* 0x000fc600078e0a36 */
[----:B------:R-:W-:-:S03]  /*16f20*/  ISETP.GT.U32.AND P1, PT, R2, R57, PT ;  /* 0x000000390200720c */ /* 0x000fc60003f24070 */
[----:B------:R-:W-:Y:S02]  /*16f30*/  @!P3 IMAD.IADD R59, R59, 0x1, -R2 ;  /* 0x000000013b3bb824 */ /* 0x000fe400078e0a02 */
[----:B------:R-:W-:Y:S02]  /*16f40*/  @!P0 IMAD.MOV R55, RZ, RZ, -R55 ;  /* 0x000000ffff378224 */ /* 0x000fe400078e0a37 */
[----:B------:R-:W-:Y:S01]  /*16f50*/  IMAD.MOV.U32 R90, RZ, RZ, R82 ;  /* 0x000000ffff5a7224 */ /* 0x000fe200078e0052 */
[----:B------:R-:W-:Y:S01]  /*16f60*/  ISETP.GT.U32.AND P0, PT, R2, R59, PT ;  /* 0x0000003b0200720c */ /* 0x000fe20003f04070 */
[----:B------:R-:W-:Y:S01]  /*16f70*/  @!P2 IMAD.IADD R58, R58, 0x1, -R2 ;  /* 0x000000013a3aa824 */ /* 0x000fe200078e0a02 */
[----:B------:R-:W-:Y:S01]  /*16f80*/  ISETP.GE.AND P2, PT, R87, RZ, PT ;  /* 0x000000ff5700720c */ /* 0x000fe20003f46270 */
[----:B------:R-:W-:Y:S02]  /*16f90*/  IMAD.MOV.U32 R87, RZ, RZ, R86 ;  /* 0x000000ffff577224 */ /* 0x000fe400078e0056 */
[----:B------:R-:W-:-:S02]  /*16fa0*/  @!P1 IMAD.IADD R57, R57, 0x1, -R2 ;  /* 0x0000000139399824 */ /* 0x000fc400078e0a02 */
[----:B------:R-:W-:Y:S01]  /*16fb0*/  IMAD.MOV.U32 R86, RZ, RZ, R85 ;  /* 0x000000ffff567224 */ /* 0x000fe200078e0055 */
[----:B------:R-:W-:Y:S01]  /*16fc0*/  ISETP.GT.U32.AND P3, PT, R2, R58, PT ;  /* 0x0000003a0200720c */ /* 0x000fe20003f64070 */
[----:B------:R-:W-:Y:S01]  /*16fd0*/  IMAD.MOV.U32 R89, RZ, RZ, R83 ;  /* 0x000000ffff597224 */ /* 0x000fe200078e0053 */
[----:B------:R-:W-:Y:S01]  /*16fe0*/  ISETP.GE.AND P4, PT, R93, RZ, PT ;  /* 0x000000ff5d00720c */ /* 0x000fe20003f86270 */
[----:B------:R-:W-:Y:S02]  /*16ff0*/  IMAD.MOV.U32 R96, RZ, RZ, R87 ;  /* 0x000000ffff607224 */ /* 0x000fe400078e0057 */
[----:B------:R-:W-:Y:S02]  /*17000*/  IMAD.MOV.U32 R87, RZ, RZ, R73 ;  /* 0x000000ffff577224 */ /* 0x000fe400078e0049 */
[----:B------:R-:W-:Y:S02]  /*17010*/  IMAD.MOV.U32 R94, RZ, RZ, R86 ;  /* 0x000000ffff5e7224 */ /* 0x000fe400078e0056 */
[----:B------:R-:W-:Y:S01]  /*17020*/  @!P0 IMAD.IADD R59, R59, 0x1, -R2 ;  /* 0x000000013b3b8824 */ /* 0x000fe200078e0a02 */
[----:B------:R-:W-:Y:S01]  /*17030*/  ISETP.GE.AND P0, PT, R90, RZ, PT ;  /* 0x000000ff5a00720c */ /* 0x000fe20003f06270 */
[----:B----4-:R-:W-:Y:S01]  /*17040*/  IMAD.MOV.U32 R73, RZ, RZ, R63 ;  /* 0x000000ffff497224 */ /* 0x010fe200078e003f */
[----:B------:R-:W-:Y:S01]  /*17050*/  IABS R63, R89 ;  /* 0x00000059003f7213 */ /* 0x000fe20000000000 */
[----:B------:R-:W-:-:S02]  /*17060*/  @!P2 IMAD.MOV R59, RZ, RZ, -R59 ;  /* 0x000000ffff3ba224 */ /* 0x000fc400078e0a3b */
[----:B------:R-:W-:Y:S01]  /*17070*/  @!P3 IMAD.IADD R58, R58, 0x1, -R2 ;  /* 0x000000013a3ab824 */ /* 0x000fe200078e0a02 */
[----:B------:R-:W-:Y:S01]  /*17080*/  ISETP.GE.AND P3, PT, R91, RZ, PT ;  /* 0x000000ff5b00720c */ /* 0x000fe20003f66270 */
[----:B---3--:R-:W-:Y:S02]  /*17090*/  IMAD.MOV.U32 R84, RZ, RZ, R76 ;  /* 0x000000ffff547224 */ /* 0x008fe400078e004c */
[----:B------:R-:W-:Y:S02]  /*170a0*/  IMAD.MOV.U32 R76, RZ, RZ, R64 ;  /* 0x000000ffff4c7224 */ /* 0x000fe400078e0040 */
[----:B------:R-:W-:Y:S01]  /*170b0*/  IMAD.MOV.U32 R64, RZ, RZ, R56 ;  /* 0x000000ffff407224 */ /* 0x000fe200078e0038 */
[----:B------:R-:W-:-:S05]  /*170c0*/  IABS R56, R84 ;  /* 0x0000005400387213 */ /* 0x000fca0000000000 */
[----:B------:R-:W-:-:S04]  /*170d0*/  IMAD.HI.U32 R11, R3, R56, RZ ;  /* 0x00000038030b7227 */ /* 0x000fc800078e00ff */
[----:B------:R-:W-:-:S04]  /*170e0*/  IMAD.MOV R11, RZ, RZ, -R11 ;  /* 0x000000ffff0b7224 */ /* 0x000fc800078e0a0b */
[----:B------:R-:W-:Y:S01]  /*170f0*/  IMAD R56, R2, R11, R56 ;  /* 0x0000000b02387224 */ /* 0x000fe200078e0238 */
[----:B------:R-:W-:-:S04]  /*17100*/  ISETP.GE.AND P6, PT, R84, RZ, PT ;  /* 0x000000ff5400720c */ /* 0x000fc80003fc6270 */
[----:B------:R-:W-:Y:S01]  /*17110*/  ISETP.GT.U32.AND P5, PT, R2, R56, PT ;  /* 0x000000380200720c */ /* 0x000fe20003fa4070 */
[----:B------:R-:W-:Y:S02]  /*17120*/  IMAD.MOV.U32 R84, RZ, RZ, R75 ;  /* 0x000000ffff547224 */ /* 0x000fe400078e004b */
[----:B------:R-:W-:Y:S02]  /*17130*/  IMAD.MOV.U32 R75, RZ, RZ, R70 ;  /* 0x000000ffff4b7224 */ /* 0x000fe400078e0046 */
[----:B------:R-:W-:Y:S02]  /*17140*/  IMAD.MOV.U32 R70, RZ, RZ, R65 ;  /* 0x000000ffff467224 */ /* 0x000fe400078e0041 */
[----:B------:R-:W-:Y:S02]  /*17150*/  IMAD.MOV.U32 R65, RZ, RZ, R62 ;  /* 0x000000ffff417224 */ /* 0x000fe400078e003e */
[----:B--2---:R-:W-:Y:S01]  /*17160*/  IMAD.MOV.U32 R62, RZ, RZ, R60 ;  /* 0x000000ffff3e7224 */ /* 0x004fe200078e003c */
[----:B------:R-:W-:-:S03]  /*17170*/  IABS R60, R88 ;  /* 0x00000058003c7213 */ /* 0x000fc60000000000 */
[----:B------:R-:W-:Y:S02]  /*17180*/  @!P5 IMAD.IADD R56, R56, 0x1, -R2 ;  /* 0x000000013838d824 */ /* 0x000fe400078e0a02 */
[----:B------:R-:W-:-:S03]  /*17190*/  IMAD.HI.U32 R8, R3, R60, RZ ;  /* 0x0000003c03087227 */ /* 0x000fc600078e00ff */
[----:B------:R-:W-:Y:S01]  /*171a0*/  ISETP.GT.U32.AND P5, PT, R2, R56, PT ;  /* 0x000000380200720c */ /* 0x000fe20003fa4070 */
[----:B------:R-:W-:-:S04]  /*171b0*/  IMAD.MOV R8, RZ, RZ, -R8 ;  /* 0x000000ffff087224 */ /* 0x000fc800078e0a08 */
[C---:B------:R-:W-:Y:S02]  /*171c0*/  IMAD R60, R2.reuse, R8, R60 ;  /* 0x00000008023c7224 */ /* 0x040fe400078e023c */
[----:B------:R-:W-:Y:S02]  /*171d0*/  IMAD.MOV.U32 R82, RZ, RZ, R77 ;  /* 0x000000ffff527224 */ /* 0x000fe400078e004d */
[----:B------:R-:W-:Y:S01]  /*171e0*/  IMAD.MOV.U32 R77, RZ, RZ, R129 ;  /* 0x000000ffff4d7224 */ /* 0x000fe200078e0081 */
[----:B------:R-:W-:Y:S01]  /*171f0*/  ISETP.GT.U32.AND P1, PT, R2, R60, PT ;  /* 0x0000003c0200720c */ /* 0x000fe20003f24070 */
[----:B------:R-:W-:Y:S01]  /*17200*/  IMAD.MOV.U32 R85, RZ, RZ, R84 ;  /* 0x000000ffff557224 */ /* 0x000fe200078e0054 */
[----:B------:R-:W2:Y:S01]  /*17210*/  LDL.LU R129, [R1+0x5d4] ;  /* 0x0005d40001817983 */ /* 0x000ea20000300800 */
[----:B------:R-:W-:Y:S02]  /*17220*/  @!P5 IMAD.IADD R56, R56, 0x1, -R2 ;  /* 0x000000013838d824 */ /* 0x000fe400078e0a02 */
[----:B------:R-:W-:-:S02]  /*17230*/  IMAD.MOV.U32 R84, RZ, RZ, R78 ;  /* 0x000000ffff547224 */ /* 0x000fc400078e004e */
[----:B------:R-:W-:Y:S02]  /*17240*/  IMAD.MOV.U32 R78, RZ, RZ, R77 ;  /* 0x000000ffff4e7224 */ /* 0x000fe400078e004d */
[----:B------:R-:W-:Y:S02]  /*17250*/  IMAD.MOV.U32 R77, RZ, RZ, R67 ;  /* 0x000000ffff4d7224 */ /* 0x000fe400078e0043 */
[----:B------:R-:W-:Y:S02]  /*17260*/  IMAD.MOV.U32 R83, RZ, RZ, R76 ;  /* 0x000000ffff537224 */ /* 0x000fe400078e004c */
[----:B------:R-:W-:Y:S02]  /*17270*/  IMAD.MOV.U32 R76, RZ, RZ, R72 ;  /* 0x000000ffff4c7224 */ /* 0x000fe400078e0048 */
[----:B------:R-:W-:Y:S01]  /*17280*/  @!P6 IMAD.MOV R56, RZ, RZ, -R56 ;  /* 0x000000ffff38e224 */ /* 0x000fe200078e0a38 */
[----:B------:R-:W-:Y:S01]  /*17290*/  ISETP.GE.AND P6, PT, R88, RZ, PT ;  /* 0x000000ff5800720c */ /* 0x000fe20003fc6270 */
[----:B------:R-:W-:-:S02]  /*172a0*/  IMAD.MOV.U32 R72, RZ, RZ, R66 ;  /* 0x000000ffff487224 */ /* 0x000fc400078e0042 */
[----:B------:R-:W-:Y:S02]  /*172b0*/  IMAD.MOV.U32 R88, RZ, RZ, R77 ;  /* 0x000000ffff587224 */ /* 0x000fe400078e004d */
[----:B------:R-:W-:Y:S02]  /*172c0*/  IMAD.MOV.U32 R93, RZ, RZ, R85 ;  /* 0x000000ffff5d7224 */ /* 0x000fe400078e0055 */
[----:B------:R-:W-:Y:S01]  /*172d0*/  IMAD.MOV.U32 R67, RZ, RZ, R62 ;  /* 0x000000ffff437224 */ /* 0x000fe200078e003e */
[----:B------:R-:W-:Y:S01]  /*172e0*/  IABS R62, R90 ;  /* 0x0000005a003e7213 */ /* 0x000fe20000000000 */
[----:B------:R-:W-:Y:S02]  /*172f0*/  IMAD.MOV.U32 R85, RZ, RZ, R250 ;  /* 0x000000ffff557224 */ /* 0x000fe400078e00fa */
[----:B------:R-:W-:Y:S01]  /*17300*/  IMAD.MOV.U32 R86, RZ, RZ, R72 ;  /* 0x000000ffff567224 */ /* 0x000fe200078e0048 */
[----:B------:R-:W3:Y:S01]  /*17310*/  LDL.LU R250, [R1+0x690] ;  /* 0x0006900001fa7983 */ /* 0x000ee20000300800 */
[----:B------:R-:W-:Y:S01]  /*17320*/  @!P1 IMAD.IADD R60, R60, 0x1, -R2 ;  /* 0x000000013c3c9824 */ /* 0x000fe200078e0a02 */
[----:B------:R-:W-:Y:S01]  /*17330*/  ISETP.GE.AND P1, PT, R89, RZ, PT ;  /* 0x000000ff5900720c */ /* 0x000fe20003f26270 */
[----:B------:R-:W-:-:S02]  /*17340*/  IMAD.MOV.U32 R77, RZ, RZ, R76 ;  /* 0x000000ffff4d7224 */ /* 0x000fc400078e004c */
[----:B------:R-:W-:Y:S02]  /*17350*/  IMAD.MOV.U32 R90, RZ, RZ, R88 ;  /* 0x000000ffff5a7224 */ /* 0x000fe400078e0058 */
[----:B------:R-:W-:Y:S02]  /*17360*/  IMAD.MOV.U32 R76, RZ, RZ, R70 ;  /* 0x000000ffff4c7224 */ /* 0x000fe400078e0046 */
[----:B------:R-:W-:Y:S02]  /*17370*/  IMAD.MOV.U32 R89, RZ, RZ, R87 ;  /* 0x000000ffff597224 */ /* 0x000fe400078e0057 */
[----:B------:R-:W-:Y:S02]  /*17380*/  IMAD.MOV.U32 R70, RZ, RZ, R128 ;  /* 0x000000ffff467224 */ /* 0x000fe400078e0080 */
[----:B------:R-:W-:Y:S01]  /*17390*/  IMAD.MOV.U32 R87, RZ, RZ, R85 ;  /* 0x000000ffff577224 */ /* 0x000fe200078e0055 */
[----:B------:R-:W4:Y:S01]  /*173a0*/  LDL.LU R128, [R1+0x2f8] ;  /* 0x0002f80001807983 */ /* 0x000f220000300800 */
[----:B------:R-:W-:-:S02]  /*173b0*/  IMAD.MOV.U32 R72, RZ, RZ, R127 ;  /* 0x000000ffff487224 */ /* 0x000fc400078e007f */
[----:B------:R-:W-:Y:S01]  /*173c0*/  IMAD.MOV.U32 R88, RZ, RZ, R86 ;  /* 0x000000ffff587224 */ /* 0x000fe200078e0056 */
[----:B------:R-:W2:Y:S01]  /*173d0*/  LDL.LU R127, [R1+0x3e8] ;  /* 0x0003e800017f7983 */ /* 0x000ea20000300800 */
[----:B------:R-:W-:Y:S01]  /*173e0*/  IMAD.MOV.U32 R85, RZ, RZ, R78 ;  /* 0x000000ffff557224 */ /* 0x000fe200078e004e */
[----:B------:R-:W-:Y:S01]  /*173f0*/  ISETP.GE.AND P2, PT, R90, RZ, PT ;  /* 0x000000ff5a00720c */ /* 0x000fe20003f46270 */
[----:B------:R-:W-:Y:S02]  /*17400*/  IMAD.MOV.U32 R86, RZ, RZ, R74 ;  /* 0x000000ffff567224 */ /* 0x000fe400078e004a */
[----:B------:R-:W-:Y:S01]  /*17410*/  IMAD.MOV.U32 R78, RZ, RZ, R64 ;  /* 0x000000ffff4e7224 */ /* 0x000fe200078e0040 */
[----:B------:R-:W3:Y:S01]  /*17420*/  LDL.LU R74, [R1+0x650] ;  /* 0x00065000014a7983 */ /* 0x000ee20000300800 */
[----:B------:R-:W-:Y:S01]  /*17430*/  IMAD.MOV.U32 R66, RZ, RZ, R61 ;  /* 0x000000ffff427224 */ /* 0x000fe200078e003d */
[----:B------:R-:W-:Y:S02]  /*17440*/  IABS R64, R90 ;  /* 0x0000005a00407213 */ /* 0x000fe40000000000 */
[----:B------:R-:W-:Y:S01]  /*17450*/  IABS R61, R91 ;  /* 0x0000005b003d7213 */ /* 0x000fe20000000000 */
[----:B------:R-:W4:Y:S01]  /*17460*/  LDL.LU R90, [R1+0x274] ;  /* 0x00027400015a7983 */ /* 0x000f220000300800 */
[----:B------:R-:W-:-:S03]  /*17470*/  ISETP.GE.AND P5, PT, R92, RZ, PT ;  /* 0x000000ff5c00720c */ /* 0x000fc60003fa6270 */
[----:B------:R-:W2:Y:S04]  /*17480*/  LDL.LU R91, [R1+0x298] ;  /* 0x00029800015b7983 */ /* 0x000ea80000300800 */
[----:B------:R-:W3:Y:S01]  /*17490*/  LDL.LU R92, [R1+0x29c] ;  /* 0x00029c00015c7983 */ /* 0x000ee20000300800 */
[----:B------:R-:W-:-:S04]  /*174a0*/  IMAD.HI.U32 R4, R3, R61, RZ ;  /* 0x0000003d03047227 */ /* 0x000fc800078e00ff */
[----:B------:R-:W-:-:S04]  /*174b0*/  IMAD.MOV R4, RZ, RZ, -R4 ;  /* 0x000000ffff047224 */ /* 0x000fc800078e0a04 */
[----:B------:R-:W-:Y:S02]  /*174c0*/  IMAD R61, R2, R4, R61 ;  /* 0x00000004023d7224 */ /* 0x000fe400078e023d */
[----:B------:R-:W-:-:S03]  /*174d0*/  @!P4 IMAD.MOV R57, RZ, RZ, -R57 ;  /* 0x000000ffff39c224 */ /* 0x000fc600078e0a39 */
[----:B------:R-:W-:Y:S01]  /*174e0*/  ISETP.GT.U32.AND P4, PT, R2, R61, PT ;  /* 0x0000003d0200720c */ /* 0x000fe20003f84070 */
[----:B------:R-:W-:-:S04]  /*174f0*/  IMAD.HI.U32 R8, R3, R62, RZ ;  /* 0x0000003e03087227 */ /* 0x000fc800078e00ff */
[----:B------:R-:W-:Y:S02]  /*17500*/  IMAD.MOV R8, RZ, RZ, -R8 ;  /* 0x000000ffff087224 */ /* 0x000fe400078e0a08 */
[----:B------:R-:W-:-:S06]  /*17510*/  @!P5 IMAD.MOV R58, RZ, RZ, -R58 ;  /* 0x000000ffff3ad224 */ /* 0x000fcc00078e0a3a */
[----:B------:R-:W-:Y:S01]  /*17520*/  @!P4 IMAD.IADD R61, R61, 0x1, -R2 ;  /* 0x000000013d3dc824 */ /* 0x000fe200078e0a02 */
[----:B------:R-:W-:Y:S01]  /*17530*/  ISETP.GT.U32.AND P4, PT, R2, R60, PT ;  /* 0x0000003c0200720c */ /* 0x000fe20003f84070 */
[----:B------:R-:W-:-:S03]  /*17540*/  IMAD.HI.U32 R4, R3, R63, RZ ;  /* 0x0000003f03047227 */ /* 0x000fc600078e00ff */
[C---:B------:R-:W-:Y:S01]  /*17550*/  ISETP.GT.U32.AND P5, PT, R2.reuse, R61, PT ;  /* 0x0000003d0200720c */ /* 0x040fe20003fa4070 */
[----:B------:R-:W-:Y:S02]  /*17560*/  IMAD R62, R2, R8, R62 ;  /* 0x00000008023e7224 */ /* 0x000fe400078e023e */
[----:B------:R-:W-:Y:S02]  /*17570*/  IMAD.MOV R4, RZ, RZ, -R4 ;  /* 0x000000ffff047224 */ /* 0x000fe400078e0a04 */
[----:B----4-:R-:W-:Y:S02]  /*17580*/  IMAD.MOV.U32 R101, RZ, RZ, R90 ;  /* 0x000000ffff657224 */ /* 0x010fe400078e005a */
[----:B--2---:R-:W-:Y:S02]  /*17590*/  IMAD.MOV.U32 R100, RZ, RZ, R91 ;  /* 0x000000ffff647224 */ /* 0x004fe400078e005b */
[----:B------:R-:W2:Y:S01]  /*175a0*/  LDL.LU R91, [R1+0x2e4] ;  /* 0x0002e400015b7983 */ /* 0x000ea20000300800 */
[----:B---3--:R-:W-:-:S03]  /*175b0*/  IMAD.MOV.U32 R99, RZ, RZ, R92 ;  /* 0x000000ffff637224 */ /* 0x008fc600078e005c */
[----:B------:R-:W3:Y:S04]  /*175c0*/  LDL.LU R92, [R1+0x2d4] ;  /* 0x0002d400015c7983 */ /* 0x000ee80000300800 */
[----:B------:R-:W4:Y:S01]  /*175d0*/  LDL.LU R90, [R1+0x2a4] ;  /* 0x0002a400015a7983 */ /* 0x000f220000300800 */
[----:B------:R-:W-:Y:S01]  /*175e0*/  @!P4 IMAD.IADD R60, R60, 0x1, -R2 ;  /* 0x000000013c3cc824 */ /* 0x000fe200078e0a02 */
[C---:B------:R-:W-:Y:S01]  /*175f0*/  ISETP.GT.U32.AND P4, PT, R2.reuse, R62, PT ;  /* 0x0000003e0200720c */ /* 0x040fe20003f84070 */
[----:B------:R-:W-:Y:S02]  /*17600*/  IMAD R63, R2, R4, R63 ;  /* 0x00000004023f7224 */ /* 0x000fe400078e023f */
[----:B------:R-:W-:-:S04]  /*17610*/  IMAD.HI.U32 R11, R3, R64, RZ ;  /* 0x00000040030b7227 */ /* 0x000fc800078e00ff */
[----:B------:R-:W-:Y:S02]  /*17620*/  IMAD.MOV R11, RZ, RZ, -R11 ;  /* 0x000000ffff0b7224 */ /* 0x000fe400078e0a0b */
[----:B------:R-:W-:Y:S01]  /*17630*/  @!P5 IMAD.IADD R61, R61, 0x1, -R2 ;  /* 0x000000013d3dd824 */ /* 0x000fe200078e0a02 */
[C---:B------:R-:W-:Y:S01]  /*17640*/  ISETP.GT.U32.AND P5, PT, R2.reuse, R63, PT ;  /* 0x0000003f0200720c */ /* 0x040fe20003fa4070 */
[----:B------:R-:W-:Y:S02]  /*17650*/  IMAD R64, R2, R11, R64 ;  /* 0x0000000b02407224 */ /* 0x000fe400078e0240 */
[----:B------:R-:W-:Y:S02]  /*17660*/  @!P4 IMAD.IADD R62, R62, 0x1, -R2 ;  /* 0x000000013e3ec824 */ /* 0x000fe400078e0a02 */
[----:B------:R-:W-:Y:S01]  /*17670*/  IMAD.MOV.U32 R95, RZ, RZ, R87 ;  /* 0x000000ffff5f7224 */ /* 0x000fe200078e0057 */
[----:B------:R-:W-:Y:S01]  /*17680*/  ISETP.GT.U32.AND P4, PT, R2, R64, PT ;  /* 0x000000400200720c */ /* 0x000fe20003f84070 */
[----:B------:R-:W-:Y:S01]  /*17690*/  IMAD.MOV.U32 R98, RZ, RZ, R89 ;  /* 0x000000ffff627224 */ /* 0x000fe200078e0059 */
[----:B------:R-:W-:-:S02]  /*176a0*/  IABS R8, R93 ;  /* 0x0000005d00087213 */ /* 0x000fc40000000000 */
[----:B------:R-:W-:-:S03]  /*176b0*/  IABS R10, R95 ;  /* 0x0000005f000a7213 */ /* 0x000fc60000000000 */
[----:B------:R-:W-:Y:S02]  /*176c0*/  @!P5 IMAD.IADD R63, R63, 0x1, -R2 ;  /* 0x000000013f3fd824 */ /* 0x000fe400078e0a02 */
[----:B------:R-:W-:Y:S02]  /*176d0*/  IMAD.MOV.U32 R89, RZ, RZ, R86 ;  /* 0x000000ffff597224 */ /* 0x000fe400078e0056 */
[----:B------:R-:W-:Y:S02]  /*176e0*/  IMAD.MOV.U32 R87, RZ, RZ, R77 ;  /* 0x000000ffff577224 */ /* 0x000fe400078e004d */
[----:B------:R-:W-:Y:S01]  /*176f0*/  @!P6 IMAD.MOV R60, RZ, RZ, -R60 ;  /* 0x000000ffff3ce224 */ /* 0x000fe200078e0a3c */
[C---:B------:R-:W-:Y:S01]  /*17700*/  ISETP.GT.U32.AND P6, PT, R2.reuse, R62, PT ;  /* 0x0000003e0200720c */ /* 0x040fe20003fc4070 */
[----:B------:R-:W-:Y:S01]  /*17710*/  IMAD.MOV.U32 R86, RZ, RZ, R71 ;  /* 0x000000ffff567224 */ /* 0x000fe200078e0047 */
[----:B------:R-:W-:Y:S01]  /*17720*/  IABS R9, R94 ;  /* 0x0000005e00097213 */ /* 0x000fe20000000000 */
[----:B------:R-:W-:Y:S01]  /*17730*/  IMAD.MOV.U32 R77, RZ, RZ, R67 ;  /* 0x000000ffff4d7224 */ /* 0x000fe200078e0043 */
[----:B------:R-:W-:Y:S01]  /*17740*/  ISETP.GT.U32.AND P5, PT, R2, R63, PT ;  /* 0x0000003f0200720c */ /* 0x000fe20003fa4070 */
[----:B------:R-:W-:-:S02]  /*17750*/  IMAD.MOV.U32 R71, RZ, RZ, R66 ;  /* 0x000000ffff477224 */ /* 0x000fc400078e0042 */
[----:B------:R-:W-:Y:S01]  /*17760*/  IMAD.HI.U32 R67, R3, R10, RZ ;  /* 0x0000000a03437227 */ /* 0x000fe200078e00ff */
[----:B------:R-:W-:-:S03]  /*17770*/  IABS R4, R96 ;  /* 0x0000006000047213 */ /* 0x000fc60000000000 */
[----:B------:R-:W-:Y:S02]  /*17780*/  IMAD.MOV.U32 R102, RZ, RZ, R88 ;  /* 0x000000ffff667224 */ /* 0x000fe400078e0058 */
[----:B------:R-:W-:-:S04]  /*17790*/  IMAD.HI.U32 R66, R3, R8, RZ ;  /* 0x0000000803427227 */ /* 0x000fc800078e00ff */
[----:B------:R-:W-:Y:S02]  /*177a0*/  IMAD.MOV.U32 R88, RZ, RZ, R78 ;  /* 0x000000ffff587224 */ /* 0x000fe400078e004e */
[----:B------:R-:W-:Y:S02]  /*177b0*/  IMAD.MOV.U32 R78, RZ, RZ, R69 ;  /* 0x000000ffff4e7224 */ /* 0x000fe400078e0045 */
[----:B------:R-:W-:Y:S02]  /*177c0*/  @!P4 IMAD.IADD R64, R64, 0x1, -R2 ;  /* 0x000000014040c824 */ /* 0x000fe400078e0a02 */
[----:B------:R-:W-:Y:S02]  /*177d0*/  IMAD.MOV.U32 R69, RZ, RZ, R65 ;  /* 0x000000ffff457224 */ /* 0x000fe400078e0041 */
[----:B------:R-:W-:Y:S02]  /*177e0*/  IMAD.MOV R67, RZ, RZ, -R67 ;  /* 0x000000ffff437224 */ /* 0x000fe400078e0a43 */
[----:B------:R-:W-:Y:S01]  /*177f0*/  IMAD.HI.U32 R65, R3, R9, RZ ;  /* 0x0000000903417227 */ /* 0x000fe200078e00ff */
[----:B------:R-:W-:-:S03]  /*17800*/  ISETP.GT.U32.AND P4, PT, R2, R64, PT ;  /* 0x000000400200720c */ /* 0x000fc60003f84070 */
[----:B------:R-:W-:Y:S02]  /*17810*/  IMAD.MOV R66, RZ, RZ, -R66 ;  /* 0x000000ffff427224 */ /* 0x000fe400078e0a42 */
[----:B------:R-:W-:Y:S02]  /*17820*/  IMAD R10, R2, R67, R10 ;  /* 0x00000043020a7224 */ /* 0x000fe400078e020a */
[----:B------:R-:W-:-:S04]  /*17830*/  IMAD.HI.U32 R11, R3, R4, RZ ;  /* 0x00000004030b7227 */ /* 0x000fc800078e00ff */
[----:B------:R-:W-:Y:S02]  /*17840*/  IMAD.MOV R65, RZ, RZ, -R65 ;  /* 0x000000ffff417224 */ /* 0x000fe400078e0a41 */
[----:B------:R-:W-:Y:S02]  /*17850*/  IMAD R66, R2, R66, R8 ;  /* 0x0000004202427224 */ /* 0x000fe400078e0208 */
[--C-:B------:R-:W-:Y:S01]  /*17860*/  @!P6 IMAD.IADD R62, R62, 0x1, -R2.reuse ;  /* 0x000000013e3ee824 */ /* 0x100fe200078e0a02 */
[C---:B------:R-:W-:Y:S01]  /*17870*/  ISETP.GT.U32.AND P6, PT, R2.reuse, R10, PT ;  /* 0x0000000a0200720c */ /* 0x040fe20003fc4070 */
[----:B------:R-:W-:Y:S02]  /*17880*/  IMAD.MOV R11, RZ, RZ, -R11 ;  /* 0x000000ffff0b7224 */ /* 0x000fe400078e0a0b */
[C---:B------:R-:W-:Y:S02]  /*17890*/  IMAD R9, R2.reuse, R65, R9 ;  /* 0x0000004102097224 */ /* 0x040fe400078e0209 */
[----:B------:R-:W-:Y:S01]  /*178a0*/  @!P5 IMAD.IADD R63, R63, 0x1, -R2 ;  /* 0x000000013f3fd824 */ /* 0x000fe200078e0a02 */
[C---:B------:R-:W-:Y:S01]  /*178b0*/  ISETP.GT.U32.AND P5, PT, R2.reuse, R66, PT ;  /* 0x000000420200720c */ /* 0x040fe20003fa4070 */
[----:B------:R-:W-:-:S02]  /*178c0*/  IMAD R4, R2, R11, R4 ;  /* 0x0000000b02047224 */ /* 0x000fc400078e0204 */
[----:B------:R-:W-:Y:S01]  /*178d0*/  @!P0 IMAD.MOV R62, RZ, RZ, -R62 ;  /* 0x000000ffff3e8224 */ /* 0x000fe200078e0a3e */
[----:B------:R-:W-:Y:S01]  /*178e0*/  ISETP.GT.U32.AND P0, PT, R2, R9, PT ;  /* 0x000000090200720c */ /* 0x000fe20003f04070 */
[----:B------:R-:W-:Y:S01]  /*178f0*/  @!P1 IMAD.MOV R63, RZ, RZ, -R63 ;  /* 0x000000ffff3f9224 */ /* 0x000fe200078e0a3f */
[----:B------:R-:W-:Y:S01]  /*17900*/  ISETP.GE.AND P1, PT, R93, RZ, PT ;  /* 0x000000ff5d00720c */ /* 0x000fe20003f26270 */
[--C-:B------:R-:W-:Y:S01]  /*17910*/  @!P4 IMAD.IADD R64, R64, 0x1, -R2.reuse ;  /* 0x000000014040c824 */ /* 0x100fe200078e0a02 */
[----:B------:R-:W-:Y:S02]  /*17920*/  ISETP.GT.U32.AND P4, PT, R2, R4, PT ;  /* 0x000000040200720c */ /* 0x000fe40003f84070 */
[----:B------:R-:W-:Y:S01]  /*17930*/  IABS R8, R102 ;  /* 0x0000006600087213 */ /* 0x000fe20000000000 */
[--C-:B------:R-:W-:Y:S01]  /*17940*/  @!P6 IMAD.IADD R10, R10, 0x1, -R2.reuse ;  /* 0x000000010a0ae824 */ /* 0x100fe200078e0a02 */
[----:B------:R-:W-:Y:S01]  /*17950*/  ISETP.GE.AND P6, PT, R94, RZ, PT ;  /* 0x000000ff5e00720c */ /* 0x000fe20003fc6270 */
[----:B------:R-:W-:-:S04]  /*17960*/  @!P5 IMAD.IADD R66, R66, 0x1, -R2 ;  /* 0x000000014242d824 */ /* 0x000fc800078e0a02 */
[----:B------:R-:W-:Y:S01]  /*17970*/  @!P0 IMAD.IADD R9, R9, 0x1, -R2 ;  /* 0x0000000109098824 */ /* 0x000fe200078e0a02 */
[----:B------:R-:W-:-:S03]  /*17980*/  ISETP.GT.U32.AND P0, PT, R2, R66, PT ;  /* 0x000000420200720c */ /* 0x000fc60003f04070 */
[----:B------:R-:W-:Y:S01]  /*17990*/  @!P4 IMAD.IADD R4, R4, 0x1, -R2 ;  /* 0x000000010404c824 */ /* 0x000fe200078e0a02 */
[----:B------:R-:W-:-:S09]  /*179a0*/  ISETP.GT.U32.AND P4, PT, R2, R9, PT ;  /* 0x000000090200720c */ /* 0x000fd20003f84070 */
[----:B------:R-:W-:-:S04]  /*179b0*/  @!P0 IMAD.IADD R66, R66, 0x1, -R2 ;  /* 0x0000000142428824 */ /* 0x000fc800078e0a02 */
[----:B------:R-:W-:Y:S01]  /*179c0*/  @!P4 IMAD.IADD R9, R9, 0x1, -R2 ;  /* 0x000000010909c824 */ /* 0x000fe200078e0a02 */
[C---:B------:R-:W-:Y:S01]  /*179d0*/  ISETP.GT.U32.AND P5, PT, R2.reuse, R10, PT ;  /* 0x0000000a0200720c */ /* 0x040fe20003fa4070 */
[----:B------:R-:W-:Y:S01]  /*179e0*/  @!P2 IMAD.MOV R64, RZ, RZ, -R64 ;  /* 0x000000ffff40a224 */ /* 0x000fe200078e0a40 */
[----:B------:R-:W-:Y:S01]  /*179f0*/  ISETP.GT.U32.AND P2, PT, R2, R4, PT ;  /* 0x000000040200720c */ /* 0x000fe20003f44070 */
[----:B------:R-:W-:Y:S01]  /*17a00*/  @!P3 IMAD.MOV R61, RZ, RZ, -R61 ;  /* 0x000000ffff3db224 */ /* 0x000fe200078e0a3d */
[----:B------:R-:W-:-:S09]  /*17a10*/  ISETP.GE.AND P3, PT, R95, RZ, PT ;  /* 0x000000ff5f00720c */ /* 0x000fd20003f66270 */
[--C-:B------:R-:W-:Y:S01]  /*17a20*/  @!P5 IMAD.IADD R10, R10, 0x1, -R2.reuse ;  /* 0x000000010a0ad824 */ /* 0x100fe200078e0a02 */
[----:B------:R-:W-:Y:S01]  /*17a30*/  ISETP.GE.AND P5, PT, R96, RZ, PT ;  /* 0x000000ff6000720c */ /* 0x000fe20003fa6270 */
[----:B------:R-:W-:Y:S02]  /*17a40*/  @!P2 IMAD.IADD R4, R4, 0x1, -R2 ;  /* 0x000000010404a824 */ /* 0x000fe400078e0a02 */
[----:B------:R-:W-:Y:S01]  /*17a50*/  IMAD.MOV.U32 R67, RZ, RZ, R9 ;  /* 0x000000ffff437224 */ /* 0x000fe200078e0009 */
[----:B------:R-:W-:-:S03]  /*17a60*/  ISETP.GE.AND P2, PT, R102, RZ, PT ;  /* 0x000000ff6600720c */ /* 0x000fc60003f46270 */
[----:B------:R-:W-:Y:S01]  /*17a70*/  @!P6 IMAD.MOV R67, RZ, RZ, -R67 ;  /* 0x000000ffff43e224 */ /* 0x000fe200078e0a43 */
[----:B------:R-:W-:Y:S01]  /*17a80*/  ISETP.GE.AND P6, PT, R101, RZ, PT ;  /* 0x000000ff6500720c */ /* 0x000fe20003fc6270 */
[----:B---3--:R-:W-:Y:S02]  /*17a90*/  IMAD.MOV.U32 R93, RZ, RZ, R92 ;  /* 0x000000ffff5d7224 */ /* 0x008fe400078e005c */
[----:B----4-:R-:W-:Y:S02]  /*17aa0*/  IMAD.MOV.U32 R92, RZ, RZ, R90 ;  /* 0x000000ffff5c7224 */ /* 0x010fe400078e005a */
[----:B------:R-:W-:Y:S02]  /*17ab0*/  IMAD.MOV.U32 R90, RZ, RZ, R89 ;  /* 0x000000ffff5a7224 */ /* 0x000fe400078e0059 */
[----:B------:R-:W-:Y:S02]  /*17ac0*/  IMAD.MOV.U32 R89, RZ, RZ, R88 ;  /* 0x000000ffff597224 */ /* 0x000fe400078e0058 */
[----:B------:R-:W-:-:S02]  /*17ad0*/  IMAD.MOV.U32 R88, RZ, RZ, R87 ;  /* 0x000000ffff587224 */ /* 0x000fc400078e0057 */
[----:B------:R-:W-:Y:S02]  /*17ae0*/  IMAD.MOV.U32 R87, RZ, RZ, R71 ;  /* 0x000000ffff577224 */ /* 0x000fe400078e0047 */
[----:B------:R-:W-:Y:S02]  /*17af0*/  IMAD.MOV.U32 R71, RZ, RZ, R69 ;  /* 0x000000ffff477224 */ /* 0x000fe400078e0045 */
[----:B------:R-:W-:-:S04]  /*17b00*/  IMAD.HI.U32 R69, R3, R8, RZ ;  /* 0x0000000803457227 */ /* 0x000fc800078e00ff */
[----:B------:R-:W-:Y:S02]  /*17b10*/  IMAD.MOV.U32 R94, RZ, RZ, R90 ;  /* 0x000000ffff5e7224 */ /* 0x000fe400078e005a */
[----:B------:R-:W-:Y:S02]  /*17b20*/  IMAD.MOV.U32 R90, RZ, RZ, R88 ;  /* 0x000000ffff5a7224 */ /* 0x000fe400078e0058 */
[----:B------:R-:W-:Y:S02]  /*17b30*/  IMAD.MOV.U32 R88, RZ, RZ, R87 ;  /* 0x000000ffff587224 */ /* 0x000fe400078e0057 */
[----:B------:R-:W-:Y:S01]  /*17b40*/  IMAD.MOV.U32 R87, RZ, RZ, R70 ;  /* 0x000000ffff577224 */ /* 0x000fe200078e0046 */
[----:B------:R-:W-:Y:S01]  /*17b50*/  IABS R70, R98 ;  /* 0x0000006200467213 */ /* 0x000fe20000000000 */
[----:B------:R-:W-:-:S04]  /*17b60*/  IMAD.MOV R69, RZ, RZ, -R69 ;  /* 0x000000ffff457224 */ /* 0x000fc800078e0a45 */
[----:B------:R-:W-:Y:S02]  /*17b70*/  IMAD R69, R2, R69, R8 ;  /* 0x0000004502457224 */ /* 0x000fe400078e0208 */
[----:B------:R-:W-:-:S04]  /*17b80*/  IMAD.HI.U32 R8, R3, R70, RZ ;  /* 0x0000004603087227 */ /* 0x000fc800078e00ff */
[----:B------:R-:W-:Y:S01]  /*17b90*/  IMAD.MOV R8, RZ, RZ, -R8 ;  /* 0x000000ffff087224 */ /* 0x000fe200078e0a08 */
[----:B------:R-:W-:-:S03]  /*17ba0*/  ISETP.GT.U32.AND P0, PT, R2, R69, PT ;  /* 0x000000450200720c */ /* 0x000fc60003f04070 */
[----:B------:R-:W-:-:S05]  /*17bb0*/  IMAD R70, R2, R8, R70 ;  /* 0x0000000802467224 */ /* 0x000fca00078e0246 */
[----:B------:R-:W-:-:S05]  /*17bc0*/  ISETP.GT.U32.AND P4, PT, R2, R70, PT ;  /* 0x000000460200720c */ /* 0x000fca0003f84070 */
[----:B------:R-:W-:Y:S02]  /*17bd0*/  @!P0 IMAD.IADD R69, R69, 0x1, -R2 ;  /* 0x0000000145458824 */ /* 0x000fe400078e0a02 */
[----:B------:R-:W-:-:S06]  /*17be0*/  IMAD.MOV.U32 R95, RZ, RZ, R89 ;  /* 0x000000ffff5f7224 */ /* 0x000fcc00078e0059 */
[----:B------:R-:W-:Y:S01]  /*17bf0*/  @!P4 IMAD.IADD R70, R70, 0x1, -R2 ;  /* 0x000000014646c824 */ /* 0x000fe200078e0a02 */
[----:B------:R-:W-:Y:S01]  /*17c00*/  ISETP.GT.U32.AND P4, PT, R2, R69, PT ;  /* 0x000000450200720c */ /* 0x000fe20003f84070 */
[----:B------:R-:W-:Y:S02]  /*17c10*/  IMAD.MOV.U32 R97, RZ, RZ, R95 ;  /* 0x000000ffff617224 */ /* 0x000fe400078e005f */
[----:B------:R-:W-:Y:S02]  /*17c20*/  IMAD.MOV.U32 R96, RZ, RZ, R94 ;  /* 0x000000ffff607224 */ /* 0x000fe400078e005e */
[----:B------:R-:W-:Y:S02]  /*17c30*/  IMAD.MOV.U32 R95, RZ, RZ, R93 ;  /* 0x000000ffff5f7224 */ /* 0x000fe400078e005d */
[----:B--2---:R-:W-:Y:S02]  /*17c40*/  IMAD.MOV.U32 R94, RZ, RZ, R91 ;  /* 0x000000ffff5e7224 */ /* 0x004fe400078e005b */
[----:B------:R-:W-:-:S02]  /*17c50*/  IMAD.MOV.U32 R93, RZ, RZ, R76 ;  /* 0x000000ffff5d7224 */ /* 0x000fc400078e004c */
[----:B------:R-:W-:Y:S01]  /*17c60*/  IMAD.MOV.U32 R91, RZ, RZ, R73 ;  /* 0x000000ffff5b7224 */ /* 0x000fe200078e0049 */
[----:B------:R-:W-:Y:S01]  /*17c70*/  ISETP.GE.AND P0, PT, R98, RZ, PT ;  /* 0x000000ff6200720c */ /* 0x000fe20003f06270 */
[----:B------:R-:W-:Y:S02]  /*17c80*/  IMAD.MOV.U32 R117, RZ, RZ, R97 ;  /* 0x000000ffff757224 */ /* 0x000fe400078e0061 */
[----:B------:R-:W-:Y:S02]  /*17c90*/  IMAD.MOV.U32 R97, RZ, RZ, R93 ;  /* 0x000000ffff617224 */ /* 0x000fe400078e005d */
[----:B------:R-:W-:Y:S02]  /*17ca0*/  IMAD.MOV.U32 R98, RZ, RZ, R91 ;  /* 0x000000ffff627224 */ /* 0x000fe400078e005b */
[----:B------:R-:W-:Y:S02]  /*17cb0*/  IMAD.MOV.U32 R93, RZ, RZ, R74 ;  /* 0x000000ffff5d7224 */ /* 0x000fe400078e004a */
[----:B------:R-:W-:-:S02]  /*17cc0*/  IMAD.MOV.U32 R118, RZ, RZ, R96 ;  /* 0x000000ffff767224 */ /* 0x000fc400078e0060 */
[----:B------:R-:W-:Y:S01]  /*17cd0*/  IMAD.MOV.U32 R74, RZ, RZ, R68 ;  /* 0x000000ffff4a7224 */ /* 0x000fe200078e0044 */
[----:B------:R-:W-:Y:S01]  /*17ce0*/  IABS R73, R99 ;  /* 0x0000006300497213 */ /* 0x000fe20000000000 */
[----:B------:R-:W-:Y:S02]  /*17cf0*/  IMAD.MOV.U32 R96, RZ, RZ, R94 ;  /* 0x000000ffff607224 */ /* 0x000fe400078e005e */
[----:B------:R-:W-:Y:S02]  /*17d00*/  IMAD.MOV.U32 R68, RZ, RZ, R4 ;  /* 0x000000ffff447224 */ /* 0x000fe400078e0004 */
[----:B------:R-:W-:Y:S01]  /*17d10*/  @!P4 IMAD.IADD R69, R69, 0x1, -R2 ;  /* 0x000000014545c824 */ /* 0x000fe200078e0a02 */
[----:B------:R-:W-:Y:S01]  /*17d20*/  ISETP.GE.AND P4, PT, R99, RZ, PT ;  /* 0x000000ff6300720c */ /* 0x000fe20003f86270 */
[----:B------:R-:W-:Y:S02]  /*17d30*/  IMAD.MOV.U32 R99, RZ, RZ, R98 ;  /* 0x000000ffff637224 */ /* 0x000fe400078e0062 */
[----:B------:R-:W-:-:S02]  /*17d40*/  IMAD.MOV.U32 R98, RZ, RZ, R97 ;  /* 0x000000ffff627224 */ /* 0x000fc400078e0061 */
[----:B------:R-:W-:Y:S01]  /*17d50*/  IMAD.MOV.U32 R76, RZ, RZ, R72 ;  /* 0x000000ffff4c7224 */ /* 0x000fe200078e0048 */
[----:B------:R-:W-:Y:S01]  /*17d60*/  IABS R72, R100 ;  /* 0x0000006400487213 */ /* 0x000fe20000000000 */
[----:B------:R-:W-:Y:S01]  /*17d70*/  @!P5 IMAD.MOV R68, RZ, RZ, -R68 ;  /* 0x000000ffff44d224 */ /* 0x000fe200078e0a44 */
[----:B------:R-:W-:Y:S01]  /*17d80*/  ISETP.GE.AND P5, PT, R100, RZ, PT ;  /* 0x000000ff6400720c */ /* 0x000fe20003fa6270 */
        /* <DEDUP_REMOVED lines=12> */
[----:B------:R-:W-:Y:S01]  /*17e50*/  IMAD.MOV.U32 R91, RZ, RZ, R90 ;  /* 0x000000ffff5b7224 */ /* 0x000fe200078e005a */
[----:B------:R-:W2:Y:S01]  /*17e60*/  LDL.LU R127, [R1+0x59c] ;  /* 0x00059c00017f7983 */ /* 0x000ea20000300800 */
[----:B------:R-:W-:Y:S02]  /*17e70*/  IMAD.MOV.U32 R90, RZ, RZ, R86 ;  /* 0x000000ffff5a7224 */ /* 0x000fe400078e0056 */
[----:B------:R-:W-:Y:S01]  /*17e80*/  IMAD.MOV.U32 R92, RZ, RZ, R129 ;  /* 0x000000ffff5c7224 */ /* 0x000fe200078e0081 */
[----:B------:R-:W3:Y:S01]  /*17e90*/  LDL.LU R75, [R1+0x31c] ;  /* 0x00031c00014b7983 */ /* 0x000ee20000300800 */
[----:B------:R-:W-:-:S02]  /*17ea0*/  IMAD.MOV.U32 R86, RZ, RZ, R78 ;  /* 0x000000ffff567224 */ /* 0x000fc400078e004e */
[----:B------:R-:W-:Y:S01]  /*17eb0*/  IMAD.MOV.U32 R78, RZ, RZ, R77 ;  /* 0x000000ffff4e7224 */ /* 0x000fe200078e004d */
[----:B------:R-:W4:Y:S01]  /*17ec0*/  LDL.LU R129, [R1+0x6f4] ;  /* 0x0006f40001817983 */ /* 0x000f220000300800 */
[----:B------:R-:W-:Y:S01]  /*17ed0*/  IMAD.MOV.U32 R89, RZ, RZ, R71 ;  /* 0x000000ffff597224 */ /* 0x000fe200078e0047 */
[----:B------:R-:W-:Y:S02]  /*17ee0*/  IABS R71, R101 ;  /* 0x0000006500477213 */ /* 0x000fe40000000000 */
[----:B------:R-:W2:Y:S04]  /*17ef0*/  LDL.LU R77, [R1+0x3c0] ;  /* 0x0003c000014d7983 */ /* 0x000ea80000300800 */
[----:B------:R-:W4:Y:S04]  /*17f00*/  LDL.LU R102, [R1+0x2f4] ;  /* 0x0002f40001667983 */ /* 0x000f280000300800 */
[----:B------:R-:W3:Y:S01]  /*17f10*/  LDL.LU R101, [R1+0x2f0] ;  /* 0x0002f00001657983 */ /* 0x000ee20000300800 */
[----:B------:R-:W-:-:S02]  /*17f20*/  IMAD.MOV.U32 R114, RZ, RZ, R97 ;  /* 0x000000ffff727224 */ /* 0x000fc400078e0061 */
[----:B------:R-:W-:Y:S02]  /*17f30*/  IMAD.MOV.U32 R104, RZ, RZ, R96 ;  /* 0x000000ffff687224 */ /* 0x000fe400078e0060 */
[----:B------:R-:W-:Y:S02]  /*17f40*/  IMAD.MOV.U32 R96, RZ, RZ, R93 ;  /* 0x000000ffff607224 */ /* 0x000fe400078e005d */
[----:B------:R-:W-:Y:S02]  /*17f50*/  IMAD.MOV.U32 R97, RZ, RZ, R90 ;  /* 0x000000ffff617224 */ /* 0x000fe400078e005a */
[----:B------:R-:W-:Y:S01]  /*17f60*/  IMAD.MOV.U32 R110, RZ, RZ, R98 ;  /* 0x000000ffff6e7224 */ /* 0x000fe200078e0062 */
[----:B------:R-:W4:Y:S01]  /*17f70*/  LDL.LU R90, [R1+0x600] ;  /* 0x00060000015a7983 */ /* 0x000f220000300800 */
[----:B------:R-:W-:Y:S02]  /*17f80*/  IMAD.MOV.U32 R93, RZ, RZ, R91 ;  /* 0x000000ffff5d7224 */ /* 0x000fe400078e005b */
[----:B------:R-:W-:Y:S01]  /*17f90*/  IMAD.MOV.U32 R98, RZ, RZ, R86 ;  /* 0x000000ffff627224 */ /* 0x000fe200078e0056 */
[----:B------:R-:W4:Y:S01]  /*17fa0*/  LDL.LU R91, [R1+0x5fc] ;  /* 0x0005fc00015b7983 */ /* 0x000f220000300800 */
[----:B------:R-:W-:-:S02]  /*17fb0*/  IMAD.MOV.U32 R103, RZ, RZ, R128 ;  /* 0x000000ffff677224 */ /* 0x000fc400078e0080 */
[----:B------:R-:W-:Y:S01]  /*17fc0*/  IMAD.MOV.U32 R108, RZ, RZ, R97 ;  /* 0x000000ffff6c7224 */ /* 0x000fe200078e0061 */
[----:B------:R-:W4:Y:S01]  /*17fd0*/  LDL.LU R128, [R1+0x5c0] ;  /* 0x0005c00001807983 */ /* 0x000f220000300800 */
[----:B------:R-:W-:Y:S02]  /*17fe0*/  IMAD.MOV.U32 R97, RZ, RZ, R96 ;  /* 0x000000ffff617224 */ /* 0x000fe400078e0060 */
[----:B------:R-:W-:Y:S02]  /*17ff0*/  IMAD.MOV.U32 R107, RZ, RZ, R98 ;  /* 0x000000ffff6b7224 */ /* 0x000fe400078e0062 */
[----:B------:R-:W-:Y:S02]  /*18000*/  IMAD.MOV.U32 R98, RZ, RZ, R95 ;  /* 0x000000ffff627224 */ /* 0x000fe400078e005f */
[----:B------:R-:W-:Y:S02]  /*18010*/  IMAD.MOV.U32 R65, RZ, RZ, R10 ;  /* 0x000000ffff417224 */ /* 0x000fe400078e000a */
[----:B------:R-:W-:-:S04]  /*18020*/  IMAD.HI.U32 R8, R3, R71, RZ ;  /* 0x0000004703087227 */ /* 0x000fc800078e00ff */
[----:B------:R-:W-:Y:S01]  /*18030*/  @!P3 IMAD.MOV R65, RZ, RZ, -R65 ;  /* 0x000000ffff41b224 */ /* 0x000fe200078e0a41 */
[----:B------:R-:W-:Y:S01]  /*18040*/  ISETP.GT.U32.AND P3, PT, R2, R70, PT ;  /* 0x000000460200720c */ /* 0x000fe20003f64070 */
[----:B------:R-:W-:Y:S02]  /*18050*/  IMAD.MOV R8, RZ, RZ, -R8 ;  /* 0x000000ffff087224 */ /* 0x000fe400078e0a08 */
[----:B------:R-:W-:-:S04]  /*18060*/  IMAD.HI.U32 R11, R3, R72, RZ ;  /* 0x00000048030b7227 */ /* 0x000fc800078e00ff */
[C---:B------:R-:W-:Y:S02]  /*18070*/  IMAD R71, R2.reuse, R8, R71 ;  /* 0x0000000802477224 */ /* 0x040fe400078e0247 */
[----:B------:R-:W-:Y:S02]  /*18080*/  IMAD.MOV R10, RZ, RZ, -R11 ;  /* 0x000000ffff0a7224 */ /* 0x000fe400078e0a0b */
[----:B------:R-:W-:Y:S01]  /*18090*/  @!P1 IMAD.MOV R66, RZ, RZ, -R66 ;  /* 0x000000ffff429224 */ /* 0x000fe200078e0a42 */
[C---:B------:R-:W-:Y:S01]  /*180a0*/  ISETP.GT.U32.AND P1, PT, R2.reuse, R71, PT ;  /* 0x000000470200720c */ /* 0x040fe20003f24070 */
[----:B------:R-:W-:Y:S02]  /*180b0*/  IMAD R72, R2, R10, R72 ;  /* 0x0000000a02487224 */ /* 0x000fe400078e0248 */
[----:B------:R-:W-:-:S03]  /*180c0*/  @!P3 IMAD.IADD R70, R70, 0x1, -R2 ;  /* 0x000000014646b824 */ /* 0x000fc600078e0a02 */
[----:B------:R-:W-:Y:S01]  /*180d0*/  ISETP.GT.U32.AND P3, PT, R2, R72, PT ;  /* 0x000000480200720c */ /* 0x000fe20003f64070 */
[----:B------:R-:W-:-:S06]  /*180e0*/  @!P2 IMAD.MOV R69, RZ, RZ, -R69 ;  /* 0x000000ffff45a224 */ /* 0x000fcc00078e0a45 */
[--C-:B------:R-:W-:Y:S01]  /*180f0*/  @!P1 IMAD.IADD R71, R71, 0x1, -R2.reuse ;  /* 0x0000000147479824 */ /* 0x100fe200078e0a02 */
[----:B------:R-:W-:Y:S01]  /*18100*/  ISETP.GE.AND P1, PT, R74, RZ, PT ;  /* 0x000000ff4a00720c */ /* 0x000fe20003f26270 */
[C---:B------:R-:W-:Y:S01]  /*18110*/  IMAD.HI.U32 R8, R3.reuse, R73, RZ ;  /* 0x0000004903087227 */ /* 0x040fe200078e00ff */
[----:B------:R-:W-:Y:S02]  /*18120*/  IABS R74, R74 ;  /* 0x0000004a004a7213 */ /* 0x000fe40000000000 */
[----:B------:R-:W-:Y:S01]  /*18130*/  ISETP.GT.U32.AND P2, PT, R2, R71, PT ;  /* 0x000000470200720c */ /* 0x000fe20003f44070 */
[----:B------:R-:W-:Y:S02]  /*18140*/  @!P3 IMAD.IADD R72, R72, 0x1, -R2 ;  /* 0x000000014848b824 */ /* 0x000fe400078e0a02 */
[----:B------:R-:W-:Y:S02]  /*18150*/  IMAD.MOV R8, RZ, RZ, -R8 ;  /* 0x000000ffff087224 */ /* 0x000fe400078e0a08 */
[----:B------:R-:W-:Y:S01]  /*18160*/  IMAD.HI.U32 R4, R3, R74, RZ ;  /* 0x0000004a03047227 */ /* 0x000fe200078e00ff */
[----:B------:R-:W-:-:S03]  /*18170*/  ISETP.GT.U32.AND P3, PT, R2, R72, PT ;  /* 0x000000480200720c */ /* 0x000fc60003f64070 */
[C---:B------:R-:W-:Y:S02]  /*18180*/  IMAD R73, R2.reuse, R8, R73 ;  /* 0x0000000802497224 */ /* 0x040fe400078e0249 */
[----:B------:R-:W-:Y:S02]  /*18190*/  IMAD.MOV R4, RZ, RZ, -R4 ;  /* 0x000000ffff047224 */ /* 0x000fe400078e0a04 */
[----:B------:R-:W-:Y:S01]  /*181a0*/  @!P2 IMAD.IADD R71, R71, 0x1, -R2 ;  /* 0x000000014747a824 */ /* 0x000fe200078e0a02 */
[C---:B------:R-:W-:Y:S01]  /*181b0*/  ISETP.GT.U32.AND P2, PT, R2.reuse, R73, PT ;  /* 0x000000490200720c */ /* 0x040fe20003f44070 */
[----:B------:R-:W-:-:S04]  /*181c0*/  IMAD R74, R2, R4, R74 ;  /* 0x00000004024a7224 */ /* 0x000fc800078e024a */
[----:B------:R-:W-:Y:S01]  /*181d0*/  @!P3 IMAD.IADD R72, R72, 0x1, -R2 ;  /* 0x000000014848b824 */ /* 0x000fe200078e0a02 */
[----:B------:R-:W-:Y:S01]  /*181e0*/  ISETP.GT.U32.AND P3, PT, R2, R74, PT ;  /* 0x0000004a0200720c */ /* 0x000fe20003f64070 */
[----:B------:R-:W-:Y:S02]  /*181f0*/  @!P0 IMAD.MOV R70, RZ, RZ, -R70 ;  /* 0x000000ffff468224 */ /* 0x000fe400078e0a46 */
[----:B---3--:R-:W-:Y:S02]  /*18200*/  IMAD.MOV.U32 R113, RZ, RZ, R101 ;  /* 0x000000ffff717224 */ /* 0x008fe400078e0065 */
[----:B------:R-:W-:Y:S02]  /*18210*/  IMAD.MOV.U32 R101, RZ, RZ, R92 ;  /* 0x000000ffff657224 */ /* 0x000fe400078e005c */
[----:B------:R-:W3:Y:S04]  /*18220*/  LDL.LU R92, [R1+0x3e4] ;  /* 0x0003e400015c7983 */ /* 0x000ee80000300800 */
[----:B------:R-:W3:Y:S04]  /*18230*/  LDL.LU R96, [R1+0x3d8] ;  /* 0x0003d80001607983 */ /* 0x000ee80000300800 */
[----:B------:R-:W3:Y:S01]  /*18240*/  LDL.LU R95, [R1+0x3dc] ;  /* 0x0003dc00015f7983 */ /* 0x000ee20000300800 */
[----:B------:R-:W-:-:S02]  /*18250*/  ISETP.GE.AND P0, PT, R75, RZ, PT ;  /* 0x000000ff4b00720c */ /* 0x000fc40003f06270 */
[----:B------:R-:W-:Y:S01]  /*18260*/  IABS R75, R75 ;  /* 0x0000004b004b7213 */ /* 0x000fe20000000000 */
[----:B------:R-:W-:Y:S01]  /*18270*/  IMAD.MOV.U32 R86, RZ, RZ, R76 ;  /* 0x000000ffff567224 */ /* 0x000fe200078e004c */
[----:B------:R-:W-:Y:S01]  /*18280*/  IABS R76, R104 ;  /* 0x00000068004c7213 */ /* 0x000fe20000000000 */
[----:B------:R-:W-:Y:S02]  /*18290*/  @!P2 IMAD.IADD R73, R73, 0x1, -R2 ;  /* 0x000000014949a824 */ /* 0x000fe400078e0a02 */
[----:B------:R-:W-:-:S04]  /*182a0*/  IMAD.HI.U32 R10, R3, R75, RZ ;  /* 0x0000004b030a7227 */ /* 0x000fc800078e00ff */
[----:B------:R-:W-:Y:S02]  /*182b0*/  IMAD.MOV.U32 R115, RZ, RZ, R100 ;  /* 0x000000ffff737224 */ /* 0x000fe400078e0064 */
[----:B------:R-:W-:Y:S02]  /*182c0*/  IMAD.MOV.U32 R116, RZ, RZ, R99 ;  /* 0x000000ffff747224 */ /* 0x000fe400078e0063 */
[----:B------:R-:W-:Y:S01]  /*182d0*/  @!P6 IMAD.MOV R71, RZ, RZ, -R71 ;  /* 0x000000ffff47e224 */ /* 0x000fe200078e0a47 */
[----:B------:R-:W-:Y:S01]  /*182e0*/  ISETP.GT.U32.AND P6, PT, R2, R73, PT ;  /* 0x000000490200720c */ /* 0x000fe20003fc4070 */
[----:B------:R-:W-:Y:S01]  /*182f0*/  IMAD.MOV.U32 R100, RZ, RZ, R78 ;  /* 0x000000ffff647224 */ /* 0x000fe200078e004e */
[----:B------:R-:W-:Y:S01]  /*18300*/  IABS R78, R117 ;  /* 0x00000075004e7213 */ /* 0x000fe20000000000 */
[----:B--2---:R-:W-:Y:S01]  /*18310*/  IMAD.MOV.U32 R99, RZ, RZ, R77 ;  /* 0x000000ffff637224 */ /* 0x004fe200078e004d */
[----:B------:R-:W-:Y:S01]  /*18320*/  IABS R77, R118 ;  /* 0x00000076004d7213 */ /* 0x000fe20000000000 */
[----:B------:R-:W-:-:S02]  /*18330*/  IMAD.MOV R10, RZ, RZ, -R10 ;  /* 0x000000ffff0a7224 */ /* 0x000fc400078e0a0a */
[----:B------:R-:W-:Y:S02]  /*18340*/  @!P3 IMAD.IADD R74, R74, 0x1, -R2 ;  /* 0x000000014a4ab824 */ /* 0x000fe400078e0a02 */
[----:B------:R-:W-:-:S03]  /*18350*/  IMAD.HI.U32 R9, R3, R76, RZ ;  /* 0x0000004c03097227 */ /* 0x000fc600078e00ff */
[C---:B------:R-:W-:Y:S01]  /*18360*/  ISETP.GT.U32.AND P3, PT, R2.reuse, R74, PT ;  /* 0x0000004a0200720c */ /* 0x040fe20003f64070 */
[----:B------:R-:W-:Y:S02]  /*18370*/  IMAD R75, R2, R10, R75 ;  /* 0x0000000a024b7224 */ /* 0x000fe400078e024b */
[----:B------:R-:W-:Y:S02]  /*18380*/  IMAD.MOV R9, RZ, RZ, -R9 ;  /* 0x000000ffff097224 */ /* 0x000fe400078e0a09 */
[----:B------:R-:W-:-:S04]  /*18390*/  IMAD.HI.U32 R8, R3, R77, RZ ;  /* 0x0000004d03087227 */ /* 0x000fc800078e00ff */
[----:B------:R-:W-:-:S04]  /*183a0*/  IMAD.HI.U32 R4, R3, R78, RZ ;  /* 0x0000004e03047227 */ /* 0x000fc800078e00ff */
[----:B----4-:R-:W-:Y:S02]  /*183b0*/  IMAD.MOV.U32 R112, RZ, RZ, R102 ;  /* 0x000000ffff707224 */ /* 0x010fe400078e0066 */
[----:B------:R-:W-:Y:S01]  /*183c0*/  @!P5 IMAD.MOV R72, RZ, RZ, -R72 ;  /* 0x000000ffff48d224 */ /* 0x000fe200078e0a48 */
[C---:B------:R-:W-:Y:S01]  /*183d0*/  ISETP.GT.U32.AND P5, PT, R2.reuse, R75, PT ;  /* 0x0000004b0200720c */ /* 0x040fe20003fa4070 */
[----:B------:R-:W-:Y:S01]  /*183e0*/  IMAD.MOV.U32 R102, RZ, RZ, R79 ;  /* 0x000000ffff667224 */ /* 0x000fe200078e004f */
[----:B------:R-:W-:Y:S01]  /*183f0*/  IABS R79, R114 ;  /* 0x00000072004f7213 */ /* 0x000fe20000000000 */
[----:B------:R-:W-:Y:S02]  /*18400*/  IMAD R76, R2, R9, R76 ;  /* 0x00000009024c7224 */ /* 0x000fe400078e024c */
[----:B------:R-:W-:Y:S02]  /*18410*/  IMAD.MOV R8, RZ, RZ, -R8 ;  /* 0x000000ffff087224 */ /* 0x000fe400078e0a08 */
[----:B------:R-:W-:-:S02]  /*18420*/  IMAD.MOV R4, RZ, RZ, -R4 ;  /* 0x000000ffff047224 */ /* 0x000fc400078e0a04 */
[----:B------:R-:W-:Y:S01]  /*18430*/  @!P6 IMAD.IADD R73, R73, 0x1, -R2 ;  /* 0x000000014949e824 */ /* 0x000fe200078e0a02 */
[C---:B------:R-:W-:Y:S01]  /*18440*/  ISETP.GT.U32.AND P6, PT, R2.reuse, R76, PT ;  /* 0x0000004c0200720c */ /* 0x040fe20003fc4070 */
[C---:B------:R-:W-:Y:S02]  /*18450*/  IMAD R77, R2.reuse, R8, R77 ;  /* 0x00000008024d7224 */ /* 0x040fe400078e024d */
[----:B------:R-:W-:Y:S02]  /*18460*/  IMAD R78, R2, R4, R78 ;  /* 0x00000004024e7224 */ /* 0x000fe400078e024e */
[----:B------:R-:W-:-:S04]  /*18470*/  IMAD.HI.U32 R4, R3, R79, RZ ;  /* 0x0000004f03047227 */ /* 0x000fc800078e00ff */
[----:B------:R-:W-:Y:S01]  /*18480*/  @!P3 IMAD.IADD R74, R74, 0x1, -R2 ;  /* 0x000000014a4ab824 */ /* 0x000fe200078e0a02 */
[C---:B------:R-:W-:Y:S01]  /*18490*/  ISETP.GT.U32.AND P3, PT, R2.reuse, R77, PT ;  /* 0x0000004d0200720c */ /* 0x040fe20003f64070 */
[----:B------:R-:W-:Y:S02]  /*184a0*/  IMAD.MOV R4, RZ, RZ, -R4 ;  /* 0x000000ffff047224 */ /* 0x000fe400078e0a04 */
[--C-:B------:R-:W-:Y:S01]  /*184b0*/  @!P5 IMAD.IADD R75, R75, 0x1, -R2.reuse ;  /* 0x000000014b4bd824 */ /* 0x100fe200078e0a02 */
[C---:B------:R-:W-:Y:S01]  /*184c0*/  ISETP.GT.U32.AND P5, PT, R2.reuse, R78, PT ;  /* 0x0000004e0200720c */ /* 0x040fe20003fa4070 */
[----:B------:R-:W-:Y:S02]  /*184d0*/  IMAD R79, R2, R4, R79 ;  /* 0x00000004024f7224 */ /* 0x000fe400078e024f */
[----:B------:R-:W-:-:S03]  /*184e0*/  @!P6 IMAD.IADD R76, R76, 0x1, -R2 ;  /* 0x000000014c4ce824 */ /* 0x000fc600078e0a02 */
[----:B------:R-:W-:Y:S01]  /*184f0*/  ISETP.GT.U32.AND P6, PT, R2, R79, PT ;  /* 0x0000004f0200720c */ /* 0x000fe20003fc4070 */
[----:B------:R-:W-:Y:S02]  /*18500*/  IMAD.MOV.U32 R106, RZ, RZ, R100 ;  /* 0x000000ffff6a7224 */ /* 0x000fe400078e0064 */
[----:B------:R-:W-:Y:S02]  /*18510*/  @!P3 IMAD.IADD R77, R77, 0x1, -R2 ;  /* 0x000000014d4db824 */ /* 0x000fe400078e0a02 */
[----:B------:R-:W-:Y:S02]  /*18520*/  IMAD.MOV.U32 R100, RZ, RZ, R94 ;  /* 0x000000ffff647224 */ /* 0x000fe400078e005e */
[----:B------:R-:W-:Y:S02]  /*18530*/  IMAD.MOV.U32 R109, RZ, RZ, R85 ;  /* 0x000000ffff6d7224 */ /* 0x000fe400078e0055 */
[----:B------:R-:W-:Y:S01]  /*18540*/  IMAD.MOV.U32 R94, RZ, RZ, R81 ;  /* 0x000000ffff5e7224 */ /* 0x000fe200078e0051 */
[----:B------:R-:W-:Y:S01]  /*18550*/  IABS R81, R116 ;  /* 0x0000007400517213 */ /* 0x000fe20000000000 */
[----:B------:R-:W-:Y:S01]  /*18560*/  @!P5 IMAD.IADD R78, R78, 0x1, -R2 ;  /* 0x000000014e4ed824 */ /* 0x000fe200078e0a02 */
[----:B------:R-:W-:Y:S01]  /*18570*/  ISETP.GT.U32.AND P5, PT, R2, R77, PT ;  /* 0x0000004d0200720c */ /* 0x000fe20003fa4070 */
[----:B------:R-:W-:Y:S01]  /*18580*/  IMAD.MOV.U32 R85, RZ, RZ, R82 ;  /* 0x000000ffff557224 */ /* 0x000fe200078e0052 */
[----:B------:R-:W-:Y:S01]  /*18590*/  IABS R82, R115 ;  /* 0x0000007300527213 */ /* 0x000fe20000000000 */
[----:B------:R-:W-:-:S02]  /*185a0*/  IMAD.MOV.U32 R111, RZ, RZ, R103 ;  /* 0x000000ffff6f7224 */ /* 0x000fc400078e0067 */
[----:B------:R-:W-:Y:S02]  /*185b0*/  IMAD.MOV.U32 R103, RZ, RZ, R89 ;  /* 0x000000ffff677224 */ /* 0x000fe400078e0059 */
[----:B------:R-:W-:Y:S01]  /*185c0*/  IMAD.MOV.U32 R89, RZ, RZ, R80 ;  /* 0x000000ffff597224 */ /* 0x000fe200078e0050 */
[----:B------:R-:W-:Y:S01]  /*185d0*/  IABS R80, R110 ;  /* 0x0000006e00507213 */ /* 0x000fe20000000000 */
[----:B------:R-:W-:Y:S01]  /*185e0*/  @!P4 IMAD.MOV R73, RZ, RZ, -R73 ;  /* 0x000000ffff49c224 */ /* 0x000fe200078e0a49 */
[C---:B------:R-:W-:Y:S01]  /*185f0*/  ISETP.GT.U32.AND P4, PT, R2.reuse, R76, PT ;  /* 0x0000004c0200720c */ /* 0x040fe20003f84070 */
[----:B------:R-:W-:Y:S01]  /*18600*/  @!P6 IMAD.IADD R79, R79, 0x1, -R2 ;  /* 0x000000014f4fe824 */ /* 0x000fe200078e0a02 */
[----:B------:R-:W-:Y:S01]  /*18610*/  ISETP.GT.U32.AND P6, PT, R2, R78, PT ;  /* 0x0000004e0200720c */ /* 0x000fe20003fc4070 */
[----:B------:R-:W-:Y:S01]  /*18620*/  IMAD.HI.U32 R8, R3, R81, RZ ;  /* 0x0000005103087227 */ /* 0x000fe200078e00ff */
[----:B------:R-:W-:-:S03]  /*18630*/  ISETP.GE.AND P2, PT, R104, RZ, PT ;  /* 0x000000ff6800720c */ /* 0x000fc60003f46270 */
[----:B------:R-:W-:Y:S01]  /*18640*/  IMAD.HI.U32 R4, R3, R82, RZ ;  /* 0x0000005203047227 */ /* 0x000fe200078e00ff */
[----:B------:R-:W-:-:S03]  /*18650*/  ISETP.GT.U32.AND P3, PT, R2, R75, PT ;  /* 0x0000004b0200720c */ /* 0x000fc60003f64070 */
[----:B------:R-:W-:Y:S02]  /*18660*/  IMAD.MOV.U32 R104, RZ, RZ, R88 ;  /* 0x000000ffff687224 */ /* 0x000fe400078e0058 */
[----:B------:R-:W-:Y:S01]  /*18670*/  IMAD.MOV.U32 R88, RZ, RZ, R83 ;  /* 0x000000ffff587224 */ /* 0x000fe200078e0053 */
[----:B------:R-:W-:Y:S01]  /*18680*/  IABS R83, R113 ;  /* 0x0000007100537213 */ /* 0x000fe20000000000 */
[----:B------:R-:W-:-:S04]  /*18690*/  IMAD.HI.U32 R9, R3, R80, RZ ;  /* 0x0000005003097227 */ /* 0x000fc800078e00ff */
[----:B------:R-:W-:Y:S02]  /*186a0*/  IMAD.MOV R8, RZ, RZ, -R8 ;  /* 0x000000ffff087224 */ /* 0x000fe400078e0a08 */
[----:B------:R-:W-:Y:S02]  /*186b0*/  IMAD.MOV R4, RZ, RZ, -R4 ;  /* 0x000000ffff047224 */ /* 0x000fe400078e0a04 */
[----:B------:R-:W-:Y:S02]  /*186c0*/  IMAD.MOV R9, RZ, RZ, -R9 ;  /* 0x000000ffff097224 */ /* 0x000fe400078e0a09 */
[----:B------:R-:W-:Y:S02]  /*186d0*/  IMAD R81, R2, R8, R81 ;  /* 0x0000000802517224 */ /* 0x000fe400078e0251 */
[----:B------:R-:W-:Y:S01]  /*186e0*/  @!P5 IMAD.IADD R77, R77, 0x1, -R2 ;  /* 0x000000014d4dd824 */ /* 0x000fe200078e0a02 */
[----:B------:R-:W-:Y:S01]  /*186f0*/  ISETP.GE.AND P5, PT, R118, RZ, PT ;  /* 0x000000ff7600720c */ /* 0x000fe20003fa6270 */
[----:B------:R-:W-:-:S02]  /*18700*/  IMAD R82, R2, R4, R82 ;  /* 0x0000000402527224 */ /* 0x000fc400078e0252 */
[----:B------:R-:W-:-:S04]  /*18710*/  IMAD.HI.U32 R8, R3, R83, RZ ;  /* 0x0000005303087227 */ /* 0x000fc800078e00ff */
[----:B------:R-:W-:Y:S02]  /*18720*/  IMAD R80, R2, R9, R80 ;  /* 0x0000000902507224 */ /* 0x000fe400078e0250 */
[--C-:B------:R-:W-:Y:S01]  /*18730*/  @!P4 IMAD.IADD R76, R76, 0x1, -R2.reuse ;  /* 0x000000014c4cc824 */ /* 0x100fe200078e0a02 */
[----:B------:R-:W-:Y:S01]  /*18740*/  ISETP.GT.U32.AND P4, PT, R2, R81, PT ;  /* 0x000000510200720c */ /* 0x000fe20003f84070 */
[----:B------:R-:W-:Y:S01]  /*18750*/  @!P6 IMAD.IADD R78, R78, 0x1, -R2 ;  /* 0x000000014e4ee824 */ /* 0x000fe200078e0a02 */
[C---:B------:R-:W-:Y:S01]  /*18760*/  ISETP.GT.U32.AND P6, PT, R2.reuse, R82, PT ;  /* 0x000000520200720c */ /* 0x040fe20003fc4070 */
[----:B------:R-:W-:Y:S02]  /*18770*/  IMAD.MOV R8, RZ, RZ, -R8 ;  /* 0x000000ffff087224 */ /* 0x000fe400078e0a08 */
[----:B------:R-:W-:Y:S01]  /*18780*/  @!P3 IMAD.IADD R75, R75, 0x1, -R2 ;  /* 0x000000014b4bb824 */ /* 0x000fe200078e0a02 */
[C---:B------:R-:W-:Y:S01]  /*18790*/  ISETP.GT.U32.AND P3, PT, R2.reuse, R80, PT ;  /* 0x000000500200720c */ /* 0x040fe20003f64070 */
[----:B------:R-:W-:-:S02]  /*187a0*/  IMAD R83, R2, R8, R83 ;  /* 0x0000000802537224 */ /* 0x000fc400078e0253 */
[----:B------:R-:W-:-:S03]  /*187b0*/  @!P5 IMAD.MOV R77, RZ, RZ, -R77 ;  /* 0x000000ffff4dd224 */ /* 0x000fc600078e0a4d */
[----:B------:R-:W-:Y:S01]  /*187c0*/  ISETP.GT.U32.AND P5, PT, R2, R83, PT ;  /* 0x000000530200720c */ /* 0x000fe20003fa4070 */
[--C-:B------:R-:W-:Y:S02]  /*187d0*/  @!P4 IMAD.IADD R81, R81, 0x1, -R2.reuse ;  /* 0x000000015151c824 */ /* 0x100fe400078e0a02 */
[----:B------:R-:W-:Y:S02]  /*187e0*/  @!P6 IMAD.IADD R82, R82, 0x1, -R2 ;  /* 0x000000015252e824 */ /* 0x000fe400078e0a02 */
[----:B------:R-:W-:Y:S01]  /*187f0*/  @!P2 IMAD.MOV R76, RZ, RZ, -R76 ;  /* 0x000000ffff4ca224 */ /* 0x000fe200078e0a4c */
[----:B------:R-:W-:Y:S01]  /*18800*/  ISETP.GT.U32.AND P2, PT, R2, R81, PT ;  /* 0x000000510200720c */ /* 0x000fe20003f44070 */
[----:B------:R-:W-:Y:S01]  /*18810*/  @!P3 IMAD.IADD R80, R80, 0x1, -R2 ;  /* 0x000000015050b824 */ /* 0x000fe200078e0a02 */
[----:B------:R-:W-:Y:S01]  /*18820*/  ISETP.GE.AND P3, PT, R114, RZ, PT ;  /* 0x000000ff7200720c */ /* 0x000fe20003f66270 */
[----:B------:R-:W-:Y:S01]  /*18830*/  IMAD.MOV.U32 R114, RZ, RZ, R109 ;  /* 0x000000ffff727224 */ /* 0x000fe200078e006d */
[----:B------:R-:W-:Y:S01]  /*18840*/  ISETP.GT.U32.AND P6, PT, R2, R82, PT ;  /* 0x000000520200720c */ /* 0x000fe20003fc4070 */
[----:B------:R-:W-:Y:S01]  /*18850*/  IMAD.MOV.U32 R109, RZ, RZ, R107 ;  /* 0x000000ffff6d7224 */ /* 0x000fe200078e006b */
[----:B------:R-:W-:Y:S01]  /*18860*/  ISETP.GE.AND P4, PT, R110, RZ, PT ;  /* 0x000000ff6e00720c */ /* 0x000fe20003f86270 */
[----:B------:R-:W-:-:S02]  /*18870*/  IMAD.MOV.U32 R110, RZ, RZ, R106 ;  /* 0x000000ffff6e7224 */ /* 0x000fc400078e006a */
[----:B------:R-:W-:Y:S02]  /*18880*/  IMAD.MOV.U32 R107, RZ, RZ, R102 ;  /* 0x000000ffff6b7224 */ /* 0x000fe400078e0066 */
[--C-:B------:R-:W-:Y:S01]  /*18890*/  @!P5 IMAD.IADD R83, R83, 0x1, -R2.reuse ;  /* 0x000000015353d824 */ /* 0x100fe200078e0a02 */
[----:B------:R-:W-:Y:S01]  /*188a0*/  ISETP.GE.AND P5, PT, R111, RZ, PT ;  /* 0x000000ff6f00720c */ /* 0x000fe20003fa6270 */
[----:B------:R-:W-:Y:S02]  /*188b0*/  IMAD.MOV.U32 R105, RZ, RZ, R87 ;  /* 0x000000ffff697224 */ /* 0x000fe400078e0057 */
[----:B------:R-:W-:Y:S01]  /*188c0*/  @!P2 IMAD.IADD R81, R81, 0x1, -R2 ;  /* 0x000000015151a824 */ /* 0x000fe200078e0a02 */
[----:B------:R-:W-:Y:S01]  /*188d0*/  ISETP.GE.AND P2, PT, R113, RZ, PT ;  /* 0x000000ff7100720c */ /* 0x000fe20003f46270 */
[----:B------:R-:W-:Y:S01]  /*188e0*/  IMAD.MOV.U32 R87, RZ, RZ, R84 ;  /* 0x000000ffff577224 */ /* 0x000fe200078e0054 */
[----:B------:R-:W-:Y:S01]  /*188f0*/  IABS R84, R112 ;  /* 0x0000007000547213 */ /* 0x000fe20000000000 */
[----:B------:R-:W-:Y:S01]  /*18900*/  @!P6 IMAD.IADD R82, R82, 0x1, -R2 ;  /* 0x000000015252e824 */ /* 0x000fe200078e0a02 */
[----:B------:R-:W-:Y:S01]  /*18910*/  ISETP.GE.AND P6, PT, R112, RZ, PT ;  /* 0x000000ff7000720c */ /* 0x000fe20003fc6270 */
[----:B---3--:R-:W-:-:S02]  /*18920*/  IMAD.MOV.U32 R102, RZ, RZ, R96 ;  /* 0x000000ffff667224 */ /* 0x008fc400078e0060 */
[----:B------:R-:W-:Y:S01]  /*18930*/  IMAD.MOV.U32 R96, RZ, RZ, R85 ;  /* 0x000000ffff607224 */ /* 0x000fe200078e0055 */
[----:B------:R-:W-:Y:S01]  /*18940*/  IABS R85, R111 ;  /* 0x0000006f00557213 */ /* 0x000fe20000000000 */
[----:B------:R-:W-:Y:S02]  /*18950*/  IMAD.MOV.U32 R106, RZ, RZ, R95 ;  /* 0x000000ffff6a7224 */ /* 0x000fe400078e005f */
[----:B------:R-:W-:Y:S01]  /*18960*/  IMAD.MOV.U32 R111, RZ, RZ, R110 ;  /* 0x000000ffff6f7224 */ /* 0x000fe200078e006e */
[----:B------:R-:W2:Y:S01]  /*18970*/  LDL.LU R95, [R1+0x40c] ;  /* 0x00040c00015f7983 */ /* 0x000ea20000300800 */
[----:B------:R-:W-:Y:S02]  /*18980*/  IMAD.MOV.U32 R110, RZ, RZ, R109 ;  /* 0x000000ffff6e7224 */ /* 0x000fe400078e006d */
[----:B------:R-:W-:Y:S02]  /*18990*/  IMAD.MOV.U32 R109, RZ, RZ, R108 ;  /* 0x000000ffff6d7224 */ /* 0x000fe400078e006c */
[----:B------:R-:W-:-:S02]  /*189a0*/  IMAD.MOV.U32 R108, RZ, RZ, R107 ;  /* 0x000000ffff6c7224 */ /* 0x000fc400078e006b */
[----:B------:R-:W-:Y:S02]  /*189b0*/  IMAD.MOV.U32 R107, RZ, RZ, R106 ;  /* 0x000000ffff6b7224 */ /* 0x000fe400078e006a */
[----:B------:R-:W-:Y:S02]  /*189c0*/  IMAD.MOV.U32 R106, RZ, RZ, R102 ;  /* 0x000000ffff6a7224 */ /* 0x000fe400078e0066 */
[----:B------:R-:W-:Y:S02]  /*189d0*/  IMAD.MOV.U32 R102, RZ, RZ, R94 ;  /* 0x000000ffff667224 */ /* 0x000fe400078e005e */
[----:B------:R-:W3:Y:S01]  /*189e0*/  LDL.LU R94, [R1+0x5e8] ;  /* 0x0005e800015e7983 */ /* 0x000ee20000300800 */
[----:B------:R-:W-:Y:S02]  /*189f0*/  IMAD.MOV.U32 R113, RZ, RZ, R108 ;  /* 0x000000ffff717224 */ /* 0x000fe400078e006c */
[----:B------:R-:W-:Y:S01]  /*18a00*/  IMAD.MOV.U32 R125, RZ, RZ, R111 ;  /* 0x000000ffff7d7224 */ /* 0x000fe200078e006f */
[----:B------:R-:W4:Y:S01]  /*18a10*/  LDL.LU R108, [R1+0x400] ;  /* 0x00040000016c7983 */ /* 0x000f220000300800 */
[----:B------:R-:W-:-:S02]  /*18a20*/  IMAD.MOV.U32 R112, RZ, RZ, R107 ;  /* 0x000000ffff707224 */ /* 0x000fc400078e006b */
[----:B------:R-:W-:Y:S01]  /*18a30*/  IMAD.MOV.U32 R111, RZ, RZ, R106 ;  /* 0x000000ffff6f7224 */ /* 0x000fe200078e006a */
[----:B------:R-:W2:Y:S04]  /*18a40*/  LDL.LU R107, [R1+0x3f8] ;  /* 0x0003f800016b7983 */ /* 0x000ea80000300800 */
[----:B------:R-:W3:Y:S01]  /*18a50*/  LDL.LU R106, [R1+0x3f4] ;  /* 0x0003f400016a7983 */ /* 0x000ee20000300800 */
[----:B------:R-:W-:Y:S01]  /*18a60*/  @!P0 IMAD.MOV R75, RZ, RZ, -R75 ;  /* 0x000000ffff4b8224 */ /* 0x000fe200078e0a4b */
[----:B------:R-:W-:Y:S01]  /*18a70*/  ISETP.GT.U32.AND P0, PT, R2, R80, PT ;  /* 0x000000500200720c */ /* 0x000fe20003f04070 */
[----:B------:R-:W-:Y:S02]  /*18a80*/  IMAD.MOV.U32 R124, RZ, RZ, R110 ;  /* 0x000000ffff7c7224 */ /* 0x000fe400078e006e */
[----:B------:R-:W-:-:S02]  /*18a90*/  IMAD.MOV.U32 R110, RZ, RZ, R102 ;  /* 0x000000ffff6e7224 */ /* 0x000fc400078e0066 */
[----:B------:R-:W-:Y:S02]  /*18aa0*/  IMAD.MOV.U32 R122, RZ, RZ, R113 ;  /* 0x000000ffff7a7224 */ /* 0x000fe400078e0071 */
[----:B------:R-:W-:-:S06]  /*18ab0*/  IMAD.MOV.U32 R113, RZ, RZ, R112 ;  /* 0x000000ffff717224 */ /* 0x000fcc00078e0070 */
[----:B------:R-:W-:Y:S01]  /*18ac0*/  @!P0 IMAD.IADD R80, R80, 0x1, -R2 ;  /* 0x0000000150508824 */ /* 0x000fe200078e0a02 */
[----:B------:R-:W-:Y:S01]  /*18ad0*/  ISETP.GE.AND P0, PT, R115, RZ, PT ;  /* 0x000000ff7300720c */ /* 0x000fe20003f06270 */
[----:B------:R-:W-:Y:S02]  /*18ae0*/  IMAD.MOV.U32 R115, RZ, RZ, R109 ;  /* 0x000000ffff737224 */ /* 0x000fe400078e006d */
[----:B------:R-:W-:Y:S02]  /*18af0*/  IMAD.MOV.U32 R109, RZ, RZ, R99 ;  /* 0x000000ffff6d7224 */ /* 0x000fe400078e0063 */
[----:B------:R-:W-:Y:S02]  /*18b00*/  IMAD.MOV.U32 R112, RZ, RZ, R111 ;  /* 0x000000ffff707224 */ /* 0x000fe400078e006f */
[----:B------:R-:W-:Y:S02]  /*18b10*/  IMAD.MOV.U32 R111, RZ, RZ, R110 ;  /* 0x000000ffff6f7224 */ /* 0x000fe400078e006e */
[----:B------:R-:W-:-:S04]  /*18b20*/  IMAD.MOV.U32 R110, RZ, RZ, R109 ;  /* 0x000000ffff6e7224 */ /* 0x000fc800078e006d */
[----:B------:R-:W-:Y:S02]  /*18b30*/  IMAD.MOV.U32 R119, RZ, RZ, R110 ;  /* 0x000000ffff777224 */ /* 0x000fe400078e006e */
[----:B------:R-:W-:Y:S01]  /*18b40*/  @!P1 IMAD.MOV R74, RZ, RZ, -R74 ;  /* 0x000000ffff4a9224 */ /* 0x000fe200078e0a4a */
[----:B------:R-:W-:Y:S01]  /*18b50*/  ISETP.GT.U32.AND P1, PT, R2, R79, PT ;  /* 0x0000004f0200720c */ /* 0x000fe20003f24070 */
[----:B------:R-:W-:-:S04]  /*18b60*/  IMAD.HI.U32 R4, R3, R84, RZ ;  /* 0x0000005403047227 */ /* 0x000fc800078e00ff */
[----:B------:R-:W-:-:S08]  /*18b70*/  IMAD.MOV R4, RZ, RZ, -R4 ;  /* 0x000000ffff047224 */ /* 0x000fd000078e0a04 */
[----:B------:R-:W-:Y:S01]  /*18b80*/  @!P1 IMAD.IADD R79, R79, 0x1, -R2 ;  /* 0x000000014f4f9824 */ /* 0x000fe200078e0a02 */
[----:B------:R-:W-:Y:S01]  /*18b90*/  ISETP.GE.AND P1, PT, R117, RZ, PT ;  /* 0x000000ff7500720c */ /* 0x000fe20003f26270 */
[----:B------:R-:W-:Y:S02]  /*18ba0*/  IMAD R84, R2, R4, R84 ;  /* 0x0000000402547224 */ /* 0x000fe400078e0254 */
[----:B------:R-:W-:-:S03]  /*18bb0*/  @!P3 IMAD.MOV R79, RZ, RZ, -R79 ;  /* 0x000000ffff4fb224 */ /* 0x000fc600078e0a4f */
[----:B------:R-:W-:-:S07]  /*18bc0*/  ISETP.GT.U32.AND P3, PT, R2, R84, PT ;  /* 0x000000540200720c */ /* 0x000fce0003f64070 */
[----:B------:R-:W-:Y:S01]  /*18bd0*/  @!P1 IMAD.MOV R78, RZ, RZ, -R78 ;  /* 0x000000ffff4e9224 */ /* 0x000fe200078e0a4e */
[----:B------:R-:W-:Y:S01]  /*18be0*/  ISETP.GE.AND P1, PT, R116, RZ, PT ;  /* 0x000000ff7400720c */ /* 0x000fe20003f26270 */
[----:B--2---:R-:W-:Y:S02]  /*18bf0*/  IMAD.MOV.U32 R109, RZ, RZ, R107 ;  /* 0x000000ffff6d7224 */ /* 0x004fe400078e006b */
        /* <DEDUP_REMOVED lines=9> */
[----:B------:R-:W2:Y:S01]  /*18c90*/  LDL.LU R93, [R1+0x3e0] ;  /* 0x0003e000015d7983 */ /* 0x000ea20000300800 */
[----:B------:R-:W-:-:S03]  /*18ca0*/  IMAD.MOV.U32 R110, RZ, RZ, R105 ;  /* 0x000000ffff6e7224 */ /* 0x000fc600078e0069 */
[----:B------:R-:W3:Y:S01]  /*18cb0*/  LDL.LU R105, [R1+0x630] ;  /* 0x0006300001697983 */ /* 0x000ee20000300800 */
[----:B------:R-:W-:Y:S01]  /*18cc0*/  @!P1 IMAD.MOV R81, RZ, RZ, -R81 ;  /* 0x000000ffff519224 */ /* 0x000fe200078e0a51 */
[----:B------:R-:W-:Y:S01]  /*18cd0*/  ISETP.GE.AND P1, PT, R86, RZ, PT ;  /* 0x000000ff5600720c */ /* 0x000fe20003f26270 */
[----:B------:R-:W-:Y:S01]  /*18ce0*/  @!P3 IMAD.IADD R84, R84, 0x1, -R2 ;  /* 0x000000015454b824 */ /* 0x000fe200078e0a02 */
[C---:B------:R-:W-:Y:S02]  /*18cf0*/  ISETP.GT.U32.AND P3, PT, R2.reuse, R83, PT ;  /* 0x000000530200720c */ /* 0x040fe40003f64070 */
[----:B------:R-:W-:Y:S01]  /*18d00*/  IABS R86, R86 ;  /* 0x0000005600567213 */ /* 0x000fe20000000000 */
[----:B------:R-:W-:Y:S01]  /*18d10*/  @!P4 IMAD.MOV R80, RZ, RZ, -R80 ;  /* 0x000000ffff50c224 */ /* 0x000fe200078e0a50 */
[----:B------:R-:W-:Y:S01]  /*18d20*/  ISETP.GT.U32.AND P4, PT, R2, R84, PT ;  /* 0x000000540200720c */ /* 0x000fe20003f84070 */
[----:B------:R-:W-:Y:S01]  /*18d30*/  IMAD.MOV.U32 R99, RZ, RZ, R87 ;  /* 0x000000ffff637224 */ /* 0x000fe200078e0057 */
[----:B------:R-:W-:Y:S01]  /*18d40*/  IABS R87, R115 ;  /* 0x0000007300577213 */ /* 0x000fe20000000000 */
[----:B------:R-:W-:-:S04]  /*18d50*/  IMAD.HI.U32 R9, R3, R86, RZ ;  /* 0x0000005603097227 */ /* 0x000fc800078e00ff */
[----:B------:R-:W-:-:S04]  /*18d60*/  IMAD.HI.U32 R8, R3, R87, RZ ;  /* 0x0000005703087227 */ /* 0x000fc800078e00ff */
[----:B------:R-:W-:Y:S02]  /*18d70*/  IMAD.MOV R9, RZ, RZ, -R9 ;  /* 0x000000ffff097224 */ /* 0x000fe400078e0a09 */
[----:B------:R-:W-:Y:S02]  /*18d80*/  @!P3 IMAD.IADD R83, R83, 0x1, -R2 ;  /* 0x000000015353b824 */ /* 0x000fe400078e0a02 */
[----:B------:R-:W-:Y:S02]  /*18d90*/  IMAD.MOV R8, RZ, RZ, -R8 ;  /* 0x000000ffff087224 */ /* 0x000fe400078e0a08 */
[----:B------:R-:W-:Y:S02]  /*18da0*/  IMAD R86, R2, R9, R86 ;  /* 0x0000000902567224 */ /* 0x000fe400078e0256 */
[----:B------:R-:W-:Y:S02]  /*18db0*/  @!P4 IMAD.IADD R84, R84, 0x1, -R2 ;  /* 0x000000015454c824 */ /* 0x000fe400078e0a02 */
[----:B------:R-:W-:-:S02]  /*18dc0*/  IMAD R87, R2, R8, R87 ;  /* 0x0000000802577224 */ /* 0x000fc400078e0257 */
[----:B------:R-:W-:Y:S01]  /*18dd0*/  @!P2 IMAD.MOV R83, RZ, RZ, -R83 ;  /* 0x000000ffff53a224 */ /* 0x000fe200078e0a53 */
[C---:B------:R-:W-:Y:S01]  /*18de0*/  ISETP.GT.U32.AND P2, PT, R2.reuse, R86, PT ;  /* 0x000000560200720c */ /* 0x040fe20003f44070 */
[----:B------:R-:W-:Y:S01]  /*18df0*/  @!P6 IMAD.MOV R84, RZ, RZ, -R84 ;  /* 0x000000ffff54e224 */ /* 0x000fe200078e0a54 */
[----:B------:R-:W-:Y:S01]  /*18e00*/  ISETP.GT.U32.AND P6, PT, R2, R87, PT ;  /* 0x000000570200720c */ /* 0x000fe20003fc4070 */
[----:B------:R-:W-:Y:S02]  /*18e10*/  IMAD.MOV.U32 R131, RZ, RZ, R113 ;  /* 0x000000ffff837224 */ /* 0x000fe400078e0071 */
[----:B------:R-:W-:Y:S01]  /*18e20*/  IMAD.MOV.U32 R113, RZ, RZ, R90 ;  /* 0x000000ffff717224 */ /* 0x000fe200078e005a */
[----:B------:R-:W-:-:S07]  /*18e30*/  IABS R90, R124 ;  /* 0x0000007c005a7213 */ /* 0x000fce0000000000 */
[--C-:B------:R-:W-:Y:S02]  /*18e40*/  @!P2 IMAD.IADD R86, R86, 0x1, -R2.reuse ;  /* 0x000000015656a824 */ /* 0x100fe400078e0a02 */
[----:B------:R-:W-:Y:S02]  /*18e50*/  @!P6 IMAD.IADD R87, R87, 0x1, -R2 ;  /* 0x000000015757e824 */ /* 0x000fe400078e0a02 */
[----:B------:R-:W-:Y:S01]  /*18e60*/  IMAD.HI.U32 R8, R3, R90, RZ ;  /* 0x0000005a03087227 */ /* 0x000fe200078e00ff */
[----:B------:R-:W-:-:S03]  /*18e70*/  ISETP.GT.U32.AND P6, PT, R2, R86, PT ;  /* 0x000000560200720c */ /* 0x000fc60003fc4070 */
[----:B------:R-:W-:-:S04]  /*18e80*/  IMAD.MOV R8, RZ, RZ, -R8 ;  /* 0x000000ffff087224 */ /* 0x000fc800078e0a08 */
[----:B------:R-:W-:-:S06]  /*18e90*/  IMAD R90, R2, R8, R90 ;  /* 0x00000008025a7224 */ /* 0x000fcc00078e025a */
[----:B------:R-:W-:Y:S01]  /*18ea0*/  @!P6 IMAD.IADD R86, R86, 0x1, -R2 ;  /* 0x000000015656e824 */ /* 0x000fe200078e0a02 */
[----:B------:R-:W-:Y:S01]  /*18eb0*/  ISETP.GT.U32.AND P6, PT, R2, R90, PT ;  /* 0x0000005a0200720c */ /* 0x000fe20003fc4070 */
[----:B------:R-:W-:Y:S01]  /*18ec0*/  IMAD.MOV.U32 R118, RZ, RZ, R92 ;  /* 0x000000ffff767224 */ /* 0x000fe200078e005c */
[----:B------:R-:W-:Y:S01]  /*18ed0*/  ISETP.GE.AND P3, PT, R115, RZ, PT ;  /* 0x000000ff7300720c */ /* 0x000fe20003f66270 */
[----:B------:R-:W-:Y:S02]  /*18ee0*/  IMAD.MOV.U32 R116, RZ, RZ, R101 ;  /* 0x000000ffff747224 */ /* 0x000fe400078e0065 */
[----:B------:R-:W-:Y:S02]  /*18ef0*/  IMAD.MOV.U32 R115, RZ, RZ, R106 ;  /* 0x000000ffff737224 */ /* 0x000fe400078e006a */
[----:B------:R-:W-:Y:S02]  /*18f00*/  IMAD.MOV.U32 R120, RZ, RZ, R118 ;  /* 0x000000ffff787224 */ /* 0x000fe400078e0076 */
[----:B------:R-:W-:-:S02]  /*18f10*/  IMAD.MOV.U32 R118, RZ, RZ, R116 ;  /* 0x000000ffff767224 */ /* 0x000fc400078e0074 */
[----:B------:R-:W-:Y:S02]  /*18f20*/  IMAD.MOV.U32 R116, RZ, RZ, R115 ;  /* 0x000000ffff747224 */ /* 0x000fe400078e0073 */
[----:B------:R-:W-:Y:S02]  /*18f30*/  IMAD.MOV.U32 R115, RZ, RZ, R109 ;  /* 0x000000ffff737224 */ /* 0x000fe400078e006d */
[----:B------:R-:W-:Y:S01]  /*18f40*/  @!P6 IMAD.IADD R90, R90, 0x1, -R2 ;  /* 0x000000015a5ae824 */ /* 0x000fe200078e0a02 */
[----:B------:R-:W-:Y:S01]  /*18f50*/  ISETP.GE.AND P6, PT, R124, RZ, PT ;  /* 0x000000ff7c00720c */ /* 0x000fe20003fc6270 */
[----:B------:R-:W-:Y:S02]  /*18f60*/  IMAD.MOV.U32 R124, RZ, RZ, R120 ;  /* 0x000000ffff7c7224 */ /* 0x000fe400078e0078 */
[----:B------:R-:W-:Y:S02]  /*18f70*/  IMAD.MOV.U32 R123, RZ, RZ, R112 ;  /* 0x000000ffff7b7224 */ /* 0x000fe400078e0070 */
[----:B------:R-:W-:-:S02]  /*18f80*/  IMAD.MOV.U32 R101, RZ, RZ, R98 ;  /* 0x000000ffff657224 */ /* 0x000fc400078e0062 */
[----:B------:R-:W-:Y:S01]  /*18f90*/  IMAD.MOV.U32 R120, RZ, RZ, R118 ;  /* 0x000000ffff787224 */ /* 0x000fe200078e0076 */
[----:B------:R-:W4:Y:S01]  /*18fa0*/  LDL.LU R98, [R1+0x554] ;  /* 0x0005540001627983 */ /* 0x000f220000300800 */
[----:B------:R-:W-:Y:S02]  /*18fb0*/  IMAD.MOV.U32 R121, RZ, RZ, R111 ;  /* 0x000000ffff797224 */ /* 0x000fe400078e006f */
[----:B------:R-:W-:Y:S02]  /*18fc0*/  IMAD.MOV.U32 R112, RZ, RZ, R103 ;  /* 0x000000ffff707224 */ /* 0x000fe400078e0067 */
[----:B------:R-:W-:Y:S01]  /*18fd0*/  IMAD.MOV.U32 R118, RZ, RZ, R115 ;  /* 0x000000ffff767224 */ /* 0x000fe200078e0073 */
[----:B------:R-:W4:Y:S01]  /*18fe0*/  LDL.LU R103, [R1+0x558] ;  /* 0x0005580001677983 */ /* 0x000f220000300800 */
[----:B------:R-:W-:Y:S02]  /*18ff0*/  IMAD.MOV.U32 R111, RZ, RZ, R104 ;  /* 0x000000ffff6f7224 */ /* 0x000fe400078e0068 */
[----:B------:R-:W-:Y:S01]  /*19000*/  IMAD.MOV.U32 R115, RZ, RZ, R113 ;  /* 0x000000ffff737224 */ /* 0x000fe200078e0071 */
[----:B------:R-:W4:Y:S01]  /*19010*/  LDL.LU R104, [R1+0x5d8] ;  /* 0x0005d80001687983 */ /* 0x000f220000300800 */
[----:B------:R-:W-:-:S04]  /*19020*/  IMAD.HI.U32 R4, R3, R85, RZ ;  /* 0x0000005503047227 */ /* 0x000fc800078e00ff */
[----:B---3--:R-:W-:Y:S02]  /*19030*/  IMAD.MOV.U32 R113, RZ, RZ, R105 ;  /* 0x000000ffff717224 */ /* 0x008fe400078e0069 */
[----:B------:R-:W3:Y:S01]  /*19040*/  LDL.LU R105, [R1+0x5cc] ;  /* 0x0005cc0001697983 */ /* 0x000ee20000300800 */
[----:B------:R-:W-:Y:S02]  /*19050*/  IMAD.MOV R4, RZ, RZ, -R4 ;  /* 0x000000ffff047224 */ /* 0x000fe400078e0a04 */
[----:B------:R-:W-:Y:S01]  /*19060*/  IMAD.MOV.U32 R102, RZ, RZ, R88 ;  /* 0x000000ffff667224 */ /* 0x000fe200078e0058 */
[----:B------:R-:W-:Y:S01]  /*19070*/  IABS R88, R114 ;  /* 0x0000007200587213 */ /* 0x000fe20000000000 */
[C---:B------:R-:W-:Y:S02]  /*19080*/  IMAD R85, R2.reuse, R4, R85 ;  /* 0x0000000402557224 */ /* 0x040fe400078e0255 */
[----:B------:R-:W-:Y:S02]  /*19090*/  @!P0 IMAD.MOV R82, RZ, RZ, -R82 ;  /* 0x000000ffff528224 */ /* 0x000fe400078e0a52 */
[----:B------:R-:W-:Y:S01]  /*190a0*/  IMAD.HI.U32 R4, R3, R88, RZ ;  /* 0x0000005803047227 */ /* 0x000fe200078e00ff */
[----:B------:R-:W-:-:S03]  /*190b0*/  ISETP.GT.U32.AND P0, PT, R2, R85, PT ;  /* 0x000000550200720c */ /* 0x000fc60003f04070 */
[----:B------:R-:W-:Y:S01]  /*190c0*/  IMAD.MOV.U32 R106, RZ, RZ, R89 ;  /* 0x000000ffff6a7224 */ /* 0x000fe200078e0059 */
[----:B------:R-:W-:Y:S01]  /*190d0*/  IABS R89, R119 ;  /* 0x0000007700597213 */ /* 0x000fe20000000000 */
[----:B------:R-:W-:-:S04]  /*190e0*/  IMAD.MOV R4, RZ, RZ, -R4 ;  /* 0x000000ffff047224 */ /* 0x000fc800078e0a04 */
[----:B------:R-:W-:Y:S02]  /*190f0*/  IMAD R88, R2, R4, R88 ;  /* 0x0000000402587224 */ /* 0x000fe400078e0258 */
[----:B------:R-:W-:-:S04]  /*19100*/  IMAD.HI.U32 R4, R3, R89, RZ ;  /* 0x0000005903047227 */ /* 0x000fc800078e00ff */
[----:B------:R-:W-:Y:S02]  /*19110*/  IMAD.MOV R4, RZ, RZ, -R4 ;  /* 0x000000ffff047224 */ /* 0x000fe400078e0a04 */
[----:B------:R-:W-:Y:S02]  /*19120*/  @!P0 IMAD.IADD R85, R85, 0x1, -R2 ;  /* 0x0000000155558824 */ /* 0x000fe400078e0a02 */
[----:B------:R-:W-:Y:S01]  /*19130*/  IMAD R89, R2, R4, R89 ;  /* 0x0000000402597224 */ /* 0x000fe200078e0259 */
[----:B------:R-:W-:Y:S02]  /*19140*/  ISETP.GE.AND P4, PT, R114, RZ, PT ;  /* 0x000000ff7200720c */ /* 0x000fe40003f86270 */
[C---:B------:R-:W-:Y:S01]  /*19150*/  ISETP.GT.U32.AND P0, PT, R2.reuse, R85, PT ;  /* 0x000000550200720c */ /* 0x040fe20003f04070 */
[----:B------:R-:W-:Y:S01]  /*19160*/  IMAD.MOV.U32 R114, RZ, RZ, R107 ;  /* 0x000000ffff727224 */ /* 0x000fe200078e006b */
[----:B------:R-:W-:Y:S01]  /*19170*/  ISETP.GT.U32.AND P2, PT, R2, R89, PT ;  /* 0x000000590200720c */ /* 0x000fe20003f44070 */
[----:B------:R-:W-:-:S02]  /*19180*/  IMAD.MOV.U32 R107, RZ, RZ, R100 ;  /* 0x000000ffff6b7224 */ /* 0x000fc400078e0064 */
[----:B------:R-:W-:Y:S02]  /*19190*/  IMAD.MOV.U32 R100, RZ, RZ, R97 ;  /* 0x000000ffff647224 */ /* 0x000fe400078e0061 */
[----:B------:R-:W-:Y:S01]  /*191a0*/  IMAD.MOV.U32 R97, RZ, RZ, R91 ;  /* 0x000000ffff617224 */ /* 0x000fe200078e005b */
[----:B------:R-:W-:-:S05]  /*191b0*/  IABS R91, R125 ;  /* 0x0000007d005b7213 */ /* 0x000fca0000000000 */
[----:B------:R-:W-:Y:S01]  /*191c0*/  IMAD.HI.U32 R4, R3, R91, RZ ;  /* 0x0000005b03047227 */ /* 0x000fe200078e00ff */
[----:B------:R-:W-:-:S03]  /*191d0*/  IABS R92, R122 ;  /* 0x0000007a005c7213 */ /* 0x000fc60000000000 */
[--C-:B------:R-:W-:Y:S01]  /*191e0*/  @!P0 IMAD.IADD R85, R85, 0x1, -R2.reuse ;  /* 0x0000000155558824 */ /* 0x100fe200078e0a02 */
[----:B------:R-:W-:Y:S01]  /*191f0*/  ISETP.GT.U32.AND P0, PT, R2, R88, PT ;  /* 0x000000580200720c */ /* 0x000fe20003f04070 */
[----:B------:R-:W-:Y:S02]  /*19200*/  @!P2 IMAD.IADD R89, R89, 0x1, -R2 ;  /* 0x000000015959a824 */ /* 0x000fe400078e0a02 */
[----:B------:R-:W-:-:S03]  /*19210*/  IMAD.MOV R4, RZ, RZ, -R4 ;  /* 0x000000ffff047224 */ /* 0x000fc600078e0a04 */
[C---:B------:R-:W-:Y:S01]  /*19220*/  ISETP.GT.U32.AND P2, PT, R2.reuse, R89, PT ;  /* 0x000000590200720c */ /* 0x040fe20003f44070 */
[----:B------:R-:W-:Y:S02]  /*19230*/  IMAD R91, R2, R4, R91 ;  /* 0x00000004025b7224 */ /* 0x000fe400078e025b */
[----:B------:R-:W-:-:S04]  /*19240*/  IMAD.HI.U32 R4, R3, R92, RZ ;  /* 0x0000005c03047227 */ /* 0x000fc800078e00ff */
[----:B------:R-:W-:Y:S02]  /*19250*/  IMAD.MOV R4, RZ, RZ, -R4 ;  /* 0x000000ffff047224 */ /* 0x000fe400078e0a04 */
[----:B------:R-:W-:Y:S01]  /*19260*/  @!P0 IMAD.IADD R88, R88, 0x1, -R2 ;  /* 0x0000000158588824 */ /* 0x000fe200078e0a02 */
[C---:B------:R-:W-:Y:S01]  /*19270*/  ISETP.GT.U32.AND P0, PT, R2.reuse, R87, PT ;  /* 0x000000570200720c */ /* 0x040fe20003f04070 */
[----:B------:R-:W-:Y:S02]  /*19280*/  IMAD R92, R2, R4, R92 ;  /* 0x00000004025c7224 */ /* 0x000fe400078e025c */
[----:B------:R-:W-:-:S03]  /*19290*/  @!P2 IMAD.IADD R89, R89, 0x1, -R2 ;  /* 0x000000015959a824 */ /* 0x000fc600078e0a02 */
[C---:B------:R-:W-:Y:S01]  /*192a0*/  ISETP.GT.U32.AND P2, PT, R2.reuse, R92, PT ;  /* 0x0000005c0200720c */ /* 0x040fe20003f44070 */
[----:B------:R-:W-:Y:S01]  /*192b0*/  @!P5 IMAD.MOV R85, RZ, RZ, -R85 ;  /* 0x000000ffff55d224 */ /* 0x000fe200078e0a55 */
[----:B------:R-:W-:-:S05]  /*192c0*/  ISETP.GT.U32.AND P5, PT, R2, R88, PT ;  /* 0x000000580200720c */ /* 0x000fca0003fa4070 */
[----:B------:R-:W-:Y:S01]  /*192d0*/  @!P0 IMAD.IADD R87, R87, 0x1, -R2 ;  /* 0x0000000157578824 */ /* 0x000fe200078e0a02 */
[C---:B------:R-:W-:Y:S01]  /*192e0*/  ISETP.GT.U32.AND P0, PT, R2.reuse, R91, PT ;  /* 0x0000005b0200720c */ /* 0x040fe20003f04070 */
[----:B------:R-:W-:Y:S01]  /*192f0*/  @!P1 IMAD.MOV R86, RZ, RZ, -R86 ;  /* 0x000000ffff569224 */ /* 0x000fe200078e0a56 */
[----:B------:R-:W-:Y:S01]  /*19300*/  ISETP.GT.U32.AND P1, PT, R2, R90, PT ;  /* 0x0000005a0200720c */ /* 0x000fe20003f24070 */
[----:B--2---:R-:W-:Y:S02]  /*19310*/  IMAD.MOV.U32 R117, RZ, RZ, R93 ;  /* 0x000000ffff757224 */ /* 0x004fe400078e005d */
[--C-:B------:R-:W-:Y:S02]  /*19320*/  @!P2 IMAD.IADD R92, R92, 0x1, -R2.reuse ;  /* 0x000000015c5ca824 */ /* 0x100fe400078e0a02 */
[----:B------:R-:W-:Y:S01]  /*19330*/  @!P5 IMAD.IADD R88, R88, 0x1, -R2 ;  /* 0x000000015858d824 */ /* 0x000fe200078e0a02 */
[----:B------:R-:W-:Y:S01]  /*19340*/  ISETP.GE.AND P5, PT, R119, RZ, PT ;  /* 0x000000ff7700720c */ /* 0x000fe20003fa6270 */
[----:B------:R-:W-:Y:S01]  /*19350*/  IMAD.MOV.U32 R119, RZ, RZ, R117 ;  /* 0x000000ffff777224 */ /* 0x000fe200078e0075 */
[----:B------:R-:W-:Y:S01]  /*19360*/  ISETP.GT.U32.AND P2, PT, R2, R92, PT ;  /* 0x0000005c0200720c */ /* 0x000fe20003f44070 */
[----:B------:R-:W-:-:S02]  /*19370*/  IMAD.MOV.U32 R117, RZ, RZ, R114 ;  /* 0x000000ffff757224 */ /* 0x000fc400078e0072 */
[----:B----4-:R-:W-:Y:S02]  /*19380*/  IMAD.MOV.U32 R114, RZ, RZ, R108 ;  /* 0x000000ffff727224 */ /* 0x010fe400078e006c */
[----:B------:R-:W-:Y:S01]  /*19390*/  @!P0 IMAD.IADD R91, R91, 0x1, -R2 ;  /* 0x000000015b5b8824 */ /* 0x000fe200078e0a02 */
[----:B------:R-:W-:Y:S01]  /*193a0*/  ISETP.GE.AND P0, PT, R125, RZ, PT ;  /* 0x000000ff7d00720c */ /* 0x000fe20003f06270 */
[----:B------:R-:W-:Y:S02]  /*193b0*/  IMAD.MOV.U32 R125, RZ, RZ, R120 ;  /* 0x000000ffff7d7224 */ /* 0x000fe400078e0078 */
[----:B------:R-:W-:Y:S02]  /*193c0*/  IMAD.MOV.U32 R130, RZ, RZ, R119 ;  /* 0x000000ffff827224 */ /* 0x000fe400078e0077 */
[----:B------:R-:W-:Y:S02]  /*193d0*/  IMAD.MOV.U32 R120, RZ, RZ, R101 ;  /* 0x000000ffff787224 */ /* 0x000fe400078e0065 */
[----:B------:R-:W-:-:S02]  /*193e0*/  IMAD.MOV.U32 R119, RZ, RZ, R114 ;  /* 0x000000ffff777224 */ /* 0x000fc400078e0072 */
[----:B------:R-:W-:Y:S01]  /*193f0*/  @!P4 IMAD.MOV R88, RZ, RZ, -R88 ;  /* 0x000000ffff58c224 */ /* 0x000fe200078e0a58 */
[----:B------:R-:W-:Y:S01]  /*19400*/  ISETP.GE.AND P4, PT, R122, RZ, PT ;  /* 0x000000ff7a00720c */ /* 0x000fe20003f86270 */
[----:B------:R-:W-:Y:S01]  /*19410*/  @!P1 IMAD.IADD R90, R90, 0x1, -R2 ;  /* 0x000000015a5a9824 */ /* 0x000fe200078e0a02 */
[----:B------:R-:W-:Y:S01]  /*19420*/  IABS R93, R121 ;  /* 0x00000079005d7213 */ /* 0x000fe20000000000 */
[----:B------:R-:W-:Y:S01]  /*19430*/  IMAD.MOV.U32 R122, RZ, RZ, R120 ;  /* 0x000000ffff7a7224 */ /* 0x000fe200078e0078 */
[----:B------:R-:W-:Y:S01]  /*19440*/  ISETP.GE.AND P1, PT, R121, RZ, PT ;  /* 0x000000ff7900720c */ /* 0x000fe20003f26270 */
[----:B------:R-:W-:Y:S02]  /*19450*/  IMAD.MOV.U32 R120, RZ, RZ, R119 ;  /* 0x000000ffff787224 */ /* 0x000fe400078e0077 */
[----:B------:R-:W-:Y:S02]  /*19460*/  IMAD.MOV.U32 R121, RZ, RZ, R118 ;  /* 0x000000ffff797224 */ /* 0x000fe400078e0076 */
[----:B------:R-:W-:-:S02]  /*19470*/  IMAD.MOV.U32 R108, RZ, RZ, R96 ;  /* 0x000000ffff6c7224 */ /* 0x000fc400078e0060 */
[----:B------:R-:W-:Y:S02]  /*19480*/  IMAD.MOV.U32 R119, RZ, RZ, R117 ;  /* 0x000000ffff777224 */ /* 0x000fe400078e0075 */
[----:B------:R-:W-:Y:S01]  /*19490*/  IMAD.MOV.U32 R96, RZ, RZ, R94 ;  /* 0x000000ffff607224 */ /* 0x000fe200078e005e */
[----:B------:R-:W-:Y:S01]  /*194a0*/  IABS R94, R123 ;  /* 0x0000007b005e7213 */ /* 0x000fe20000000000 */
[----:B------:R-:W-:Y:S02]  /*194b0*/  IMAD.MOV.U32 R118, RZ, RZ, R116 ;  /* 0x000000ffff767224 */ /* 0x000fe400078e0074 */
[----:B------:R-:W-:Y:S01]  /*194c0*/  @!P2 IMAD.IADD R92, R92, 0x1, -R2 ;  /* 0x000000015c5ca824 */ /* 0x000fe200078e0a02 */
[----:B------:R-:W-:Y:S01]  /*194d0*/  ISETP.GE.AND P2, PT, R123, RZ, PT ;  /* 0x000000ff7b00720c */ /* 0x000fe20003f46270 */
[----:B------:R-:W-:Y:S02]  /*194e0*/  IMAD.MOV.U32 R132, RZ, RZ, R122 ;  /* 0x000000ffff847224 */ /* 0x000fe400078e007a */
[----:B------:R-:W-:-:S02]  /*194f0*/  IMAD.MOV.U32 R123, RZ, RZ, R121 ;  /* 0x000000ffff7b7224 */ /* 0x000fc400078e0079 */
[----:B------:R-:W-:Y:S02]  /*19500*/  IMAD.MOV.U32 R122, RZ, RZ, R119 ;  /* 0x000000ffff7a7224 */ /* 0x000fe400078e0077 */
[----:B------:R-:W-:Y:S02]  /*19510*/  IMAD.MOV.U32 R114, RZ, RZ, R106 ;  /* 0x000000ffff727224 */ /* 0x000fe400078e006a */
[----:B------:R-:W-:Y:S01]  /*19520*/  IMAD.MOV.U32 R101, RZ, RZ, R100 ;  /* 0x000000ffff657224 */ /* 0x000fe200078e0064 */
[----:B------:R-:W2:Y:S01]  /*19530*/  LDL.LU R106, [R1+0x6fc] ;  /* 0x0006fc00016a7983 */ /* 0x000ea20000300800 */
[----:B------:R-:W-:Y:S02]  /*19540*/  IMAD.MOV.U32 R121, RZ, RZ, R118 ;  /* 0x000000ffff797224 */ /* 0x000fe400078e0076 */
[----:B------:R-:W-:Y:S02]  /*19550*/  IMAD.MOV.U32 R119, RZ, RZ, R107 ;  /* 0x000000ffff777224 */ /* 0x000fe400078e006b */
[----:B------:R-:W-:-:S02]  /*19560*/  IMAD.MOV.U32 R100, RZ, RZ, R126 ;  /* 0x000000ffff647224 */ /* 0x000fc400078e007e */
[----:B------:R-:W4:Y:S01]  /*19570*/  LDL.LU R126, [R1+0x53c] ;  /* 0x00053c00017e7983 */ /* 0x000f220000300800 */
[----:B------:R-:W-:Y:S02]  /*19580*/  IMAD.MOV.U32 R147, RZ, RZ, R123 ;  /* 0x000000ffff937224 */ /* 0x000fe400078e007b */
[----:B------:R-:W-:Y:S02]  /*19590*/  IMAD.MOV.U32 R148, RZ, RZ, R122 ;  /* 0x000000ffff947224 */ /* 0x000fe400078e007a */
[----:B------:R-:W-:Y:S02]  /*195a0*/  IMAD.MOV.U32 R137, RZ, RZ, R121 ;  /* 0x000000ffff897224 */ /* 0x000fe400078e0079 */
[----:B---3--:R-:W-:Y:S02]  /*195b0*/  IMAD.MOV.U32 R107, RZ, RZ, R105 ;  /* 0x000000ffff6b7224 */ /* 0x008fe400078e0069 */
[----:B------:R-:W-:Y:S02]  /*195c0*/  IMAD.MOV.U32 R105, RZ, RZ, R103 ;  /* 0x000000ffff697224 */ /* 0x000fe400078e0067 */
[----:B------:R-:W3:Y:S04]  /*195d0*/  LDL.LU R103, [R1+0x540] ;  /* 0x0005400001677983 */ /* 0x000ee80000300800 */
[----:B------:R-:W4:Y:S04]  /*195e0*/  LDL.LU R123, [R1+0x3fc] ;  /* 0x0003fc00017b7983 */ /* 0x000f280000300800 */
[----:B------:R-:W3:Y:S04]  /*195f0*/  LDL.LU R122, [R1+0x408] ;  /* 0x00040800017a7983 */ /* 0x000ee80000300800 */
[----:B------:R-:W3:Y:S01]  /*19600*/  LDL.LU R121, [R1+0x404] ;  /* 0x0004040001797983 */ /* 0x000ee20000300800 */
[----:B------:R-:W-:-:S04]  /*19610*/  IMAD.HI.U32 R4, R3, R93, RZ ;  /* 0x0000005d03047227 */ /* 0x000fc800078e00ff */
[----:B------:R-:W-:-:S04]  /*19620*/  IMAD.MOV R4, RZ, RZ, -R4 ;  /* 0x000000ffff047224 */ /* 0x000fc800078e0a04 */
[----:B------:R-:W-:Y:S02]  /*19630*/  IMAD R93, R2, R4, R93 ;  /* 0x00000004025d7224 */ /* 0x000fe400078e025d */
[----:B------:R-:W-:-:S03]  /*19640*/  @!P5 IMAD.MOV R89, RZ, RZ, -R89 ;  /* 0x000000ffff59d224 */ /* 0x000fc600078e0a59 */
[----:B------:R-:W-:Y:S01]  /*19650*/  ISETP.GT.U32.AND P5, PT, R2, R93, PT ;  /* 0x0000005d0200720c */ /* 0x000fe20003fa4070 */
[----:B------:R-:W-:Y:S01]  /*19660*/  IMAD.MOV.U32 R109, RZ, RZ, R95 ;  /* 0x000000ffff6d7224 */ /* 0x000fe200078e005f */
[----:B------:R-:W-:Y:S01]  /*19670*/  IABS R95, R131 ;  /* 0x00000083005f7213 */ /* 0x000fe20000000000 */
[----:B------:R-:W-:-:S04]  /*19680*/  IMAD.MOV.U32 R117, RZ, RZ, R96 ;  /* 0x000000ffff757224 */ /* 0x000fc800078e0060 */
[----:B------:R-:W-:Y:S01]  /*19690*/  IMAD.HI.U32 R4, R3, R95, RZ ;  /* 0x0000005f03047227 */ /* 0x000fe200078e00ff */
[----:B------:R-:W-:-:S03]  /*196a0*/  IABS R96, R130 ;  /* 0x0000008200607213 */ /* 0x000fc60000000000 */
[----:B------:R-:W-:Y:S02]  /*196b0*/  IMAD.MOV R4, RZ, RZ, -R4 ;  /* 0x000000ffff047224 */ /* 0x000fe400078e0a04 */
[----:B------:R-:W-:Y:S02]  /*196c0*/  @!P5 IMAD.IADD R93, R93, 0x1, -R2 ;  /* 0x000000015d5dd824 */ /* 0x000fe400078e0a02 */
[----:B------:R-:W-:Y:S02]  /*196d0*/  @!P6 IMAD.MOV R90, RZ, RZ, -R90 ;  /* 0x000000ffff5ae224 */ /* 0x000fe400078e0a5a */
[C---:B------:R-:W-:Y:S01]  /*196e0*/  IMAD R95, R2.reuse, R4, R95 ;  /* 0x00000004025f7224 */ /* 0x040fe200078e025f */
[----:B------:R-:W-:Y:S01]  /*196f0*/  ISETP.GT.U32.AND P6, PT, R2, R93, PT ;  /* 0x0000005d0200720c */ /* 0x000fe20003fc4070 */
[----:B------:R-:W-:-:S04]  /*19700*/  IMAD.HI.U32 R4, R3, R96, RZ ;  /* 0x0000006003047227 */ /* 0x000fc800078e00ff */
[----:B------:R-:W-:-:S04]  /*19710*/  IMAD.MOV R4, RZ, RZ, -R4 ;  /* 0x000000ffff047224 */ /* 0x000fc800078e0a04 */
[C---:B------:R-:W-:Y:S02]  /*19720*/  IMAD R96, R2.reuse, R4, R96 ;  /* 0x0000000402607224 */ /* 0x040fe400078e0260 */
[----:B------:R-:W-:Y:S01]  /*19730*/  @!P3 IMAD.MOV R87, RZ, RZ, -R87 ;  /* 0x000000ffff57b224 */ /* 0x000fe200078e0a57 */
[C---:B------:R-:W-:Y:S01]  /*19740*/  ISETP.GT.U32.AND P3, PT, R2.reuse, R91, PT ;  /* 0x0000005b0200720c */ /* 0x040fe20003f64070 */
[----:B------:R-:W-:Y:S01]  /*19750*/  @!P6 IMAD.IADD R93, R93, 0x1, -R2 ;  /* 0x000000015d5de824 */ /* 0x000fe200078e0a02 */
[----:B------:R-:W-:Y:S01]  /*19760*/  ISETP.GT.U32.AND P6, PT, R2, R96, PT ;  /* 0x000000600200720c */ /* 0x000fe20003fc4070 */
[----:B------:R-:W-:-:S04]  /*19770*/  IMAD.HI.U32 R8, R3, R94, RZ ;  /* 0x0000005e03087227 */ /* 0x000fc800078e00ff */
[----:B------:R-:W-:Y:S02]  /*19780*/  IMAD.MOV R8, RZ, RZ, -R8 ;  /* 0x000000ffff087224 */ /* 0x000fe400078e0a08 */
[----:B------:R-:W-:Y:S02]  /*19790*/  IMAD.MOV.U32 R116, RZ, RZ, R97 ;  /* 0x000000ffff747224 */ /* 0x000fe400078e0061 */
[----:B------:R-:W-:Y:S01]  /*197a0*/  IMAD R94, R2, R8, R94 ;  /* 0x00000008025e7224 */ /* 0x000fe200078e025e */
[----:B------:R-:W-:Y:S01]  /*197b0*/  IABS R97, R124 ;  /* 0x0000007c00617213 */ /* 0x000fe20000000000 */
[----:B------:R-:W-:Y:S01]  /*197c0*/  @!P1 IMAD.MOV R93, RZ, RZ, -R93 ;  /* 0x000000ffff5d9224 */ /* 0x000fe200078e0a5d */
[----:B------:R-:W-:Y:S01]  /*197d0*/  ISETP.GE.AND P1, PT, R124, RZ, PT ;  /* 0x000000ff7c00720c */ /* 0x000fe20003f26270 */
[--C-:B------:R-:W-:Y:S01]  /*197e0*/  @!P3 IMAD.IADD R91, R91, 0x1, -R2.reuse ;  /* 0x000000015b5bb824 */ /* 0x100fe200078e0a02 */
[----:B------:R-:W-:Y:S01]  /*197f0*/  ISETP.GT.U32.AND P3, PT, R2, R94, PT ;  /* 0x0000005e0200720c */ /* 0x000fe20003f64070 */
[----:B------:R-:W-:-:S05]  /*19800*/  @!P6 IMAD.IADD R96, R96, 0x1, -R2 ;  /* 0x000000016060e824 */ /* 0x000fca00078e0a02 */
[----:B------:R-:W-:-:S07]  /*19810*/  ISETP.GT.U32.AND P6, PT, R2, R96, PT ;  /* 0x000000600200720c */ /* 0x000fce0003fc4070 */
[----:B------:R-:W-:Y:S01]  /*19820*/  @!P3 IMAD.IADD R94, R94, 0x1, -R2 ;  /* 0x000000015e5eb824 */ /* 0x000fe200078e0a02 */
[----:B------:R-:W-:-:S05]  /*19830*/  ISETP.GE.AND P3, PT, R131, RZ, PT ;  /* 0x000000ff8300720c */ /* 0x000fca0003f66270 */
[----:B------:R-:W-:Y:S01]  /*19840*/  @!P6 IMAD.IADD R96, R96, 0x1, -R2 ;  /* 0x000000016060e824 */ /* 0x000fe200078e0a02 */
[----:B------:R-:W-:Y:S01]  /*19850*/  ISETP.GE.AND P6, PT, R132, RZ, PT ;  /* 0x000000ff8400720c */ /* 0x000fe20003fc6270 */
[----:B--2---:R-:W-:Y:S02]  /*19860*/  IMAD.MOV.U32 R118, RZ, RZ, R106 ;  /* 0x000000ffff767224 */ /* 0x004fe400078e006a */
[----:B----4-:R-:W-:Y:S02]  /*19870*/  IMAD.MOV.U32 R124, RZ, RZ, R123 ;  /* 0x000000ffff7c7224 */ /* 0x010fe400078e007b */
[----:B---3--:R-:W-:Y:S02]  /*19880*/  IMAD.MOV.U32 R123, RZ, RZ, R122 ;  /* 0x000000ffff7b7224 */ /* 0x008fe400078e007a */
        /* <DEDUP_REMOVED lines=20> */
[----:B------:R-:W-:Y:S01]  /*199d0*/  IMAD.MOV.U32 R111, RZ, RZ, R127 ;  /* 0x000000ffff6f7224 */ /* 0x000fe200078e007f */
[----:B------:R-:W3:Y:S01]  /*199e0*/  LDL.LU R115, [R1+0x41c] ;  /* 0x00041c0001737983 */ /* 0x000ee20000300800 */
[----:B------:R-:W-:Y:S01]  /*199f0*/  IMAD.MOV.U32 R102, RZ, RZ, R99 ;  /* 0x000000ffff667224 */ /* 0x000fe200078e0063 */
[----:B------:R-:W-:Y:S01]  /*19a00*/  IABS R99, R132 ;  /* 0x0000008400637213 */ /* 0x000fe20000000000 */
[----:B------:R-:W-:-:S02]  /*19a10*/  IMAD.MOV.U32 R123, RZ, RZ, R113 ;  /* 0x000000ffff7b7224 */ /* 0x000fc400078e0071 */
[----:B------:R-:W-:Y:S02]  /*19a20*/  IMAD.MOV.U32 R127, RZ, RZ, R128 ;  /* 0x000000ffff7f7224 */ /* 0x000fe400078e0080 */
[----:B------:R-:W-:Y:S01]  /*19a30*/  IMAD.MOV.U32 R113, RZ, RZ, R126 ;  /* 0x000000ffff717224 */ /* 0x000fe200078e007e */
[----:B------:R-:W4:Y:S01]  /*19a40*/  LDL.LU R128, [R1+0x5d0] ;  /* 0x0005d00001807983 */ /* 0x000f220000300800 */
[----:B------:R-:W-:Y:S02]  /*19a50*/  IMAD.MOV.U32 R144, RZ, RZ, R131 ;  /* 0x000000ffff907224 */ /* 0x000fe400078e0083 */
[----:B------:R-:W-:Y:S01]  /*19a60*/  IMAD.MOV.U32 R132, RZ, RZ, R119 ;  /* 0x000000ffff847224 */ /* 0x000fe200078e0077 */
[----:B------:R-:W4:Y:S01]  /*19a70*/  LDL.LU R126, [R1+0x67c] ;  /* 0x00067c00017e7983 */ /* 0x000f220000300800 */
[----:B------:R-:W-:-:S03]  /*19a80*/  IMAD.MOV.U32 R131, RZ, RZ, R118 ;  /* 0x000000ffff837224 */ /* 0x000fc600078e0076 */
[----:B------:R-:W4:Y:S04]  /*19a90*/  LDL.LU R119, [R1+0x52c] ;  /* 0x00052c0001777983 */ /* 0x000f280000300800 */
[----:B------:R-:W4:Y:S04]  /*19aa0*/  LDL.LU R118, [R1+0x668] ;  /* 0x0006680001767983 */ /* 0x000f280000300800 */
[----:B------:R-:W2:Y:S01]  /*19ab0*/  LDL.LU R136, [R1+0x418] ;  /* 0x0004180001887983 */ /* 0x000ea20000300800 */
[----:B------:R-:W-:Y:S01]  /*19ac0*/  ISETP.GT.U32.AND P5, PT, R2, R95, PT ;  /* 0x0000005f0200720c */ /* 0x000fe20003fa4070 */
[----:B------:R-:W-:-:S04]  /*19ad0*/  IMAD.HI.U32 R8, R3, R97, RZ ;  /* 0x0000006103087227 */ /* 0x000fc800078e00ff */
[----:B------:R-:W-:-:S08]  /*19ae0*/  IMAD.MOV R8, RZ, RZ, -R8 ;  /* 0x000000ffff087224 */ /* 0x000fd000078e0a08 */
[----:B------:R-:W-:Y:S01]  /*19af0*/  @!P5 IMAD.IADD R95, R95, 0x1, -R2 ;  /* 0x000000015f5fd824 */ /* 0x000fe200078e0a02 */
[C---:B------:R-:W-:Y:S01]  /*19b00*/  ISETP.GT.U32.AND P5, PT, R2.reuse, R94, PT ;  /* 0x0000005e0200720c */ /* 0x040fe20003fa4070 */
[----:B------:R-:W-:Y:S02]  /*19b10*/  IMAD R97, R2, R8, R97 ;  /* 0x0000000802617224 */ /* 0x000fe400078e0261 */
[----:B------:R-:W-:Y:S02]  /*19b20*/  IMAD.MOV.U32 R106, RZ, RZ, R104 ;  /* 0x000000ffff6a7224 */ /* 0x000fe400078e0068 */
[----:B------:R-:W-:Y:S01]  /*19b30*/  IMAD.MOV.U32 R104, RZ, RZ, R98 ;  /* 0x000000ffff687224 */ /* 0x000fe200078e0062 */
[----:B------:R-:W-:-:S07]  /*19b40*/  IABS R98, R125 ;  /* 0x0000007d00627213 */ /* 0x000fce0000000000 */
[----:B------:R-:W-:Y:S01]  /*19b50*/  @!P5 IMAD.IADD R94, R94, 0x1, -R2 ;  /* 0x000000015e5ed824 */ /* 0x000fe200078e0a02 */
[----:B------:R-:W-:Y:S01]  /*19b60*/  ISETP.GT.U32.AND P5, PT, R2, R97, PT ;  /* 0x000000610200720c */ /* 0x000fe20003fa4070 */
[----:B------:R-:W-:-:S04]  /*19b70*/  IMAD.HI.U32 R4, R3, R98, RZ ;  /* 0x0000006203047227 */ /* 0x000fc800078e00ff */
[----:B------:R-:W-:-:S08]  /*19b80*/  IMAD.MOV R4, RZ, RZ, -R4 ;  /* 0x000000ffff047224 */ /* 0x000fd000078e0a04 */
[----:B------:R-:W-:Y:S02]  /*19b90*/  @!P5 IMAD.IADD R97, R97, 0x1, -R2 ;  /* 0x000000016161d824 */ /* 0x000fe400078e0a02 */
[C---:B------:R-:W-:Y:S02]  /*19ba0*/  IMAD R98, R2.reuse, R4, R98 ;  /* 0x0000000402627224 */ /* 0x040fe400078e0262 */
[----:B------:R-:W-:Y:S01]  /*19bb0*/  IMAD.HI.U32 R4, R3, R99, RZ ;  /* 0x0000006303047227 */ /* 0x000fe200078e00ff */
[----:B------:R-:W-:-:S03]  /*19bc0*/  ISETP.GT.U32.AND P5, PT, R2, R97, PT ;  /* 0x000000610200720c */ /* 0x000fc60003fa4070 */
[----:B------:R-:W-:Y:S02]  /*19bd0*/  IMAD.MOV R4, RZ, RZ, -R4 ;  /* 0x000000ffff047224 */ /* 0x000fe400078e0a04 */
[----:B------:R-:W-:Y:S01]  /*19be0*/  @!P4 IMAD.MOV R92, RZ, RZ, -R92 ;  /* 0x000000ffff5cc224 */ /* 0x000fe200078e0a5c */
[----:B------:R-:W-:Y:S01]  /*19bf0*/  ISETP.GE.AND P4, PT, R130, RZ, PT ;  /* 0x000000ff8200720c */ /* 0x000fe20003f86270 */
[----:B------:R-:W-:Y:S02]  /*19c00*/  IMAD.MOV.U32 R130, RZ, RZ, R109 ;  /* 0x000000ffff827224 */ /* 0x000fe400078e006d */
[----:B------:R-:W-:Y:S01]  /*19c10*/  IMAD.MOV.U32 R109, RZ, RZ, R101 ;  /* 0x000000ffff6d7224 */ /* 0x000fe200078e0065 */
[----:B------:R-:W-:Y:S01]  /*19c20*/  IABS R101, R148 ;  /* 0x0000009400657213 */ /* 0x000fe20000000000 */
[----:B------:R-:W-:Y:S02]  /*19c30*/  IMAD R99, R2, R4, R99 ;  /* 0x0000000402637224 */ /* 0x000fe400078e0263 */
[----:B------:R-:W-:-:S02]  /*19c40*/  @!P5 IMAD.IADD R97, R97, 0x1, -R2 ;  /* 0x000000016161d824 */ /* 0x000fc400078e0a02 */
[----:B------:R-:W-:Y:S01]  /*19c50*/  IMAD.HI.U32 R8, R3, R101, RZ ;  /* 0x0000006503087227 */ /* 0x000fe200078e00ff */
[----:B------:R-:W-:-:S03]  /*19c60*/  ISETP.GT.U32.AND P5, PT, R2, R99, PT ;  /* 0x000000630200720c */ /* 0x000fc60003fa4070 */
[----:B------:R-:W-:-:S04]  /*19c70*/  IMAD.MOV R8, RZ, RZ, -R8 ;  /* 0x000000ffff087224 */ /* 0x000fc800078e0a08 */
[----:B------:R-:W-:-:S06]  /*19c80*/  IMAD R101, R2, R8, R101 ;  /* 0x0000000802657224 */ /* 0x000fcc00078e0265 */
[----:B------:R-:W-:Y:S01]  /*19c90*/  @!P5 IMAD.IADD R99, R99, 0x1, -R2 ;  /* 0x000000016363d824 */ /* 0x000fe200078e0a02 */
[----:B------:R-:W-:Y:S01]  /*19ca0*/  ISETP.GT.U32.AND P5, PT, R2, R101, PT ;  /* 0x000000650200720c */ /* 0x000fe20003fa4070 */
[----:B------:R-:W-:Y:S01]  /*19cb0*/  @!P2 IMAD.MOV R94, RZ, RZ, -R94 ;  /* 0x000000ffff5ea224 */ /* 0x000fe200078e0a5e */
[----:B------:R-:W-:Y:S01]  /*19cc0*/  ISETP.GE.AND P2, PT, R125, RZ, PT ;  /* 0x000000ff7d00720c */ /* 0x000fe20003f46270 */
[----:B------:R-:W-:-:S04]  /*19cd0*/  IMAD.MOV.U32 R125, RZ, RZ, R108 ;  /* 0x000000ffff7d7224 */ /* 0x000fc800078e006c */
[----:B------:R-:W-:Y:S02]  /*19ce0*/  IMAD.MOV.U32 R140, RZ, RZ, R125 ;  /* 0x000000ffff8c7224 */ /* 0x000fe400078e007d */
[----:B------:R-:W-:Y:S02]  /*19cf0*/  IMAD.MOV.U32 R125, RZ, RZ, R124 ;  /* 0x000000ffff7d7224 */ /* 0x000fe400078e007c */
[----:B------:R-:W-:Y:S01]  /*19d00*/  IMAD.MOV.U32 R124, RZ, RZ, R106 ;  /* 0x000000ffff7c7224 */ /* 0x000fe200078e006a */
[----:B------:R-:W-:Y:S01]  /*19d10*/  IABS R106, R145 ;  /* 0x00000091006a7213 */ /* 0x000fe20000000000 */
[----:B------:R-:W-:Y:S02]  /*19d20*/  @!P5 IMAD.IADD R101, R101, 0x1, -R2 ;  /* 0x000000016565d824 */ /* 0x000fe400078e0a02 */
[----:B------:R-:W-:Y:S02]  /*19d30*/  @!P1 IMAD.MOV R97, RZ, RZ, -R97 ;  /* 0x000000ffff619224 */ /* 0x000fe400078e0a61 */
[----:B------:R-:W-:Y:S01]  /*19d40*/  IMAD.HI.U32 R8, R3, R106, RZ ;  /* 0x0000006a03087227 */ /* 0x000fe200078e00ff */
[----:B------:R-:W-:-:S03]  /*19d50*/  ISETP.GT.U32.AND P1, PT, R2, R101, PT ;  /* 0x000000650200720c */ /* 0x000fc60003f24070 */
[----:B------:R-:W-:-:S04]  /*19d60*/  IMAD.MOV R8, RZ, RZ, -R8 ;  /* 0x000000ffff087224 */ /* 0x000fc800078e0a08 */
[----:B------:R-:W-:-:S06]  /*19d70*/  IMAD R106, R2, R8, R106 ;  /* 0x00000008026a7224 */ /* 0x000fcc00078e026a */
[----:B------:R-:W-:Y:S01]  /*19d80*/  @!P1 IMAD.IADD R101, R101, 0x1, -R2 ;  /* 0x0000000165659824 */ /* 0x000fe200078e0a02 */
[----:B------:R-:W-:Y:S01]  /*19d90*/  ISETP.GT.U32.AND P1, PT, R2, R106, PT ;  /* 0x0000006a0200720c */ /* 0x000fe20003f24070 */
[----:B------:R-:W-:Y:S02]  /*19da0*/  IMAD.MOV.U32 R139, RZ, RZ, R121 ;  /* 0x000000ffff8b7224 */ /* 0x000fe400078e0079 */
[----:B------:R-:W-:-:S04]  /*19db0*/  IMAD.MOV.U32 R121, RZ, RZ, R117 ;  /* 0x000000ffff797224 */ /* 0x000fc800078e0075 */
[----:B------:R-:W-:Y:S02]  /*19dc0*/  IMAD.MOV.U32 R134, RZ, RZ, R121 ;  /* 0x000000ffff867224 */ /* 0x000fe400078e0079 */
[----:B------:R-:W-:Y:S01]  /*19dd0*/  IMAD.MOV.U32 R121, RZ, RZ, R104 ;  /* 0x000000ffff797224 */ /* 0x000fe200078e0068 */
[----:B------:R-:W-:-:S03]  /*19de0*/  IABS R104, R139 ;  /* 0x0000008b00687213 */ /* 0x000fc60000000000 */
[----:B------:R-:W-:Y:S01]  /*19df0*/  @!P1 IMAD.IADD R106, R106, 0x1, -R2 ;  /* 0x000000016a6a9824 */ /* 0x000fe200078e0a02 */
[----:B------:R-:W-:Y:S01]  /*19e00*/  ISETP.GE.AND P1, PT, R139, RZ, PT ;  /* 0x000000ff8b00720c */ /* 0x000fe20003f26270 */
[----:B--2---:R-:W-:Y:S02]  /*19e10*/  IMAD.MOV.U32 R142, RZ, RZ, R136 ;  /* 0x000000ffff8e7224 */ /* 0x004fe400078e0088 */
[----:B------:R-:W-:Y:S02]  /*19e20*/  IMAD.MOV.U32 R136, RZ, RZ, R125 ;  /* 0x000000ffff887224 */ /* 0x000fe400078e007d */
[----:B------:R-:W-:Y:S02]  /*19e30*/  IMAD.MOV.U32 R125, RZ, RZ, R116 ;  /* 0x000000ffff7d7224 */ /* 0x000fe400078e0074 */
[----:B------:R-:W2:Y:S04]  /*19e40*/  LDL.LU R116, [R1+0x594] ;  /* 0x0005940001747983 */ /* 0x000ea80000300800 */
[----:B------:R-:W4:Y:S01]  /*19e50*/  LDL.LU R139, [R1+0x420] ;  /* 0x00042000018b7983 */ /* 0x000f220000300800 */
[----:B------:R-:W-:Y:S01]  /*19e60*/  @!P0 IMAD.MOV R91, RZ, RZ, -R91 ;  /* 0x000000ffff5b8224 */ /* 0x000fe200078e0a5b */
[----:B------:R-:W-:Y:S01]  /*19e70*/  ISETP.GT.U32.AND P0, PT, R2, R95, PT ;  /* 0x0000005f0200720c */ /* 0x000fe20003f04070 */
[----:B------:R-:W-:Y:S01]  /*19e80*/  IMAD.MOV.U32 R108, RZ, RZ, R102 ;  /* 0x000000ffff6c7224 */ /* 0x000fe200078e0066 */
[----:B------:R-:W-:-:S11]  /*19e90*/  IABS R102, R147 ;  /* 0x0000009300667213 */ /* 0x000fd60000000000 */
[----:B------:R-:W-:Y:S01]  /*19ea0*/  @!P0 IMAD.IADD R95, R95, 0x1, -R2 ;  /* 0x000000015f5f8824 */ /* 0x000fe200078e0a02 */
[----:B------:R-:W-:Y:S01]  /*19eb0*/  ISETP.GT.U32.AND P0, PT, R2, R98, PT ;  /* 0x000000620200720c */ /* 0x000fe20003f04070 */
[----:B------:R-:W-:Y:S02]  /*19ec0*/  IMAD.MOV.U32 R117, RZ, RZ, R114 ;  /* 0x000000ffff757224 */ /* 0x000fe400078e0072 */
[----:B------:R-:W-:Y:S01]  /*19ed0*/  IMAD.MOV.U32 R114, RZ, RZ, R100 ;  /* 0x000000ffff727224 */ /* 0x000fe200078e0064 */
[----:B------:R-:W-:Y:S01]  /*19ee0*/  IABS R100, R137 ;  /* 0x0000008900647213 */ /* 0x000fe20000000000 */
[----:B------:R-:W-:-:S04]  /*19ef0*/  IMAD.HI.U32 R4, R3, R102, RZ ;  /* 0x0000006603047227 */ /* 0x000fc800078e00ff */
[----:B------:R-:W-:-:S04]  /*19f00*/  IMAD.MOV.U32 R133, RZ, RZ, R120 ;  /* 0x000000ffff857224 */ /* 0x000fc800078e0078 */
[----:B------:R-:W-:Y:S02]  /*19f10*/  @!P0 IMAD.IADD R98, R98, 0x1, -R2 ;  /* 0x0000000162628824 */ /* 0x000fe400078e0a02 */
[----:B------:R-:W-:Y:S01]  /*19f20*/  IMAD.MOV.U32 R120, RZ, RZ, R103 ;  /* 0x000000ffff787224 */ /* 0x000fe200078e0067 */
[----:B------:R-:W-:Y:S01]  /*19f30*/  IABS R103, R141 ;  /* 0x0000008d00677213 */ /* 0x000fe20000000000 */
[----:B------:R-:W-:Y:S01]  /*19f40*/  IMAD.MOV R4, RZ, RZ, -R4 ;  /* 0x000000ffff047224 */ /* 0x000fe200078e0a04 */
[----:B------:R-:W-:Y:S01]  /*19f50*/  ISETP.GT.U32.AND P0, PT, R2, R98, PT ;  /* 0x000000620200720c */ /* 0x000fe20003f04070 */
[----:B------:R-:W-:-:S04]  /*19f60*/  IMAD.HI.U32 R9, R3, R100, RZ ;  /* 0x0000006403097227 */ /* 0x000fc800078e00ff */
[----:B------:R-:W-:Y:S02]  /*19f70*/  IMAD R102, R2, R4, R102 ;  /* 0x0000000402667224 */ /* 0x000fe400078e0266 */
[----:B------:R-:W-:Y:S02]  /*19f80*/  IMAD.MOV R9, RZ, RZ, -R9 ;  /* 0x000000ffff097224 */ /* 0x000fe400078e0a09 */
[----:B------:R-:W-:-:S04]  /*19f90*/  IMAD.HI.U32 R4, R3, R103, RZ ;  /* 0x0000006703047227 */ /* 0x000fc800078e00ff */
[----:B------:R-:W-:Y:S02]  /*19fa0*/  IMAD R100, R2, R9, R100 ;  /* 0x0000000902647224 */ /* 0x000fe400078e0264 */
[----:B------:R-:W-:Y:S02]  /*19fb0*/  IMAD.MOV R4, RZ, RZ, -R4 ;  /* 0x000000ffff047224 */ /* 0x000fe400078e0a04 */
[----:B------:R-:W-:Y:S01]  /*19fc0*/  @!P0 IMAD.IADD R98, R98, 0x1, -R2 ;  /* 0x0000000162628824 */ /* 0x000fe200078e0a02 */
[C---:B------:R-:W-:Y:S01]  /*19fd0*/  ISETP.GT.U32.AND P0, PT, R2.reuse, R100, PT ;  /* 0x000000640200720c */ /* 0x040fe20003f04070 */
[----:B------:R-:W-:-:S05]  /*19fe0*/  IMAD R103, R2, R4, R103 ;  /* 0x0000000402677224 */ /* 0x000fca00078e0267 */
[----:B------:R-:W-:Y:S01]  /*19ff0*/  ISETP.GT.U32.AND P5, PT, R2, R103, PT ;  /* 0x000000670200720c */ /* 0x000fe20003fa4070 */
[----:B------:R-:W-:Y:S02]  /*1a000*/  IMAD.MOV.U32 R143, RZ, RZ, R130 ;  /* 0x000000ffff8f7224 */ /* 0x000fe400078e0082 */
[----:B------:R-:W-:-:S04]  /*1a010*/  IMAD.MOV.U32 R130, RZ, RZ, R107 ;  /* 0x000000ffff827224 */ /* 0x000fc800078e006b */
[----:B------:R-:W-:Y:S01]  /*1a020*/  @!P0 IMAD.IADD R100, R100, 0x1, -R2 ;  /* 0x0000000164648824 */ /* 0x000fe200078e0a02 */
[C---:B------:R-:W-:Y:S01]  /*1a030*/  ISETP.GT.U32.AND P0, PT, R2.reuse, R102, PT ;  /* 0x000000660200720c */ /* 0x040fe20003f04070 */
[----:B------:R-:W-:Y:S01]  /*1a040*/  @!P3 IMAD.MOV R95, RZ, RZ, -R95 ;  /* 0x000000ffff5fb224 */ /* 0x000fe200078e0a5f */
[----:B------:R-:W-:Y:S01]  /*1a050*/  IABS R107, R144 ;  /* 0x00000090006b7213 */ /* 0x000fe20000000000 */
[----:B------:R-:W-:Y:S01]  /*1a060*/  IMAD.HI.U32 R10, R3, R104, RZ ;  /* 0x00000068030a7227 */ /* 0x000fe200078e00ff */
[----:B------:R-:W-:-:S03]  /*1a070*/  ISETP.GT.U32.AND P3, PT, R2, R99, PT ;  /* 0x000000630200720c */ /* 0x000fc60003f64070 */
[----:B------:R-:W-:Y:S02]  /*1a080*/  @!P5 IMAD.IADD R103, R103, 0x1, -R2 ;  /* 0x000000016767d824 */ /* 0x000fe400078e0a02 */
[----:B------:R-:W-:Y:S02]  /*1a090*/  IMAD.MOV.U32 R135, RZ, RZ, R122 ;  /* 0x000000ffff877224 */ /* 0x000fe400078e007a */
[----:B------:R-:W-:Y:S01]  /*1a0a0*/  IMAD.MOV.U32 R122, RZ, RZ, R105 ;  /* 0x000000ffff7a7224 */ /* 0x000fe200078e0069 */
[----:B------:R-:W-:Y:S01]  /*1a0b0*/  IABS R105, R146 ;  /* 0x0000009200697213 */ /* 0x000fe20000000000 */
[----:B------:R-:W-:Y:S01]  /*1a0c0*/  IMAD.MOV R10, RZ, RZ, -R10 ;  /* 0x000000ffff0a7224 */ /* 0x000fe200078e0a0a */
[----:B------:R-:W-:Y:S01]  /*1a0d0*/  ISETP.GT.U32.AND P5, PT, R2, R103, PT ;  /* 0x000000670200720c */ /* 0x000fe20003fa4070 */
[----:B------:R-:W-:-:S04]  /*1a0e0*/  IMAD.HI.U32 R4, R3, R107, RZ ;  /* 0x0000006b03047227 */ /* 0x000fc800078e00ff */
[----:B------:R-:W-:Y:S01]  /*1a0f0*/  @!P4 IMAD.MOV R96, RZ, RZ, -R96 ;  /* 0x000000ffff60c224 */ /* 0x000fe200078e0a60 */
[----:B------:R-:W-:Y:S01]  /*1a100*/  ISETP.GT.U32.AND P4, PT, R2, R100, PT ;  /* 0x000000640200720c */ /* 0x000fe20003f84070 */
[----:B------:R-:W-:-:S04]  /*1a110*/  IMAD.HI.U32 R9, R3, R105, RZ ;  /* 0x0000006903097227 */ /* 0x000fc800078e00ff */
[----:B------:R-:W-:Y:S02]  /*1a120*/  @!P0 IMAD.IADD R102, R102, 0x1, -R2 ;  /* 0x0000000166668824 */ /* 0x000fe400078e0a02 */
[C---:B------:R-:W-:Y:S02]  /*1a130*/  IMAD R104, R2.reuse, R10, R104 ;  /* 0x0000000a02687224 */ /* 0x040fe400078e0268 */
[----:B------:R-:W-:Y:S02]  /*1a140*/  IMAD.MOV R4, RZ, RZ, -R4 ;  /* 0x000000ffff047224 */ /* 0x000fe400078e0a04 */
[----:B------:R-:W-:Y:S02]  /*1a150*/  IMAD.MOV R9, RZ, RZ, -R9 ;  /* 0x000000ffff097224 */ /* 0x000fe400078e0a09 */
[----:B------:R-:W-:Y:S01]  /*1a160*/  @!P2 IMAD.MOV R98, RZ, RZ, -R98 ;  /* 0x000000ffff62a224 */ /* 0x000fe200078e0a62 */
[C---:B------:R-:W-:Y:S01]  /*1a170*/  ISETP.GT.U32.AND P2, PT, R2.reuse, R102, PT ;  /* 0x000000660200720c */ /* 0x040fe20003f44070 */
[----:B------:R-:W-:-:S02]  /*1a180*/  IMAD R107, R2, R4, R107 ;  /* 0x00000004026b7224 */ /* 0x000fc400078e026b */
[--C-:B------:R-:W-:Y:S01]  /*1a190*/  @!P3 IMAD.IADD R99, R99, 0x1, -R2.reuse ;  /* 0x000000016363b824 */ /* 0x100fe200078e0a02 */
[C---:B------:R-:W-:Y:S01]  /*1a1a0*/  ISETP.GT.U32.AND P3, PT, R2.reuse, R104, PT ;  /* 0x000000680200720c */ /* 0x040fe20003f64070 */
[C---:B------:R-:W-:Y:S02]  /*1a1b0*/  IMAD R105, R2.reuse, R9, R105 ;  /* 0x0000000902697224 */ /* 0x040fe400078e0269 */
[--C-:B------:R-:W-:Y:S01]  /*1a1c0*/  @!P5 IMAD.IADD R103, R103, 0x1, -R2.reuse ;  /* 0x000000016767d824 */ /* 0x100fe200078e0a02 */
[----:B------:R-:W-:Y:S01]  /*1a1d0*/  ISETP.GT.U32.AND P5, PT, R2, R107, PT ;  /* 0x0000006b0200720c */ /* 0x000fe20003fa4070 */
[----:B------:R-:W-:Y:S01]  /*1a1e0*/  @!P4 IMAD.IADD R100, R100, 0x1, -R2 ;  /* 0x000000016464c824 */ /* 0x000fe200078e0a02 */
[----:B------:R-:W-:Y:S01]  /*1a1f0*/  ISETP.GE.AND P0, PT, R137, RZ, PT ;  /* 0x000000ff8900720c */ /* 0x000fe20003f06270 */
[----:B------:R-:W-:Y:S01]  /*1a200*/  IMAD.MOV.U32 R137, RZ, RZ, R123 ;  /* 0x000000ffff897224 */ /* 0x000fe200078e007b */
[----:B------:R-:W-:Y:S01]  /*1a210*/  ISETP.GT.U32.AND P4, PT, R2, R105, PT ;  /* 0x000000690200720c */ /* 0x000fe20003f84070 */
[----:B------:R-:W-:-:S02]  /*1a220*/  IMAD.MOV.U32 R123, RZ, RZ, R114 ;  /* 0x000000ffff7b7224 */ /* 0x000fc400078e0072 */
[----:B------:R-:W-:Y:S01]  /*1a230*/  IMAD.MOV.U32 R114, RZ, RZ, R108 ;  /* 0x000000ffff727224 */ /* 0x000fe200078e006c */
[----:B------:R-:W-:Y:S01]  /*1a240*/  IABS R108, R140 ;  /* 0x0000008c006c7213 */ /* 0x000fe20000000000 */
[--C-:B------:R-:W-:Y:S01]  /*1a250*/  @!P2 IMAD.IADD R102, R102, 0x1, -R2.reuse ;  /* 0x000000016666a824 */ /* 0x100fe200078e0a02 */
[----:B------:R-:W-:Y:S01]  /*1a260*/  ISETP.GE.AND P2, PT, R148, RZ, PT ;  /* 0x000000ff9400720c */ /* 0x000fe20003f46270 */
[----:B------:R-:W-:Y:S01]  /*1a270*/  @!P3 IMAD.IADD R104, R104, 0x1, -R2 ;  /* 0x000000016868b824 */ /* 0x000fe200078e0a02 */
[----:B------:R-:W-:Y:S01]  /*1a280*/  ISETP.GE.AND P3, PT, R147, RZ, PT ;  /* 0x000000ff9300720c */ /* 0x000fe20003f66270 */
[----:B------:R-:W-:-:S04]  /*1a290*/  IMAD.HI.U32 R8, R3, R108, RZ ;  /* 0x0000006c03087227 */ /* 0x000fc800078e00ff */
[----:B------:R-:W-:Y:S02]  /*1a2a0*/  @!P5 IMAD.IADD R107, R107, 0x1, -R2 ;  /* 0x000000016b6bd824 */ /* 0x000fe400078e0a02 */
[----:B------:R-:W-:Y:S02]  /*1a2b0*/  IMAD.MOV R8, RZ, RZ, -R8 ;  /* 0x000000ffff087224 */ /* 0x000fe400078e0a08 */
[----:B------:R-:W-:Y:S02]  /*1a2c0*/  @!P4 IMAD.IADD R105, R105, 0x1, -R2 ;  /* 0x000000016969c824 */ /* 0x000fe400078e0a02 */
[----:B------:R-:W-:Y:S01]  /*1a2d0*/  @!P6 IMAD.MOV R99, RZ, RZ, -R99 ;  /* 0x000000ffff63e224 */ /* 0x000fe200078e0a63 */
[C---:B------:R-:W-:Y:S01]  /*1a2e0*/  ISETP.GT.U32.AND P6, PT, R2.reuse, R107, PT ;  /* 0x0000006b0200720c */ /* 0x040fe20003fc4070 */
[----:B------:R-:W-:Y:S02]  /*1a2f0*/  IMAD R108, R2, R8, R108 ;  /* 0x00000008026c7224 */ /* 0x000fe400078e026c */
[----:B---3--:R-:W-:-:S02]  /*1a300*/  IMAD.MOV.U32 R138, RZ, RZ, R115 ;  /* 0x000000ffff8a7224 */ /* 0x008fc400078e0073 */
[----:B------:R-:W-:Y:S01]  /*1a310*/  @!P0 IMAD.MOV R100, RZ, RZ, -R100 ;  /* 0x000000ffff648224 */ /* 0x000fe200078e0a64 */
[C---:B------:R-:W-:Y:S01]  /*1a320*/  ISETP.GT.U32.AND P0, PT, R2.reuse, R105, PT ;  /* 0x000000690200720c */ /* 0x040fe20003f04070 */
[----:B------:R-:W-:Y:S01]  /*1a330*/  IMAD.MOV.U32 R115, RZ, RZ, R109 ;  /* 0x000000ffff737224 */ /* 0x000fe200078e006d */
[----:B------:R-:W-:Y:S01]  /*1a340*/  ISETP.GE.AND P4, PT, R141, RZ, PT ;  /* 0x000000ff8d00720c */ /* 0x000fe20003f86270 */
[----:B------:R-:W-:Y:S01]  /*1a350*/  @!P2 IMAD.MOV R101, RZ, RZ, -R101 ;  /* 0x000000ffff65a224 */ /* 0x000fe200078e0a65 */
[----:B------:R-:W-:Y:S01]  /*1a360*/  IABS R109, R143 ;  /* 0x0000008f006d7213 */ /* 0x000fe20000000000 */
[----:B------:R-:W-:Y:S01]  /*1a370*/  @!P3 IMAD.MOV R102, RZ, RZ, -R102 ;  /* 0x000000ffff66b224 */ /* 0x000fe200078e0a66 */
[C---:B------:R-:W-:Y:S01]  /*1a380*/  ISETP.GT.U32.AND P5, PT, R2.reuse, R104, PT ;  /* 0x000000680200720c */ /* 0x040fe20003fa4070 */
[----:B------:R-:W-:Y:S01]  /*1a390*/  IMAD.MOV.U32 R141, RZ, RZ, R138 ;  /* 0x000000ffff8d7224 */ /* 0x000fe200078e008a */
[C---:B------:R-:W-:Y:S01]  /*1a3a0*/  ISETP.GT.U32.AND P2, PT, R2.reuse, R106, PT ;  /* 0x0000006a0200720c */ /* 0x040fe20003f44070 */
[----:B------:R-:W-:Y:S01]  /*1a3b0*/  IMAD.MOV.U32 R138, RZ, RZ, R137 ;  /* 0x000000ffff8a7224 */ /* 0x000fe200078e0089 */
[----:B------:R-:W-:Y:S01]  /*1a3c0*/  ISETP.GT.U32.AND P3, PT, R2, R108, PT ;  /* 0x0000006c0200720c */ /* 0x000fe20003f64070 */
[----:B------:R-:W-:-:S02]  /*1a3d0*/  IMAD.MOV.U32 R137, RZ, RZ, R136 ;  /* 0x000000ffff897224 */ /* 0x000fc400078e0088 */
[----:B------:R-:W-:Y:S02]  /*1a3e0*/  IMAD.MOV.U32 R136, RZ, RZ, R135 ;  /* 0x000000ffff887224 */ /* 0x000fe400078e0087 */
[----:B------:R-:W-:Y:S02]  /*1a3f0*/  IMAD.MOV.U32 R135, RZ, RZ, R134 ;  /* 0x000000ffff877224 */ /* 0x000fe400078e0086 */
[----:B------:R-:W-:-:S04]  /*1a400*/  IMAD.HI.U32 R4, R3, R109, RZ ;  /* 0x0000006d03047227 */ /* 0x000fc800078e00ff */
[----:B------:R-:W-:Y:S02]  /*1a410*/  IMAD.MOV.U32 R134, RZ, RZ, R133 ;  /* 0x000000ffff867224 */ /* 0x000fe400078e0085 */
[----:B------:R-:W-:Y:S02]  /*1a420*/  IMAD.MOV.U32 R133, RZ, RZ, R132 ;  /* 0x000000ffff857224 */ /* 0x000fe400078e0084 */
[----:B------:R-:W-:Y:S02]  /*1a430*/  IMAD.MOV.U32 R132, RZ, RZ, R130 ;  /* 0x000000ffff847224 */ /* 0x000fe400078e0082 */
[----:B------:R-:W-:Y:S01]  /*1a440*/  @!P6 IMAD.IADD R107, R107, 0x1, -R2 ;  /* 0x000000016b6be824 */ /* 0x000fe200078e0a02 */
[----:B------:R-:W-:Y:S01]  /*1a450*/  ISETP.GE.AND P6, PT, R140, RZ, PT ;  /* 0x000000ff8c00720c */ /* 0x000fe20003fc6270 */
[----:B------:R-:W-:Y:S02]  /*1a460*/  IMAD.MOV.U32 R130, RZ, RZ, R124 ;  /* 0x000000ffff827224 */ /* 0x000fe400078e007c */
[----:B------:R-:W-:-:S02]  /*1a470*/  IMAD.MOV R4, RZ, RZ, -R4 ;  /* 0x000000ffff047224 */ /* 0x000fc400078e0a04 */
[----:B------:R-:W-:Y:S02]  /*1a480*/  IMAD.MOV.U32 R124, RZ, RZ, R123 ;  /* 0x000000ffff7c7224 */ /* 0x000fe400078e007b */
[--C-:B------:R-:W-:Y:S01]  /*1a490*/  @!P0 IMAD.IADD R105, R105, 0x1, -R2.reuse ;  /* 0x0000000169698824 */ /* 0x100fe200078e0a02 */
[----:B------:R-:W-:Y:S01]  /*1a4a0*/  ISETP.GE.AND P0, PT, R145, RZ, PT ;  /* 0x000000ff9100720c */ /* 0x000fe20003f06270 */
[----:B------:R-:W-:Y:S02]  /*1a4b0*/  IMAD R109, R2, R4, R109 ;  /* 0x00000004026d7224 */ /* 0x000fe400078e026d */
[--C-:B------:R-:W-:Y:S02]  /*1a4c0*/  @!P5 IMAD.IADD R104, R104, 0x1, -R2.reuse ;  /* 0x000000016868d824 */ /* 0x100fe400078e0a02 */
[--C-:B------:R-:W-:Y:S01]  /*1a4d0*/  @!P2 IMAD.IADD R106, R106, 0x1, -R2.reuse ;  /* 0x000000016a6aa824 */ /* 0x100fe200078e0a02 */
[----:B------:R-:W-:Y:S01]  /*1a4e0*/  ISETP.GE.AND P2, PT, R144, RZ, PT ;  /* 0x000000ff9000720c */ /* 0x000fe20003f46270 */
[----:B------:R-:W-:Y:S01]  /*1a4f0*/  @!P3 IMAD.IADD R108, R108, 0x1, -R2 ;  /* 0x000000016c6cb824 */ /* 0x000fe200078e0a02 */
[----:B------:R-:W-:Y:S01]  /*1a500*/  ISETP.GT.U32.AND P5, PT, R2, R109, PT ;  /* 0x0000006d0200720c */ /* 0x000fe20003fa4070 */
[----:B------:R-:W-:-:S03]  /*1a510*/  @!P1 IMAD.MOV R104, RZ, RZ, -R104 ;  /* 0x000000ffff689224 */ /* 0x000fc600078e0a68 */
[----:B------:R-:W-:Y:S01]  /*1a520*/  ISETP.GT.U32.AND P1, PT, R2, R108, PT ;  /* 0x0000006c0200720c */ /* 0x000fe20003f24070 */
[----:B------:R-:W-:Y:S01]  /*1a530*/  @!P4 IMAD.MOV R103, RZ, RZ, -R103 ;  /* 0x000000ffff67c224 */ /* 0x000fe200078e0a67 */
[----:B------:R-:W-:Y:S01]  /*1a540*/  ISETP.GE.AND P4, PT, R146, RZ, PT ;  /* 0x000000ff9200720c */ /* 0x000fe20003f86270 */
[----:B------:R-:W-:Y:S01]  /*1a550*/  @!P0 IMAD.MOV R106, RZ, RZ, -R106 ;  /* 0x000000ffff6a8224 */ /* 0x000fe200078e0a6a */
[----:B------:R-:W-:-:S03]  /*1a560*/  ISETP.GE.AND P0, PT, R142, RZ, PT ;  /* 0x000000ff8e00720c */ /* 0x000fc60003f06270 */
[----:B------:R-:W-:Y:S01]  /*1a570*/  @!P2 IMAD.MOV R107, RZ, RZ, -R107 ;  /* 0x000000ffff6ba224 */ /* 0x000fe200078e0a6b */
[----:B------:R-:W-:Y:S01]  /*1a580*/  ISETP.GE.AND P2, PT, R141, RZ, PT ;  /* 0x000000ff8d00720c */ /* 0x000fe20003f46270 */
[----:B------:R-:W-:-:S04]  /*1a590*/  @!P5 IMAD.IADD R109, R109, 0x1, -R2 ;  /* 0x000000016d6dd824 */ /* 0x000fc800078e0a02 */
[----:B------:R-:W-:Y:S02]  /*1a5a0*/  @!P1 IMAD.IADD R108, R108, 0x1, -R2 ;  /* 0x000000016c6c9824 */ /* 0x000fe400078e0a02 */
[----:B------:R-:W-:Y:S01]  /*1a5b0*/  @!P4 IMAD.MOV R105, RZ, RZ, -R105 ;  /* 0x000000ffff69c224 */ /* 0x000fe200078e0a69 */
[----:B------:R-:W-:Y:S02]  /*1a5c0*/  ISETP.GT.U32.AND P4, PT, R2, R109, PT ;  /* 0x0000006d0200720c */ /* 0x000fe40003f84070 */
[----:B------:R-:W-:-:S11]  /*1a5d0*/  ISETP.GE.AND P3, PT, R143, RZ, PT ;  /* 0x000000ff8f00720c */ /* 0x000fd60003f66270 */
[----:B------:R-:W-:-:S04]  /*1a5e0*/  @!P4 IMAD.IADD R109, R109, 0x1, -R2 ;  /* 0x000000016d6dc824 */ /* 0x000fc800078e0a02 */
[----:B------:R-:W-:Y:S02]  /*1a5f0*/  @!P3 IMAD.MOV R109, RZ, RZ, -R109 ;  /* 0x000000ffff6db224 */ /* 0x000fe400078e0a6d */
[----:B--2---:R-:W-:Y:S02]  /*1a600*/  IMAD.MOV.U32 R123, RZ, RZ, R116 ;  /* 0x000000ffff7b7224 */ /* 0x004fe400078e0074 */
[----:B------:R-:W-:Y:S02]  /*1a610*/  IMAD.MOV.U32 R116, RZ, RZ, R110 ;  /* 0x000000ffff747224 */ /* 0x000fe400078e006e */
[----:B----4-:R-:W-:Y:S02]  /*1a620*/  IMAD.MOV.U32 R140, RZ, RZ, R139 ;  /* 0x000000ffff8c7224 */ /* 0x010fe400078e008b */
[----:B------:R-:W-:Y:S02]  /*1a630*/  IMAD.MOV.U32 R139, RZ, RZ, R138 ;  /* 0x000000ffff8b7224 */ /* 0x000fe400078e008a */
[----:B------:R-:W-:-:S02]  /*1a640*/  IMAD.MOV.U32 R138, RZ, RZ, R125 ;  /* 0x000000ffff8a7224 */ /* 0x000fc400078e007d */
[----:B------:R-:W-:Y:S02]  /*1a650*/  IMAD.MOV.U32 R147, RZ, RZ, R140 ;  /* 0x000000ffff937224 */ /* 0x000fe400078e008c */
[----:B------:R-:W-:Y:S02]  /*1a660*/  IMAD.MOV.U32 R140, RZ, RZ, R139 ;  /* 0x000000ffff8c7224 */ /* 0x000fe400078e008b */
[----:B------:R-:W-:Y:S02]  /*1a670*/  IMAD.MOV.U32 R139, RZ, RZ, R138 ;  /* 0x000000ffff8b7224 */ /* 0x000fe400078e008a */
[----:B------:R-:W-:Y:S02]  /*1a680*/  IMAD.MOV.U32 R138, RZ, RZ, R116 ;  /* 0x000000ffff8a7224 */ /* 0x000fe400078e0074 */
[----:B------:R-:W2:Y:S01]  /*1a690*/  LDL.LU R116, [R1+0x634] ;  /* 0x0006340001747983 */ /* 0x000ea20000300800 */
[----:B------:R-:W-:Y:S01]  /*1a6a0*/  IMAD.MOV.U32 R125, RZ, RZ, R124 ;  /* 0x000000ffff7d7224 */ /* 0x000fe200078e007c */
[----:B------:R-:W-:Y:S01]  /*1a6b0*/  IABS R110, R142 ;  /* 0x0000008e006e7213 */ /* 0x000fe20000000000 */
[----:B------:R-:W-:-:S02]  /*1a6c0*/  IMAD.MOV.U32 R124, RZ, RZ, R123 ;  /* 0x000000ffff7c7224 */ /* 0x000fc400078e007b */
[----:B------:R-:W-:Y:S02]  /*1a6d0*/  IMAD.MOV.U32 R156, RZ, RZ, R140 ;  /* 0x000000ffff9c7224 */ /* 0x000fe400078e008c */
[----:B------:R-:W-:Y:S01]  /*1a6e0*/  IMAD.MOV.U32 R123, RZ, RZ, R111 ;  /* 0x000000ffff7b7224 */ /* 0x000fe200078e006f */
[----:B------:R-:W-:Y:S01]  /*1a6f0*/  IABS R111, R141 ;  /* 0x0000008d006f7213 */ /* 0x000fe20000000000 */
[----:B------:R-:W-:Y:S02]  /*1a700*/  IMAD.MOV.U32 R142, RZ, RZ, R139 ;  /* 0x000000ffff8e7224 */ /* 0x000fe400078e008b */
[----:B------:R-:W-:Y:S02]  /*1a710*/  IMAD.MOV.U32 R140, RZ, RZ, R137 ;  /* 0x000000ffff8c7224 */ /* 0x000fe400078e0089 */
[----:B------:R-:W-:Y:S02]  /*1a720*/  IMAD.MOV.U32 R137, RZ, RZ, R134 ;  /* 0x000000ffff897224 */ /* 0x000fe400078e0086 */
[----:B------:R-:W-:-:S02]  /*1a730*/  IMAD.MOV.U32 R141, RZ, RZ, R138 ;  /* 0x000000ffff8d7224 */ /* 0x000fc400078e008a */
[----:B------:R-:W-:Y:S02]  /*1a740*/  IMAD.MOV.U32 R134, RZ, RZ, R122 ;  /* 0x000000ffff867224 */ /* 0x000fe400078e007a */
[----:B------:R-:W-:Y:S01]  /*1a750*/  IMAD.MOV.U32 R122, RZ, RZ, R119 ;  /* 0x000000ffff7a7224 */ /* 0x000fe200078e0077 */
[----:B------:R-:W-:Y:S01]  /*1a760*/  ISETP.GE.AND P1, PT, R142, RZ, PT ;  /* 0x000000ff8e00720c */ /* 0x000fe20003f26270 */
[----:B------:R-:W-:Y:S02]  /*1a770*/  IMAD.MOV.U32 R139, RZ, RZ, R136 ;  /* 0x000000ffff8b7224 */ /* 0x000fe400078e0088 */
[----:B------:R-:W-:Y:S01]  /*1a780*/  IMAD.MOV.U32 R119, RZ, RZ, R112 ;  /* 0x000000ffff777224 */ /* 0x000fe200078e0070 */
[----:B------:R-:W-:Y:S01]  /*1a790*/  IABS R112, R142 ;  /* 0x0000008e00707213 */ /* 0x000fe20000000000 */
        /* <DEDUP_REMOVED lines=11> */
[----:B------:R-:W-:Y:S01]  /*1a850*/  IMAD.MOV.U32 R137, RZ, RZ, R136 ;  /* 0x000000ffff897224 */ /* 0x000fe200078e0088 */
[----:B------:R-:W3:Y:S01]  /*1a860*/  LDL.LU R120, [R1+0x63c] ;  /* 0x00063c0001787983 */ /* 0x000ee20000300800 */
[----:B------:R-:W-:Y:S02]  /*1a870*/  IMAD.MOV.U32 R136, RZ, RZ, R135 ;  /* 0x000000ffff887224 */ /* 0x000fe400078e0087 */
[----:B------:R-:W-:Y:S01]  /*1a880*/  IMAD.MOV.U32 R135, RZ, RZ, R134 ;  /* 0x000000ffff877224 */ /* 0x000fe200078e0086 */
[----:B------:R-:W4:Y:S01]  /*1a890*/  LDL.LU R121, [R1+0x638] ;  /* 0x0006380001797983 */ /* 0x000f220000300800 */
        /* <DEDUP_REMOVED lines=8> */
[----:B------:R-:W3:Y:S01]  /*1a920*/  LDL.LU R126, [R1+0x5ec] ;  /* 0x0005ec00017e7983 */ /* 0x000ee20000300800 */
[----:B------:R-:W-:Y:S02]  /*1a930*/  IMAD.MOV.U32 R143, RZ, RZ, R134 ;  /* 0x000000ffff8f7224 */ /* 0x000fe400078e0086 */
[----:B------:R-:W-:Y:S01]  /*1a940*/  IMAD.MOV.U32 R144, RZ, RZ, R135 ;  /* 0x000000ffff907224 */ /* 0x000fe200078e0087 */
[----:B------:R-:W3:Y:S01]  /*1a950*/  LDL.LU R134, [R1+0x5b8] ;  /* 0x0005b80001867983 */ /* 0x000ee20000300800 */
[----:B------:R-:W-:Y:S02]  /*1a960*/  IMAD.MOV.U32 R155, RZ, RZ, R142 ;  /* 0x000000ffff9b7224 */ /* 0x000fe400078e008e */
[----:B------:R-:W-:Y:S01]  /*1a970*/  IMAD.MOV.U32 R151, RZ, RZ, R141 ;  /* 0x000000ffff977224 */ /* 0x000fe200078e008d */
[----:B------:R-:W3:Y:S01]  /*1a980*/  LDL.LU R135, [R1+0x610] ;  /* 0x0006100001877983 */ /* 0x000ee20000300800 */
[----:B------:R-:W-:Y:S01]  /*1a990*/  IMAD.MOV.U32 R130, RZ, RZ, R114 ;  /* 0x000000ffff827224 */ /* 0x000fe200078e0072 */
[----:B------:R-:W-:Y:S01]  /*1a9a0*/  IABS R114, R145 ;  /* 0x0000009100727213 */ /* 0x000fe20000000000 */
[----:B------:R-:W-:Y:S01]  /*1a9b0*/  IMAD.MOV.U32 R142, RZ, RZ, R250 ;  /* 0x000000ffff8e7224 */ /* 0x000fe200078e00fa */
[----:B------:R-:W3:Y:S01]  /*1a9c0*/  LDL.LU R141, [R1+0x66c] ;  /* 0x00066c00018d7983 */ /* 0x000ee20000300800 */
[----:B------:R-:W-:-:S03]  /*1a9d0*/  ISETP.GE.AND P3, PT, R145, RZ, PT ;  /* 0x000000ff9100720c */ /* 0x000fc60003f66270 */
[----:B------:R-:W3:Y:S04]  /*1a9e0*/  LDL.LU R250, [R1+0x744] ;  /* 0x0007440001fa7983 */ /* 0x000ee80000300800 */
[----:B------:R-:W3:Y:S04]  /*1a9f0*/  LDL.LU R145, [R1+0x568] ;  /* 0x0005680001917983 */ /* 0x000ee80000300800 */
[----:B------:R-:W4:Y:S01]  /*1aa00*/  LDL.LU R146, [R1+0x574] ;  /* 0x0005740001927983 */ /* 0x000f220000300800 */
[----:B------:R-:W-:-:S03]  /*1aa10*/  IMAD.MOV.U32 R148, RZ, RZ, R125 ;  /* 0x000000ffff947224 */ /* 0x000fc600078e007d */
[----:B------:R-:W3:Y:S01]  /*1aa20*/  LDL.LU R125, [R1+0x688] ;  /* 0x00068800017d7983 */ /* 0x000ee20000300800 */
[----:B------:R-:W-:-:S04]  /*1aa30*/  IMAD.HI.U32 R4, R3, R110, RZ ;  /* 0x0000006e03047227 */ /* 0x000fc800078e00ff */
[----:B------:R-:W-:-:S04]  /*1aa40*/  IMAD.MOV R4, RZ, RZ, -R4 ;  /* 0x000000ffff047224 */ /* 0x000fc800078e0a04 */
[----:B------:R-:W-:Y:S02]  /*1aa50*/  IMAD R110, R2, R4, R110 ;  /* 0x00000004026e7224 */ /* 0x000fe400078e026e */
[----:B------:R-:W-:-:S03]  /*1aa60*/  IMAD.HI.U32 R4, R3, R111, RZ ;  /* 0x0000006f03047227 */ /* 0x000fc600078e00ff */
[----:B------:R-:W-:Y:S01]  /*1aa70*/  ISETP.GT.U32.AND P5, PT, R2, R110, PT ;  /* 0x0000006e0200720c */ /* 0x000fe20003fa4070 */
[----:B------:R-:W-:-:S04]  /*1aa80*/  IMAD.MOV R4, RZ, RZ, -R4 ;  /* 0x000000ffff047224 */ /* 0x000fc800078e0a04 */
[----:B------:R-:W-:-:S08]  /*1aa90*/  IMAD R111, R2, R4, R111 ;  /* 0x00000004026f7224 */ /* 0x000fd000078e026f */
[----:B------:R-:W-:Y:S01]  /*1aaa0*/  @!P5 IMAD.IADD R110, R110, 0x1, -R2 ;  /* 0x000000016e6ed824 */ /* 0x000fe200078e0a02 */
[----:B------:R-:W-:Y:S01]  /*1aab0*/  ISETP.GT.U32.AND P5, PT, R2, R111, PT ;  /* 0x0000006f0200720c */ /* 0x000fe20003fa4070 */
[----:B------:R-:W-:Y:S01]  /*1aac0*/  IMAD.HI.U32 R4, R3, R112, RZ ;  /* 0x0000007003047227 */ /* 0x000fe200078e00ff */
[----:B------:R-:W-:Y:S02]  /*1aad0*/  ISETP.GE.AND P4, PT, R113, RZ, PT ;  /* 0x000000ff7100720c */ /* 0x000fe40003f86270 */
[----:B------:R-:W-:Y:S01]  /*1aae0*/  IABS R113, R113 ;  /* 0x0000007100717213 */ /* 0x000fe20000000000 */
[----:B------:R-:W-:Y:S02]  /*1aaf0*/  IMAD.MOV R4, RZ, RZ, -R4 ;  /* 0x000000ffff047224 */ /* 0x000fe400078e0a04 */
[----:B------:R-:W-:-:S06]  /*1ab00*/  @!P6 IMAD.MOV R108, RZ, RZ, -R108 ;  /* 0x000000ffff6ce224 */ /* 0x000fcc00078e0a6c */
[----:B------:R-:W-:Y:S01]  /*1ab10*/  @!P5 IMAD.IADD R111, R111, 0x1, -R2 ;  /* 0x000000016f6fd824 */ /* 0x000fe200078e0a02 */
[C---:B------:R-:W-:Y:S01]  /*1ab20*/  ISETP.GT.U32.AND P6, PT, R2.reuse, R110, PT ;  /* 0x0000006e0200720c */ /* 0x040fe20003fc4070 */
[C---:B------:R-:W-:Y:S02]  /*1ab30*/  IMAD R112, R2.reuse, R4, R112 ;  /* 0x0000000402707224 */ /* 0x040fe400078e0270 */
[----:B------:R-:W-:Y:S01]  /*1ab40*/  IMAD.HI.U32 R4, R3, R113, RZ ;  /* 0x0000007103047227 */ /* 0x000fe200078e00ff */
[----:B------:R-:W-:-:S03]  /*1ab50*/  ISETP.GT.U32.AND P5, PT, R2, R111, PT ;  /* 0x0000006f0200720c */ /* 0x000fc60003fa4070 */
[----:B------:R-:W-:Y:S01]  /*1ab60*/  IMAD.MOV.U32 R133, RZ, RZ, R115 ;  /* 0x000000ffff857224 */ /* 0x000fe200078e0073 */
[----:B------:R-:W-:Y:S01]  /*1ab70*/  IABS R115, R147 ;  /* 0x0000009300737213 */ /* 0x000fe20000000000 */
[----:B------:R-:W-:Y:S02]  /*1ab80*/  IMAD.MOV R4, RZ, RZ, -R4 ;  /* 0x000000ffff047224 */ /* 0x000fe400078e0a04 */
[----:B------:R-:W-:-:S04]  /*1ab90*/  IMAD.HI.U32 R9, R3, R114, RZ ;  /* 0x0000007203097227 */ /* 0x000fc800078e00ff */
[----:B------:R-:W-:Y:S02]  /*1aba0*/  IMAD.MOV.U32 R153, RZ, RZ, R144 ;  /* 0x000000ffff997224 */ /* 0x000fe400078e0090 */
[----:B------:R-:W-:Y:S02]  /*1abb0*/  IMAD R113, R2, R4, R113 ;  /* 0x0000000402717224 */ /* 0x000fe400078e0271 */
[----:B------:R-:W-:-:S04]  /*1abc0*/  IMAD.HI.U32 R8, R3, R115, RZ ;  /* 0x0000007303087227 */ /* 0x000fc800078e00ff */
[----:B------:R-:W-:Y:S02]  /*1abd0*/  IMAD.MOV R9, RZ, RZ, -R9 ;  /* 0x000000ffff097224 */ /* 0x000fe400078e0a09 */
[--C-:B------:R-:W-:Y:S01]  /*1abe0*/  @!P5 IMAD.IADD R111, R111, 0x1, -R2.reuse ;  /* 0x000000016f6fd824 */ /* 0x100fe200078e0a02 */
[----:B------:R-:W-:Y:S01]  /*1abf0*/  ISETP.GT.U32.AND P5, PT, R2, R113, PT ;  /* 0x000000710200720c */ /* 0x000fe20003fa4070 */
[----:B------:R-:W-:Y:S02]  /*1ac00*/  @!P6 IMAD.IADD R110, R110, 0x1, -R2 ;  /* 0x000000016e6ee824 */ /* 0x000fe400078e0a02 */
[----:B------:R-:W-:Y:S02]  /*1ac10*/  IMAD.MOV R8, RZ, RZ, -R8 ;  /* 0x000000ffff087224 */ /* 0x000fe400078e0a08 */
[C---:B------:R-:W-:Y:S02]  /*1ac20*/  IMAD R114, R2.reuse, R9, R114 ;  /* 0x0000000902727224 */ /* 0x040fe400078e0272 */
[----:B------:R-:W-:-:S02]  /*1ac30*/  IMAD R115, R2, R8, R115 ;  /* 0x0000000802737224 */ /* 0x000fc400078e0273 */
[----:B------:R-:W-:Y:S01]  /*1ac40*/  @!P0 IMAD.MOV R110, RZ, RZ, -R110 ;  /* 0x000000ffff6e8224 */ /* 0x000fe200078e0a6e */
[C---:B------:R-:W-:Y:S02]  /*1ac50*/  ISETP.GT.U32.AND P0, PT, R2.reuse, R114, PT ;  /* 0x000000720200720c */ /* 0x040fe40003f04070 */
[----:B------:R-:W-:Y:S01]  /*1ac60*/  ISETP.GT.U32.AND P6, PT, R2, R112, PT ;  /* 0x000000700200720c */ /* 0x000fe20003fc4070 */
[----:B------:R-:W-:Y:S02]  /*1ac70*/  IMAD.MOV.U32 R154, RZ, RZ, R143 ;  /* 0x000000ffff9a7224 */ /* 0x000fe400078e008f */
[----:B------:R-:W-:Y:S02]  /*1ac80*/  @!P5 IMAD.IADD R113, R113, 0x1, -R2 ;  /* 0x000000017171d824 */ /* 0x000fe400078e0a02 */
[----:B------:R-:W-:Y:S01]  /*1ac90*/  IMAD.MOV.U32 R143, RZ, RZ, R117 ;  /* 0x000000ffff8f7224 */ /* 0x000fe200078e0075 */
[----:B------:R-:W-:-:S05]  /*1aca0*/  IABS R117, R152 ;  /* 0x0000009800757213 */ /* 0x000fca0000000000 */
[--C-:B------:R-:W-:Y:S01]  /*1acb0*/  @!P0 IMAD.IADD R114, R114, 0x1, -R2.reuse ;  /* 0x0000000172728824 */ /* 0x100fe200078e0a02 */
[----:B------:R-:W-:Y:S01]  /*1acc0*/  ISETP.GT.U32.AND P0, PT, R2, R113, PT ;  /* 0x000000710200720c */ /* 0x000fe20003f04070 */
[----:B------:R-:W-:-:S05]  /*1acd0*/  @!P6 IMAD.IADD R112, R112, 0x1, -R2 ;  /* 0x000000017070e824 */ /* 0x000fca00078e0a02 */
[----:B------:R-:W-:Y:S01]  /*1ace0*/  ISETP.GT.U32.AND P6, PT, R2, R112, PT ;  /* 0x000000700200720c */ /* 0x000fe20003fc4070 */
[----:B------:R-:W-:-:S06]  /*1acf0*/  IMAD.MOV.U32 R149, RZ, RZ, R124 ;  /* 0x000000ffff957224 */ /* 0x000fcc00078e007c */
[----:B------:R-:W-:Y:S02]  /*1ad00*/  @!P0 IMAD.IADD R113, R113, 0x1, -R2 ;  /* 0x0000000171718824 */ /* 0x000fe400078e0a02 */
[----:B------:R-:W-:-:S04]  /*1ad10*/  IMAD.MOV.U32 R159, RZ, RZ, R149 ;  /* 0x000000ffff9f7224 */ /* 0x000fc800078e0095 */
[----:B------:R-:W-:Y:S01]  /*1ad20*/  @!P6 IMAD.IADD R112, R112, 0x1, -R2 ;  /* 0x000000017070e824 */ /* 0x000fe200078e0a02 */
[----:B------:R-:W-:Y:S01]  /*1ad30*/  ISETP.GE.AND P6, PT, R147, RZ, PT ;  /* 0x000000ff9300720c */ /* 0x000fe20003fc6270 */
[----:B------:R-:W-:Y:S02]  /*1ad40*/  IMAD.MOV.U32 R147, RZ, RZ, R133 ;  /* 0x000000ffff937224 */ /* 0x000fe400078e0085 */
[----:B------:R-:W3:Y:S01]  /*1ad50*/  LDL.LU R133, [R1+0x5e4] ;  /* 0x0005e40001857983 */ /* 0x000ee20000300800 */
[----:B------:R-:W-:Y:S01]  /*1ad60*/  IMAD.MOV.U32 R124, RZ, RZ, R118 ;  /* 0x000000ffff7c7224 */ /* 0x000fe200078e0076 */
[----:B------:R-:W-:Y:S01]  /*1ad70*/  IABS R118, R151 ;  /* 0x0000009700767213 */ /* 0x000fe20000000000 */
[----:B--2---:R-:W-:Y:S01]  /*1ad80*/  IMAD.MOV.U32 R144, RZ, RZ, R116 ;  /* 0x000000ffff907224 */ /* 0x004fe200078e0074 */
[----:B------:R-:W-:-:S05]  /*1ad90*/  IABS R116, R156 ;  /* 0x0000009c00747213 */ /* 0x000fca0000000000 */
[----:B------:R-:W-:-:S04]  /*1ada0*/  IMAD.HI.U32 R4, R3, R116, RZ ;  /* 0x0000007403047227 */ /* 0x000fc800078e00ff */
[----:B------:R-:W-:-:S04]  /*1adb0*/  IMAD.MOV R8, RZ, RZ, -R4 ;  /* 0x000000ffff087224 */ /* 0x000fc800078e0a04 */
[----:B------:R-:W-:-:S05]  /*1adc0*/  IMAD R116, R2, R8, R116 ;  /* 0x0000000802747224 */ /* 0x000fca00078e0274 */
[----:B------:R-:W-:Y:S01]  /*1add0*/  ISETP.GT.U32.AND P5, PT, R2, R116, PT ;  /* 0x000000740200720c */ /* 0x000fe20003fa4070 */
[----:B------:R-:W-:-:S04]  /*1ade0*/  IMAD.HI.U32 R4, R3, R117, RZ ;  /* 0x0000007503047227 */ /* 0x000fc800078e00ff */
[----:B------:R-:W-:-:S04]  /*1adf0*/  IMAD.MOV R4, RZ, RZ, -R4 ;  /* 0x000000ffff047224 */ /* 0x000fc800078e0a04 */
[----:B------:R-:W-:-:S04]  /*1ae00*/  IMAD R117, R2, R4, R117 ;  /* 0x0000000402757224 */ /* 0x000fc800078e0275 */
[----:B------:R-:W-:Y:S01]  /*1ae10*/  @!P5 IMAD.IADD R116, R116, 0x1, -R2 ;  /* 0x000000017474d824 */ /* 0x000fe200078e0a02 */
[----:B------:R-:W-:-:S04]  /*1ae20*/  ISETP.GT.U32.AND P0, PT, R2, R117, PT ;  /* 0x000000750200720c */ /* 0x000fc80003f04070 */
[----:B------:R-:W-:-:S09]  /*1ae30*/  ISETP.GT.U32.AND P5, PT, R2, R116, PT ;  /* 0x000000740200720c */ /* 0x000fd20003fa4070 */
[----:B------:R-:W-:Y:S01]  /*1ae40*/  @!P0 IMAD.IADD R117, R117, 0x1, -R2 ;  /* 0x0000000175758824 */ /* 0x000fe200078e0a02 */
[----:B------:R-:W-:-:S03]  /*1ae50*/  ISETP.GE.AND P0, PT, R151, RZ, PT ;  /* 0x000000ff9700720c */ /* 0x000fc60003f06270 */
[----:B------:R-:W-:Y:S01]  /*1ae60*/  @!P5 IMAD.IADD R116, R116, 0x1, -R2 ;  /* 0x000000017474d824 */ /* 0x000fe200078e0a02 */
[----:B------:R-:W-:Y:S01]  /*1ae70*/  ISETP.GE.AND P5, PT, R152, RZ, PT ;  /* 0x000000ff9800720c */ /* 0x000fe20003fa6270 */
[----:B----4-:R-:W-:Y:S02]  /*1ae80*/  IMAD.MOV.U32 R157, RZ, RZ, R146 ;  /* 0x000000ffff9d7224 */ /* 0x010fe400078e0092 */
[----:B------:R-:W-:Y:S02]  /*1ae90*/  IMAD.MOV.U32 R146, RZ, RZ, R144 ;  /* 0x000000ffff927224 */ /* 0x000fe400078e0090 */
[----:B------:R-:W-:Y:S02]  /*1aea0*/  IMAD.MOV.U32 R144, RZ, RZ, R140 ;  /* 0x000000ffff907224 */ /* 0x000fe400078e008c */
[----:B------:R-:W-:Y:S02]  /*1aeb0*/  IMAD.MOV.U32 R140, RZ, RZ, R138 ;  /* 0x000000ffff8c7224 */ /* 0x000fe400078e008a */
[----:B------:R-:W-:-:S02]  /*1aec0*/  IMAD.MOV.U32 R138, RZ, RZ, R136 ;  /* 0x000000ffff8a7224 */ /* 0x000fc400078e0088 */
[----:B------:R-:W-:-:S04]  /*1aed0*/  IMAD.MOV.U32 R136, RZ, RZ, R121 ;  /* 0x000000ffff887224 */ /* 0x000fc800078e0079 */
[----:B------:R-:W-:Y:S02]  /*1aee0*/  IMAD.MOV.U32 R149, RZ, RZ, R136 ;  /* 0x000000ffff957224 */ /* 0x000fe400078e0088 */
[----:B---3--:R-:W-:Y:S02]  /*1aef0*/  IMAD.MOV.U32 R136, RZ, RZ, R125 ;  /* 0x000000ffff887224 */ /* 0x008fe400078e007d */
[----:B------:R-:W-:Y:S02]  /*1af00*/  IMAD.MOV.U32 R125, RZ, RZ, R128 ;  /* 0x000000ffff7d7224 */ /* 0x000fe400078e0080 */
[----:B------:R-:W2:Y:S04]  /*1af10*/  LDL.LU R128, [R1+0x674] ;  /* 0x0006740001807983 */ /* 0x000ea80000300800 */
[----:B------:R-:W3:Y:S04]  /*1af20*/  LDL.LU R152, [R1+0x5b4] ;  /* 0x0005b40001987983 */ /* 0x000ee80000300800 */
[----:B------:R-:W4:Y:S01]  /*1af30*/  LDL.LU R151, [R1+0x5b0] ;  /* 0x0005b00001977983 */ /* 0x000f220000300800 */
[----:B------:R-:W-:-:S02]  /*1af40*/  IMAD.MOV.U32 R158, RZ, RZ, R145 ;  /* 0x000000ffff9e7224 */ /* 0x000fc400078e0091 */
[----:B------:R-:W-:Y:S02]  /*1af50*/  IMAD.MOV.U32 R145, RZ, RZ, R143 ;  /* 0x000000ffff917224 */ /* 0x000fe400078e008f */
[----:B------:R-:W-:Y:S02]  /*1af60*/  IMAD.MOV.U32 R162, RZ, RZ, R148 ;  /* 0x000000ffffa27224 */ /* 0x000fe400078e0094 */
[----:B------:R-:W-:Y:S02]  /*1af70*/  IMAD.MOV.U32 R148, RZ, RZ, R141 ;  /* 0x000000ffff947224 */ /* 0x000fe400078e008d */
[----:B------:R-:W-:Y:S02]  /*1af80*/  IMAD.MOV.U32 R141, RZ, RZ, R133 ;  /* 0x000000ffff8d7224 */ /* 0x000fe400078e0085 */
[----:B------:R-:W2:Y:S01]  /*1af90*/  LDL.LU R133, [R1+0x718] ;  /* 0x0007180001857983 */ /* 0x000ea20000300800 */
[----:B----4-:R-:W-:Y:S02]  /*1afa0*/  IMAD.MOV.U32 R164, RZ, RZ, R151 ;  /* 0x000000ffffa47224 */ /* 0x010fe400078e0097 */
[----:B------:R-:W-:-:S02]  /*1afb0*/  IMAD.MOV.U32 R151, RZ, RZ, R145 ;  /* 0x000000ffff977224 */ /* 0x000fc400078e0091 */
[----:B------:R-:W-:Y:S02]  /*1afc0*/  IMAD.MOV.U32 R145, RZ, RZ, R138 ;  /* 0x000000ffff917224 */ /* 0x000fe400078e008a */
[----:B------:R-:W4:Y:S01]  /*1afd0*/  LDL.LU R138, [R1+0x5bc] ;  /* 0x0005bc00018a7983 */ /* 0x000f220000300800 */
[----:B------:R-:W-:Y:S01]  /*1afe0*/  @!P2 IMAD.MOV R111, RZ, RZ, -R111 ;  /* 0x000000ffff6fa224 */ /* 0x000fe200078e0a6f */
[----:B------:R-:W-:Y:S01]  /*1aff0*/  ISETP.GT.U32.AND P2, PT, R2, R115, PT ;  /* 0x000000730200720c */ /* 0x000fe20003f44070 */
[----:B------:R-:W-:Y:S02]  /*1b000*/  @!P1 IMAD.MOV R112, RZ, RZ, -R112 ;  /* 0x000000ffff709224 */ /* 0x000fe400078e0a70 */
[----:B------:R-:W-:-:S10]  /*1b010*/  IMAD.HI.U32 R4, R3, R118, RZ ;  /* 0x0000007603047227 */ /* 0x000fd400078e00ff */
[----:B------:R-:W-:-:S05]  /*1b020*/  @!P2 IMAD.IADD R115, R115, 0x1, -R2 ;  /* 0x000000017373a824 */ /* 0x000fca00078e0a02 */
[----:B------:R-:W-:Y:S01]  /*1b030*/  ISETP.GT.U32.AND P1, PT, R2, R115, PT ;  /* 0x000000730200720c */ /* 0x000fe20003f24070 */
[----:B------:R-:W-:-:S04]  /*1b040*/  IMAD.MOV R4, RZ, RZ, -R4 ;  /* 0x000000ffff047224 */ /* 0x000fc800078e0a04 */
[----:B------:R-:W-:-:S08]  /*1b050*/  IMAD R118, R2, R4, R118 ;  /* 0x0000000402767224 */ /* 0x000fd000078e0276 */
[----:B------:R-:W-:Y:S01]  /*1b060*/  @!P1 IMAD.IADD R115, R115, 0x1, -R2 ;  /* 0x0000000173739824 */ /* 0x000fe200078e0a02 */
[----:B------:R-:W-:Y:S02]  /*1b070*/  ISETP.GT.U32.AND P1, PT, R2, R118, PT ;  /* 0x000000760200720c */ /* 0x000fe40003f24070 */
[----:B------:R-:W-:-:S05]  /*1b080*/  IABS R121, R153 ;  /* 0x0000009900797213 */ /* 0x000fca0000000000 */
[----:B------:R-:W-:-:S06]  /*1b090*/  IMAD.HI.U32 R4, R3, R121, RZ ;  /* 0x0000007903047227 */ /* 0x000fcc00078e00ff */
[----:B------:R-:W-:Y:S01]  /*1b0a0*/  @!P1 IMAD.IADD R118, R118, 0x1, -R2 ;  /* 0x0000000176769824 */ /* 0x000fe200078e0a02 */
[----:B------:R-:W-:Y:S01]  /*1b0b0*/  ISETP.GT.U32.AND P1, PT, R2, R117, PT ;  /* 0x000000750200720c */ /* 0x000fe20003f24070 */
[----:B------:R-:W-:-:S04]  /*1b0c0*/  IMAD.MOV R4, RZ, RZ, -R4 ;  /* 0x000000ffff047224 */ /* 0x000fc800078e0a04 */
[----:B------:R-:W-:-:S08]  /*1b0d0*/  IMAD R121, R2, R4, R121 ;  /* 0x0000000402797224 */ /* 0x000fd000078e0279 */
[----:B------:R-:W-:Y:S01]  /*1b0e0*/  @!P1 IMAD.IADD R117, R117, 0x1, -R2 ;  /* 0x0000000175759824 */ /* 0x000fe200078e0a02 */
[C---:B------:R-:W-:Y:S02]  /*1b0f0*/  ISETP.GT.U32.AND P1, PT, R2.reuse, R121, PT ;  /* 0x000000790200720c */ /* 0x040fe40003f24070 */
[----:B------:R-:W-:Y:S01]  /*1b100*/  ISETP.GT.U32.AND P2, PT, R2, R114, PT ;  /* 0x000000720200720c */ /* 0x000fe20003f44070 */
[----:B------:R-:W-:-:S10]  /*1b110*/  IMAD.MOV.U32 R143, RZ, RZ, R139 ;  /* 0x000000ffff8f7224 */ /* 0x000fd400078e008b */
[--C-:B------:R-:W-:Y:S02]  /*1b120*/  @!P1 IMAD.IADD R121, R121, 0x1, -R2.reuse ;  /* 0x0000000179799824 */ /* 0x100fe400078e0a02 */
[----:B------:R-:W-:-:S03]  /*1b130*/  @!P2 IMAD.IADD R114, R114, 0x1, -R2 ;  /* 0x000000017272a824 */ /* 0x000fc600078e0a02 */
[----:B------:R-:W-:Y:S02]  /*1b140*/  ISETP.GT.U32.AND P1, PT, R2, R121, PT ;  /* 0x000000790200720c */ /* 0x000fe40003f24070 */
[----:B------:R-:W-:Y:S01]  /*1b150*/  ISETP.GE.AND P2, PT, R156, RZ, PT ;  /* 0x000000ff9c00720c */ /* 0x000fe20003f46270 */
[----:B------:R-:W-:Y:S02]  /*1b160*/  IMAD.MOV.U32 R156, RZ, RZ, R134 ;  /* 0x000000ffff9c7224 */ /* 0x000fe400078e0086 */
[----:B------:R-:W-:Y:S02]  /*1b170*/  IMAD.MOV.U32 R139, RZ, RZ, R137 ;  /* 0x000000ffff8b7224 */ /* 0x000fe400078e0089 */
[----:B------:R-:W-:Y:S02]  /*1b180*/  IMAD.MOV.U32 R134, RZ, RZ, R130 ;  /* 0x000000ffff867224 */ /* 0x000fe400078e0082 */
[----:B------:R-:W-:Y:S01]  /*1b190*/  IMAD.MOV.U32 R137, RZ, RZ, R135 ;  /* 0x000000ffff897224 */ /* 0x000fe200078e0087 */
[----:B------:R-:W2:Y:S01]  /*1b1a0*/  LDL.LU R130, [R1+0x5f0] ;  /* 0x0005f00001827983 */ /* 0x000ea20000300800 */
[----:B------:R-:W-:-:S02]  /*1b1b0*/  IMAD.MOV.U32 R135, RZ, RZ, R120 ;  /* 0x000000ffff877224 */ /* 0x000fc400078e0078 */
[----:B------:R-:W-:Y:S02]  /*1b1c0*/  IMAD.MOV.U32 R163, RZ, RZ, R147 ;  /* 0x000000ffffa37224 */ /* 0x000fe400078e0093 */
[----:B------:R-:W-:Y:S02]  /*1b1d0*/  IMAD.MOV.U32 R147, RZ, RZ, R142 ;  /* 0x000000ffff937224 */ /* 0x000fe400078e008e */
[----:B------:R-:W-:Y:S02]  /*1b1e0*/  IMAD.MOV.U32 R142, RZ, RZ, R135 ;  /* 0x000000ffff8e7224 */ /* 0x000fe400078e0087 */
[----:B------:R-:W-:Y:S02]  /*1b1f0*/  IMAD.MOV.U32 R135, RZ, RZ, R124 ;  /* 0x000000ffff877224 */ /* 0x000fe400078e007c */
[----:B------:R-:W-:Y:S01]  /*1b200*/  IMAD.MOV.U32 R124, RZ, RZ, R122 ;  /* 0x000000ffff7c7224 */ /* 0x000fe200078e007a */
[----:B------:R-:W-:Y:S01]  /*1b210*/  IABS R122, R158 ;  /* 0x0000009e007a7213 */ /* 0x000fe20000000000 */
[----:B------:R-:W-:Y:S01]  /*1b220*/  @!P1 IMAD.IADD R121, R121, 0x1, -R2 ;  /* 0x0000000179799824 */ /* 0x000fe200078e0a02 */
[----:B------:R-:W-:Y:S01]  /*1b230*/  ISETP.GE.AND P1, PT, R158, RZ, PT ;  /* 0x000000ff9e00720c */ /* 0x000fe20003f26270 */
[----:B------:R-:W-:-:S02]  /*1b240*/  IMAD.MOV.U32 R150, RZ, RZ, R123 ;  /* 0x000000ffff967224 */ /* 0x000fc400078e007b */
[----:B------:R-:W-:Y:S01]  /*1b250*/  IMAD.MOV.U32 R123, RZ, RZ, R119 ;  /* 0x000000ffff7b7224 */ /* 0x000fe200078e0077 */
[----:B------:R-:W-:Y:S02]  /*1b260*/  IABS R119, R155 ;  /* 0x0000009b00777213 */ /* 0x000fe40000000000 */
[----:B------:R-:W-:-:S03]  /*1b270*/  IABS R120, R154 ;  /* 0x0000009a00787213 */ /* 0x000fc60000000000 */
[----:B------:R-:W-:-:S04]  /*1b280*/  IMAD.HI.U32 R9, R3, R119, RZ ;  /* 0x0000007703097227 */ /* 0x000fc800078e00ff */
[----:B------:R-:W-:-:S04]  /*1b290*/  IMAD.HI.U32 R8, R3, R120, RZ ;  /* 0x0000007803087227 */ /* 0x000fc800078e00ff */
[----:B----4-:R-:W-:Y:S02]  /*1b2a0*/  IMAD.MOV.U32 R158, RZ, RZ, R138 ;  /* 0x000000ffff9e7224 */ /* 0x010fe400078e008a */
[----:B------:R-:W4:Y:S01]  /*1b2b0*/  LDL.LU R138, [R1+0x5e0] ;  /* 0x0005e000018a7983 */ /* 0x000f220000300800 */
[----:B------:R-:W-:Y:S02]  /*1b2c0*/  IMAD.MOV R9, RZ, RZ, -R9 ;  /* 0x000000ffff097224 */ /* 0x000fe400078e0a09 */
[----:B------:R-:W-:Y:S02]  /*1b2d0*/  IMAD.MOV R8, RZ, RZ, -R8 ;  /* 0x000000ffff087224 */ /* 0x000fe400078e0a08 */
[C---:B------:R-:W-:Y:S02]  /*1b2e0*/  IMAD R119, R2.reuse, R9, R119 ;  /* 0x0000000902777224 */ /* 0x040fe400078e0277 */
[C---:B------:R-:W-:Y:S02]  /*1b2f0*/  IMAD R120, R2.reuse, R8, R120 ;  /* 0x0000000802787224 */ /* 0x040fe400078e0278 */
[----:B------:R-:W-:Y:S01]  /*1b300*/  @!P3 IMAD.MOV R114, RZ, RZ, -R114 ;  /* 0x000000ffff72b224 */ /* 0x000fe200078e0a72 */
[C---:B------:R-:W-:Y:S01]  /*1b310*/  ISETP.GT.U32.AND P3, PT, R2.reuse, R119, PT ;  /* 0x000000770200720c */ /* 0x040fe20003f64070 */
[----:B------:R-:W-:Y:S01]  /*1b320*/  @!P6 IMAD.MOV R115, RZ, RZ, -R115 ;  /* 0x000000ffff73e224 */ /* 0x000fe200078e0a73 */
[C---:B------:R-:W-:Y:S01]  /*1b330*/  ISETP.GT.U32.AND P6, PT, R2.reuse, R120, PT ;  /* 0x000000780200720c */ /* 0x040fe20003fc4070 */
[----:B------:R-:W-:Y:S01]  /*1b340*/  @!P4 IMAD.MOV R113, RZ, RZ, -R113 ;  /* 0x000000ffff71c224 */ /* 0x000fe200078e0a71 */
[----:B------:R-:W-:Y:S01]  /*1b350*/  ISETP.GT.U32.AND P4, PT, R2, R118, PT ;  /* 0x000000760200720c */ /* 0x000fe20003f84070 */
[----:B------:R-:W-:-:S08]  /*1b360*/  IMAD.HI.U32 R8, R3, R122, RZ ;  /* 0x0000007a03087227 */ /* 0x000fd000078e00ff */
[--C-:B------:R-:W-:Y:S02]  /*1b370*/  @!P3 IMAD.IADD R119, R119, 0x1, -R2.reuse ;  /* 0x000000017777b824 */ /* 0x100fe400078e0a02 */
[----:B------:R-:W-:-:S03]  /*1b380*/  @!P6 IMAD.IADD R120, R120, 0x1, -R2 ;  /* 0x000000017878e824 */ /* 0x000fc600078e0a02 */
[C---:B------:R-:W-:Y:S01]  /*1b390*/  ISETP.GT.U32.AND P6, PT, R2.reuse, R119, PT ;  /* 0x000000770200720c */ /* 0x040fe20003fc4070 */
[----:B------:R-:W-:Y:S02]  /*1b3a0*/  IMAD.MOV R8, RZ, RZ, -R8 ;  /* 0x000000ffff087224 */ /* 0x000fe400078e0a08 */
[----:B------:R-:W-:Y:S02]  /*1b3b0*/  IMAD.MOV.U32 R165, RZ, RZ, R150 ;  /* 0x000000ffffa57224 */ /* 0x000fe400078e0096 */
[----:B------:R-:W-:Y:S01]  /*1b3c0*/  IMAD.MOV.U32 R150, RZ, RZ, R123 ;  /* 0x000000ffff967224 */ /* 0x000fe200078e007b */
[----:B------:R-:W-:Y:S01]  /*1b3d0*/  IABS R123, R157 ;  /* 0x0000009d007b7213 */ /* 0x000fe20000000000 */
[----:B------:R-:W-:Y:S02]  /*1b3e0*/  IMAD R122, R2, R8, R122 ;  /* 0x00000008027a7224 */ /* 0x000fe400078e027a */
[----:B------:R-:W-:Y:S01]  /*1b3f0*/  @!P4 IMAD.IADD R118, R118, 0x1, -R2 ;  /* 0x000000017676c824 */ /* 0x000fe200078e0a02 */
[----:B------:R-:W-:Y:S01]  /*1b400*/  ISETP.GE.AND P4, PT, R154, RZ, PT ;  /* 0x000000ff9a00720c */ /* 0x000fe20003f86270 */
[----:B------:R-:W-:-:S04]  /*1b410*/  IMAD.HI.U32 R4, R3, R123, RZ ;  /* 0x0000007b03047227 */ /* 0x000fc800078e00ff */
[----:B------:R-:W-:Y:S01]  /*1b420*/  @!P6 IMAD.IADD R119, R119, 0x1, -R2 ;  /* 0x000000017777e824 */ /* 0x000fe200078e0a02 */
[C---:B------:R-:W-:Y:S01]  /*1b430*/  ISETP.GT.U32.AND P6, PT, R2.reuse, R122, PT ;  /* 0x0000007a0200720c */ /* 0x040fe20003fc4070 */
[----:B------:R-:W-:Y:S02]  /*1b440*/  IMAD.MOV.U32 R154, RZ, RZ, R147 ;  /* 0x000000ffff9a7224 */ /* 0x000fe400078e0093 */
[----:B------:R-:W-:Y:S02]  /*1b450*/  IMAD.MOV.U32 R147, RZ, RZ, R143 ;  /* 0x000000ffff937224 */ /* 0x000fe400078e008f */
[----:B------:R-:W-:Y:S01]  /*1b460*/  IMAD.MOV.U32 R143, RZ, RZ, R124 ;  /* 0x000000ffff8f7224 */ /* 0x000fe200078e007c */
[----:B------:R-:W-:Y:S01]  /*1b470*/  IABS R124, R163 ;  /* 0x000000a3007c7213 */ /* 0x000fe20000000000 */
[----:B------:R-:W-:Y:S01]  /*1b480*/  @!P5 IMAD.MOV R117, RZ, RZ, -R117 ;  /* 0x000000ffff75d224 */ /* 0x000fe200078e0a75 */
[----:B------:R-:W-:Y:S01]  /*1b490*/  ISETP.GT.U32.AND P5, PT, R2, R120, PT ;  /* 0x000000780200720c */ /* 0x000fe20003fa4070 */
[----:B------:R-:W-:-:S02]  /*1b4a0*/  IMAD.MOV R4, RZ, RZ, -R4 ;  /* 0x000000ffff047224 */ /* 0x000fc400078e0a04 */
[----:B------:R-:W-:Y:S02]  /*1b4b0*/  @!P2 IMAD.MOV R116, RZ, RZ, -R116 ;  /* 0x000000ffff74a224 */ /* 0x000fe400078e0a74 */
[----:B------:R-:W-:Y:S01]  /*1b4c0*/  IMAD R123, R2, R4, R123 ;  /* 0x00000004027b7224 */ /* 0x000fe200078e027b */
[----:B------:R-:W-:Y:S01]  /*1b4d0*/  ISETP.GE.AND P2, PT, R155, RZ, PT ;  /* 0x000000ff9b00720c */ /* 0x000fe20003f46270 */
[----:B---3--:R-:W-:Y:S02]  /*1b4e0*/  IMAD.MOV.U32 R160, RZ, RZ, R152 ;  /* 0x000000ffffa07224 */ /* 0x008fe400078e0098 */
[----:B------:R-:W-:-:S04]  /*1b4f0*/  IMAD.HI.U32 R4, R3, R124, RZ ;  /* 0x0000007c03047227 */ /* 0x000fc800078e00ff */
[----:B------:R-:W-:Y:S02]  /*1b500*/  IMAD.MOV.U32 R152, RZ, RZ, R150 ;  /* 0x000000ffff987224 */ /* 0x000fe400078e0096 */
[----:B------:R-:W-:Y:S02]  /*1b510*/  IMAD.MOV.U32 R150, RZ, RZ, R149 ;  /* 0x000000ffff967224 */ /* 0x000fe400078e0095 */
[----:B------:R-:W-:Y:S02]  /*1b520*/  IMAD.MOV.U32 R155, RZ, RZ, R148 ;  /* 0x000000ffff9b7224 */ /* 0x000fe400078e0094 */
[----:B------:R-:W-:Y:S02]  /*1b530*/  IMAD.MOV.U32 R148, RZ, RZ, R140 ;  /* 0x000000ffff947224 */ /* 0x000fe400078e008c */
[----:B------:R-:W-:Y:S02]  /*1b540*/  IMAD.MOV.U32 R149, RZ, RZ, R139 ;  /* 0x000000ffff957224 */ /* 0x000fe400078e008b */
[----:B------:R-:W-:Y:S01]  /*1b550*/  IMAD.MOV.U32 R140, RZ, RZ, R126 ;  /* 0x000000ffff8c7224 */ /* 0x000fe200078e007e */
[----:B------:R-:W-:Y:S01]  /*1b560*/  IABS R126, R159 ;  /* 0x0000009f007e7213 */ /* 0x000fe20000000000 */
[----:B------:R-:W-:Y:S01]  /*1b570*/  IMAD.MOV.U32 R139, RZ, RZ, R127 ;  /* 0x000000ffff8b7224 */ /* 0x000fe200078e007f */
[----:B------:R-:W-:Y:S01]  /*1b580*/  IABS R127, R165 ;  /* 0x000000a5007f7213 */ /* 0x000fe20000000000 */
[----:B------:R-:W-:-:S02]  /*1b590*/  IMAD.MOV R4, RZ, RZ, -R4 ;  /* 0x000000ffff047224 */ /* 0x000fc400078e0a04 */
[--C-:B------:R-:W-:Y:S01]  /*1b5a0*/  @!P6 IMAD.IADD R122, R122, 0x1, -R2.reuse ;  /* 0x000000017a7ae824 */ /* 0x100fe200078e0a02 */
[----:B------:R-:W-:Y:S01]  /*1b5b0*/  ISETP.GE.AND P3, PT, R153, RZ, PT ;  /* 0x000000ff9900720c */ /* 0x000fe20003f66270 */
[----:B------:R-:W-:Y:S01]  /*1b5c0*/  @!P5 IMAD.IADD R120, R120, 0x1, -R2 ;  /* 0x000000017878d824 */ /* 0x000fe200078e0a02 */
[C---:B------:R-:W-:Y:S01]  /*1b5d0*/  ISETP.GT.U32.AND P5, PT, R2.reuse, R123, PT ;  /* 0x0000007b0200720c */ /* 0x040fe20003fa4070 */
[C---:B------:R-:W-:Y:S02]  /*1b5e0*/  IMAD R124, R2.reuse, R4, R124 ;  /* 0x00000004027c7224 */ /* 0x040fe400078e027c */
[----:B------:R-:W-:Y:S01]  /*1b5f0*/  @!P0 IMAD.MOV R118, RZ, RZ, -R118 ;  /* 0x000000ffff768224 */ /* 0x000fe200078e0a76 */
[C---:B------:R-:W-:Y:S01]  /*1b600*/  ISETP.GT.U32.AND P0, PT, R2.reuse, R122, PT ;  /* 0x0000007a0200720c */ /* 0x040fe20003f04070 */
[----:B------:R-:W-:Y:S01]  /*1b610*/  IMAD.HI.U32 R8, R3, R126, RZ ;  /* 0x0000007e03087227 */ /* 0x000fe200078e00ff */
[----:B------:R-:W-:-:S03]  /*1b620*/  ISETP.GT.U32.AND P6, PT, R2, R124, PT ;  /* 0x0000007c0200720c */ /* 0x000fc60003fc4070 */
[----:B------:R-:W-:-:S04]  /*1b630*/  IMAD.HI.U32 R4, R3, R127, RZ ;  /* 0x0000007f03047227 */ /* 0x000fc800078e00ff */
[----:B------:R-:W-:Y:S02]  /*1b640*/  IMAD.MOV R8, RZ, RZ, -R8 ;  /* 0x000000ffff087224 */ /* 0x000fe400078e0a08 */
[----:B------:R-:W-:Y:S02]  /*1b650*/  IMAD.MOV R4, RZ, RZ, -R4 ;  /* 0x000000ffff047224 */ /* 0x000fe400078e0a04 */
[----:B------:R-:W-:Y:S02]  /*1b660*/  IMAD.MOV.U32 R153, RZ, RZ, R146 ;  /* 0x000000ffff997224 */ /* 0x000fe400078e0092 */
[----:B------:R-:W-:Y:S02]  /*1b670*/  IMAD.MOV.U32 R146, RZ, RZ, R144 ;  /* 0x000000ffff927224 */ /* 0x000fe400078e0090 */
[----:B------:R-:W-:Y:S02]  /*1b680*/  IMAD.MOV.U32 R144, RZ, RZ, R137 ;  /* 0x000000ffff907224 */ /* 0x000fe400078e0089 */
[----:B------:R-:W-:Y:S01]  /*1b690*/  IMAD.MOV.U32 R137, RZ, RZ, R125 ;  /* 0x000000ffff897224 */ /* 0x000fe200078e007d */
[----:B------:R-:W-:Y:S01]  /*1b6a0*/  IABS R125, R162 ;  /* 0x000000a2007d7213 */ /* 0x000fe20000000000 */
[----:B------:R-:W-:-:S02]  /*1b6b0*/  IMAD R126, R2, R8, R126 ;  /* 0x00000008027e7224 */ /* 0x000fc400078e027e */
[C---:B------:R-:W-:Y:S02]  /*1b6c0*/  IMAD R127, R2.reuse, R4, R127 ;  /* 0x00000004027f7224 */ /* 0x040fe400078e027f */
[--C-:B------:R-:W-:Y:S02]  /*1b6d0*/  @!P5 IMAD.IADD R123, R123, 0x1, -R2.reuse ;  /* 0x000000017b7bd824 */ /* 0x100fe400078e0a02 */
[----:B------:R-:W-:Y:S01]  /*1b6e0*/  @!P3 IMAD.MOV R121, RZ, RZ, -R121 ;  /* 0x000000ffff79b224 */ /* 0x000fe200078e0a79 */
[----:B------:R-:W-:Y:S01]  /*1b6f0*/  ISETP.GT.U32.AND P3, PT, R2, R126, PT ;  /* 0x0000007e0200720c */ /* 0x000fe20003f64070 */
[----:B------:R-:W-:Y:S01]  /*1b700*/  @!P0 IMAD.IADD R122, R122, 0x1, -R2 ;  /* 0x000000017a7a8824 */ /* 0x000fe200078e0a02 */
[----:B------:R-:W-:Y:S01]  /*1b710*/  ISETP.GT.U32.AND P0, PT, R2, R127, PT ;  /* 0x0000007f0200720c */ /* 0x000fe20003f04070 */
[----:B------:R-:W-:Y:S02]  /*1b720*/  IMAD.MOV.U32 R161, RZ, RZ, R156 ;  /* 0x000000ffffa17224 */ /* 0x000fe400078e009c */
[----:B------:R-:W-:-:S04]  /*1b730*/  IMAD.HI.U32 R9, R3, R125, RZ ;  /* 0x0000007d03097227 */ /* 0x000fc800078e00ff */
[----:B------:R-:W-:Y:S02]  /*1b740*/  IMAD.MOV.U32 R156, RZ, RZ, R152 ;  /* 0x000000ffff9c7224 */ /* 0x000fe400078e0098 */
[----:B------:R-:W-:Y:S02]  /*1b750*/  IMAD.MOV.U32 R152, RZ, RZ, R140 ;  /* 0x000000ffff987224 */ /* 0x000fe400078e008c */
[----:B--2---:R-:W-:Y:S01]  /*1b760*/  IMAD.MOV.U32 R140, RZ, RZ, R128 ;  /* 0x000000ffff8c7224 */ /* 0x004fe200078e0080 */
[----:B------:R-:W-:Y:S01]  /*1b770*/  IABS R128, R164 ;  /* 0x000000a400807213 */ /* 0x000fe20000000000 */
[----:B------:R-:W-:Y:S01]  /*1b780*/  @!P6 IMAD.IADD R124, R124, 0x1, -R2 ;  /* 0x000000017c7ce824 */ /* 0x000fe200078e0a02 */
[----:B------:R-:W-:Y:S01]  /*1b790*/  ISETP.GT.U32.AND P6, PT, R2, R123, PT ;  /* 0x0000007b0200720c */ /* 0x000fe20003fc4070 */
[----:B------:R-:W-:Y:S01]  /*1b7a0*/  IMAD.MOV R9, RZ, RZ, -R9 ;  /* 0x000000ffff097224 */ /* 0x000fe200078e0a09 */
[----:B------:R-:W-:Y:S01]  /*1b7b0*/  ISETP.GE.AND P5, PT, R157, RZ, PT ;  /* 0x000000ff9d00720c */ /* 0x000fe20003fa6270 */
[----:B------:R-:W-:-:S04]  /*1b7c0*/  IMAD.HI.U32 R8, R3, R128, RZ ;  /* 0x0000008003087227 */ /* 0x000fc800078e00ff */
[C---:B------:R-:W-:Y:S02]  /*1b7d0*/  IMAD R125, R2.reuse, R9, R125 ;  /* 0x00000009027d7224 */ /* 0x040fe400078e027d */
[----:B------:R-:W-:Y:S02]  /*1b7e0*/  @!P4 IMAD.MOV R120, RZ, RZ, -R120 ;  /* 0x000000ffff78c224 */ /* 0x000fe400078e0a78 */
[----:B------:R-:W-:Y:S01]  /*1b7f0*/  IMAD.MOV R8, RZ, RZ, -R8 ;  /* 0x000000ffff087224 */ /* 0x000fe200078e0a08 */
[----:B------:R-:W-:Y:S01]  /*1b800*/  ISETP.GT.U32.AND P4, PT, R2, R125, PT ;  /* 0x0000007d0200720c */ /* 0x000fe20003f84070 */
[--C-:B------:R-:W-:Y:S02]  /*1b810*/  @!P3 IMAD.IADD R126, R126, 0x1, -R2.reuse ;  /* 0x000000017e7eb824 */ /* 0x100fe400078e0a02 */
[--C-:B------:R-:W-:Y:S02]  /*1b820*/  @!P0 IMAD.IADD R127, R127, 0x1, -R2.reuse ;  /* 0x000000017f7f8824 */ /* 0x100fe400078e0a02 */
[----:B------:R-:W-:Y:S01]  /*1b830*/  @!P6 IMAD.IADD R123, R123, 0x1, -R2 ;  /* 0x000000017b7be824 */ /* 0x000fe200078e0a02 */
[C---:B------:R-:W-:Y:S01]  /*1b840*/  ISETP.GT.U32.AND P0, PT, R2.reuse, R126, PT ;  /* 0x0000007e0200720c */ /* 0x040fe20003f04070 */
[----:B------:R-:W-:-:S02]  /*1b850*/  IMAD R128, R2, R8, R128 ;  /* 0x0000000802807224 */ /* 0x000fc400078e0280 */
[----:B------:R-:W-:Y:S01]  /*1b860*/  @!P1 IMAD.MOV R122, RZ, RZ, -R122 ;  /* 0x000000ffff7a9224 */ /* 0x000fe200078e0a7a */
[C---:B------:R-:W-:Y:S01]  /*1b870*/  ISETP.GT.U32.AND P1, PT, R2.reuse, R127, PT ;  /* 0x0000007f0200720c */ /* 0x040fe20003f24070 */
[----:B------:R-:W-:Y:S01]  /*1b880*/  @!P2 IMAD.MOV R119, RZ, RZ, -R119 ;  /* 0x000000ffff77a224 */ /* 0x000fe200078e0a77 */
[C---:B------:R-:W-:Y:S01]  /*1b890*/  ISETP.GT.U32.AND P2, PT, R2.reuse, R124, PT ;  /* 0x0000007c0200720c */ /* 0x040fe20003f44070 */
[----:B------:R-:W-:Y:S01]  /*1b8a0*/  IMAD.MOV.U32 R157, RZ, RZ, R139 ;  /* 0x000000ffff9d7224 */ /* 0x000fe200078e008b */
[----:B------:R-:W-:Y:S01]  /*1b8b0*/  ISETP.GE.AND P6, PT, R163, RZ, PT ;  /* 0x000000ffa300720c */ /* 0x000fe20003fc6270 */
[----:B------:R-:W-:Y:S01]  /*1b8c0*/  @!P5 IMAD.MOV R123, RZ, RZ, -R123 ;  /* 0x000000ffff7bd224 */ /* 0x000fe200078e0a7b */
[----:B------:R-:W-:Y:S01]  /*1b8d0*/  ISETP.GT.U32.AND P5, PT, R2, R128, PT ;  /* 0x000000800200720c */ /* 0x000fe20003fa4070 */
[----:B------:R-:W-:Y:S02]  /*1b8e0*/  IMAD.MOV.U32 R163, RZ, RZ, R158 ;  /* 0x000000ffffa37224 */ /* 0x000fe400078e009e */
[----:B------:R-:W-:-:S02]  /*1b8f0*/  IMAD.MOV.U32 R158, RZ, RZ, R157 ;  /* 0x000000ffff9e7224 */ /* 0x000fc400078e009d */
[----:B------:R-:W-:Y:S02]  /*1b900*/  IMAD.MOV.U32 R157, RZ, RZ, R154 ;  /* 0x000000ffff9d7224 */ /* 0x000fe400078e009a */
[----:B------:R-:W-:Y:S02]  /*1b910*/  IMAD.MOV.U32 R154, RZ, RZ, R145 ;  /* 0x000000ffff9a7224 */ /* 0x000fe400078e0091 */
[----:B------:R-:W-:Y:S01]  /*1b920*/  @!P4 IMAD.IADD R125, R125, 0x1, -R2 ;  /* 0x000000017d7dc824 */ /* 0x000fe200078e0a02 */
[----:B------:R-:W-:Y:S01]  /*1b930*/  ISETP.GE.AND P4, PT, R159, RZ, PT ;  /* 0x000000ff9f00720c */ /* 0x000fe20003f86270 */
[----:B------:R-:W-:Y:S01]  /*1b940*/  IMAD.MOV.U32 R159, RZ, RZ, R154 ;  /* 0x000000ffff9f7224 */ /* 0x000fe200078e009a */
[----:B------:R-:W2:Y:S01]  /*1b950*/  LDL.LU R145, [R1+0x604] ;  /* 0x0006040001917983 */ /* 0x000ea20000300800 */
[----:B------:R-:W-:Y:S01]  /*1b960*/  IMAD.MOV.U32 R139, RZ, RZ, R129 ;  /* 0x000000ffff8b7224 */ /* 0x000fe200078e0081 */
[----:B------:R-:W-:Y:S01]  /*1b970*/  IABS R129, R160 ;  /* 0x000000a000817213 */ /* 0x000fe20000000000 */
[--C-:B------:R-:W-:Y:S01]  /*1b980*/  @!P0 IMAD.IADD R126, R126, 0x1, -R2.reuse ;  /* 0x000000017e7e8824 */ /* 0x100fe200078e0a02 */
[----:B------:R-:W-:Y:S01]  /*1b990*/  ISETP.GE.AND P0, PT, R164, RZ, PT ;  /* 0x000000ffa400720c */ /* 0x000fe20003f06270 */
[--C-:B------:R-:W-:Y:S01]  /*1b9a0*/  @!P1 IMAD.IADD R127, R127, 0x1, -R2.reuse ;  /* 0x000000017f7f9824 */ /* 0x100fe200078e0a02 */
[----:B------:R-:W-:Y:S01]  /*1b9b0*/  ISETP.GE.AND P1, PT, R160, RZ, PT ;  /* 0x000000ffa000720c */ /* 0x000fe20003f26270 */
[----:B------:R-:W-:Y:S01]  /*1b9c0*/  @!P2 IMAD.IADD R124, R124, 0x1, -R2 ;  /* 0x000000017c7ca824 */ /* 0x000fe200078e0a02 */
[----:B------:R-:W-:Y:S01]  /*1b9d0*/  ISETP.GE.AND P2, PT, R162, RZ, PT ;  /* 0x000000ffa200720c */ /* 0x000fe20003f46270 */
[----:B------:R-:W-:-:S02]  /*1b9e0*/  IMAD.MOV.U32 R164, RZ, RZ, R159 ;  /* 0x000000ffffa47224 */ /* 0x000fc400078e009f */
        /* <DEDUP_REMOVED lines=8> */
[----:B------:R-:W-:Y:S02]  /*1ba70*/  IMAD.MOV.U32 R160, RZ, RZ, R159 ;  /* 0x000000ffffa07224 */ /* 0x000fe400078e009f */
[----:B------:R-:W-:Y:S02]  /*1ba80*/  IMAD.MOV.U32 R159, RZ, RZ, R132 ;  /* 0x000000ffff9f7224 */ /* 0x000fe400078e0084 */
[----:B------:R-:W-:Y:S02]  /*1ba90*/  IMAD.MOV.U32 R172, RZ, RZ, R161 ;  /* 0x000000ffffac7224 */ /* 0x000fe400078e00a1 */
[----:B------:R-:W-:Y:S02]  /*1baa0*/  IMAD.MOV.U32 R161, RZ, RZ, R160 ;  /* 0x000000ffffa17224 */ /* 0x000fe400078e00a0 */
[----:B------:R-:W-:Y:S02]  /*1bab0*/  IMAD.MOV.U32 R154, RZ, RZ, R140 ;  /* 0x000000ffff9a7224 */ /* 0x000fe400078e008c */
[----:B------:R-:W-:Y:S01]  /*1bac0*/  IMAD.MOV.U32 R160, RZ, RZ, R159 ;  /* 0x000000ffffa07224 */ /* 0x000fe200078e009f */
[----:B------:R-:W3:Y:S01]  /*1bad0*/  LDL.LU R140, [R1+0x62c] ;  /* 0x00062c00018c7983 */ /* 0x000ee20000300800 */
[----:B------:R-:W-:-:S02]  /*1bae0*/  IMAD.MOV.U32 R148, RZ, RZ, R146 ;  /* 0x000000ffff947224 */ /* 0x000fc400078e0092 */
[----:B------:R-:W-:Y:S01]  /*1baf0*/  IMAD.MOV.U32 R159, RZ, RZ, R139 ;  /* 0x000000ffff9f7224 */ /* 0x000fe200078e008b */
[----:B------:R-:W3:Y:S01]  /*1bb00*/  LDL.LU R146, [R1+0x60c] ;  /* 0x00060c0001927983 */ /* 0x000ee20000300800 */
[----:B----4-:R-:W-:-:S03]  /*1bb10*/  IMAD.MOV.U32 R139, RZ, RZ, R138 ;  /* 0x000000ffff8b7224 */ /* 0x010fc600078e008a */
[----:B------:R-:W4:Y:S01]  /*1bb20*/  LDL.LU R138, [R1+0x5dc] ;  /* 0x0005dc00018a7983 */ /* 0x000f220000300800 */
[----:B------:R-:W-:Y:S01]  /*1bb30*/  ISETP.GT.U32.AND P3, PT, R2, R125, PT ;  /* 0x0000007d0200720c */ /* 0x000fe20003f64070 */
[----:B------:R-:W-:-:S04]  /*1bb40*/  IMAD.HI.U32 R4, R3, R129, RZ ;  /* 0x0000008103047227 */ /* 0x000fc800078e00ff */
[----:B------:R-:W-:-:S04]  /*1bb50*/  IMAD.MOV R4, RZ, RZ, -R4 ;  /* 0x000000ffff047224 */ /* 0x000fc800078e0a04 */
[----:B------:R-:W-:Y:S02]  /*1bb60*/  IMAD R129, R2, R4, R129 ;  /* 0x0000000402817224 */ /* 0x000fe400078e0281 */
[----:B------:R-:W-:-:S04]  /*1bb70*/  IMAD.HI.U32 R4, R3, R130, RZ ;  /* 0x0000008203047227 */ /* 0x000fc800078e00ff */
[----:B------:R-:W-:Y:S01]  /*1bb80*/  @!P3 IMAD.IADD R125, R125, 0x1, -R2 ;  /* 0x000000017d7db824 */ /* 0x000fe200078e0a02 */
[----:B------:R-:W-:Y:S01]  /*1bb90*/  ISETP.GT.U32.AND P3, PT, R2, R129, PT ;  /* 0x000000810200720c */ /* 0x000fe20003f64070 */
[----:B------:R-:W-:-:S04]  /*1bba0*/  IMAD.MOV R4, RZ, RZ, -R4 ;  /* 0x000000ffff047224 */ /* 0x000fc800078e0a04 */
[----:B------:R-:W-:Y:S02]  /*1bbb0*/  IMAD R130, R2, R4, R130 ;  /* 0x0000000402827224 */ /* 0x000fe400078e0282 */
[----:B------:R-:W-:-:S03]  /*1bbc0*/  @!P4 IMAD.MOV R126, RZ, RZ, -R126 ;  /* 0x000000ffff7ec224 */ /* 0x000fc600078e0a7e */
[C---:B------:R-:W-:Y:S01]  /*1bbd0*/  ISETP.GT.U32.AND P4, PT, R2.reuse, R130, PT ;  /* 0x000000820200720c */ /* 0x040fe20003f84070 */
[----:B------:R-:W-:Y:S01]  /*1bbe0*/  @!P6 IMAD.MOV R124, RZ, RZ, -R124 ;  /* 0x000000ffff7ce224 */ /* 0x000fe200078e0a7c */
[----:B------:R-:W-:Y:S01]  /*1bbf0*/  ISETP.GE.AND P6, PT, R165, RZ, PT ;  /* 0x000000ffa500720c */ /* 0x000fe20003fc6270 */
[----:B------:R-:W-:Y:S01]  /*1bc00*/  @!P3 IMAD.IADD R129, R129, 0x1, -R2 ;  /* 0x000000018181b824 */ /* 0x000fe200078e0a02 */
[----:B------:R-:W-:Y:S01]  /*1bc10*/  ISETP.GT.U32.AND P3, PT, R2, R128, PT ;  /* 0x000000800200720c */ /* 0x000fe20003f64070 */
[----:B------:R-:W-:Y:S02]  /*1bc20*/  IMAD.MOV.U32 R156, RZ, RZ, R152 ;  /* 0x000000ffff9c7224 */ /* 0x000fe400078e0098 */
[----:B------:R-:W-:Y:S02]  /*1bc30*/  IMAD.MOV.U32 R152, RZ, RZ, R149 ;  /* 0x000000ffff987224 */ /* 0x000fe400078e0095 */
[----:B------:R-:W-:-:S04]  /*1bc40*/  IMAD.MOV.U32 R149, RZ, RZ, R147 ;  /* 0x000000ffff957224 */ /* 0x000fc800078e0093 */
[--C-:B------:R-:W-:Y:S02]  /*1bc50*/  @!P4 IMAD.IADD R130, R130, 0x1, -R2.reuse ;  /* 0x000000018282c824 */ /* 0x100fe400078e0a02 */
[----:B------:R-:W-:Y:S01]  /*1bc60*/  IMAD.MOV.U32 R147, RZ, RZ, R131 ;  /* 0x000000ffff937224 */ /* 0x000fe200078e0083 */
[----:B------:R-:W-:Y:S01]  /*1bc70*/  IABS R131, R163 ;  /* 0x000000a300837213 */ /* 0x000fe20000000000 */
[----:B------:R-:W-:Y:S01]  /*1bc80*/  @!P6 IMAD.MOV R127, RZ, RZ, -R127 ;  /* 0x000000ffff7fe224 */ /* 0x000fe200078e0a7f */
[----:B------:R-:W-:Y:S01]  /*1bc90*/  ISETP.GE.AND P6, PT, R163, RZ, PT ;  /* 0x000000ffa300720c */ /* 0x000fe20003fc6270 */
[----:B------:R-:W-:Y:S01]  /*1bca0*/  @!P3 IMAD.IADD R128, R128, 0x1, -R2 ;  /* 0x000000018080b824 */ /* 0x000fe200078e0a02 */
[----:B------:R-:W-:Y:S01]  /*1bcb0*/  IABS R132, R162 ;  /* 0x000000a200847213 */ /* 0x000fe20000000000 */
[----:B------:R-:W-:Y:S01]  /*1bcc0*/  IMAD.MOV.U32 R163, RZ, RZ, R160 ;  /* 0x000000ffffa37224 */ /* 0x000fe200078e00a0 */
[----:B------:R-:W-:Y:S01]  /*1bcd0*/  ISETP.GE.AND P3, PT, R162, RZ, PT ;  /* 0x000000ffa200720c */ /* 0x000fe20003f66270 */
[----:B------:R-:W-:Y:S01]  /*1bce0*/  IMAD.MOV.U32 R165, RZ, RZ, R161 ;  /* 0x000000ffffa57224 */ /* 0x000fe200078e00a1 */
[----:B------:R-:W-:Y:S01]  /*1bcf0*/  ISETP.GT.U32.AND P4, PT, R2, R130, PT ;  /* 0x000000820200720c */ /* 0x000fe20003f84070 */
[----:B------:R-:W-:-:S02]  /*1bd00*/  IMAD.MOV.U32 R162, RZ, RZ, R139 ;  /* 0x000000ffffa27224 */ /* 0x000fc400078e008b */
[----:B------:R-:W-:Y:S01]  /*1bd10*/  IMAD.MOV.U32 R160, RZ, RZ, R159 ;  /* 0x000000ffffa07224 */ /* 0x000fe200078e009f */
[----:B------:R-:W3:Y:S01]  /*1bd20*/  LDL.LU R139, [R1+0x678] ;  /* 0x00067800018b7983 */ /* 0x000ee20000300800 */
[----:B------:R-:W-:Y:S02]  /*1bd30*/  IMAD.MOV.U32 R159, RZ, RZ, R137 ;  /* 0x000000ffff9f7224 */ /* 0x000fe400078e0089 */
[----:B------:R-:W-:Y:S02]  /*1bd40*/  IMAD.MOV.U32 R171, RZ, RZ, R163 ;  /* 0x000000ffffab7224 */ /* 0x000fe400078e00a3 */
[----:B------:R-:W-:Y:S02]  /*1bd50*/  IMAD.MOV.U32 R163, RZ, RZ, R162 ;  /* 0x000000ffffa37224 */ /* 0x000fe400078e00a2 */
[----:B------:R-:W-:Y:S01]  /*1bd60*/  @!P0 IMAD.MOV R128, RZ, RZ, -R128 ;  /* 0x000000ffff808224 */ /* 0x000fe200078e0a80 */
[----:B------:R-:W-:Y:S01]  /*1bd70*/  ISETP.GE.AND P0, PT, R165, RZ, PT ;  /* 0x000000ffa500720c */ /* 0x000fe20003f06270 */
[----:B------:R-:W-:Y:S01]  /*1bd80*/  IMAD.MOV.U32 R137, RZ, RZ, R134 ;  /* 0x000000ffff897224 */ /* 0x000fe200078e0086 */
[----:B------:R-:W-:Y:S01]  /*1bd90*/  IABS R134, R164 ;  /* 0x000000a400867213 */ /* 0x000fe20000000000 */
[----:B------:R-:W-:Y:S01]  /*1bda0*/  @!P4 IMAD.IADD R130, R130, 0x1, -R2 ;  /* 0x000000018282c824 */ /* 0x000fe200078e0a02 */
[----:B------:R-:W-:Y:S01]  /*1bdb0*/  ISETP.GE.AND P4, PT, R164, RZ, PT ;  /* 0x000000ffa400720c */ /* 0x000fe20003f86270 */
[----:B----4-:R-:W-:-:S04]  /*1bdc0*/  IMAD.MOV.U32 R161, RZ, RZ, R138 ;  /* 0x000000ffffa17224 */ /* 0x010fc800078e008a */
[----:B------:R-:W-:Y:S02]  /*1bdd0*/  IMAD.MOV.U32 R162, RZ, RZ, R161 ;  /* 0x000000ffffa27224 */ /* 0x000fe400078e00a1 */
[----:B------:R-:W-:Y:S02]  /*1bde0*/  IMAD.MOV.U32 R161, RZ, RZ, R159 ;  /* 0x000000ffffa17224 */ /* 0x000fe400078e009f */
[----:B------:R-:W-:Y:S01]  /*1bdf0*/  IMAD.MOV.U32 R138, RZ, RZ, R133 ;  /* 0x000000ffff8a7224 */ /* 0x000fe200078e0085 */
[----:B------:R-:W4:Y:S01]  /*1be00*/  LDL.LU R159, [R1+0x708] ;  /* 0x00070800019f7983 */ /* 0x000f220000300800 */
[----:B------:R-:W-:Y:S01]  /*1be10*/  IMAD.MOV.U32 R166, RZ, RZ, R161 ;  /* 0x000000ffffa67224 */ /* 0x000fe200078e00a1 */
[----:B------:R-:W-:Y:S01]  /*1be20*/  IABS R133, R165 ;  /* 0x000000a500857213 */ /* 0x000fe20000000000 */
[----:B------:R-:W-:Y:S02]  /*1be30*/  IMAD.MOV.U32 R161, RZ, RZ, R141 ;  /* 0x000000ffffa17224 */ /* 0x000fe400078e008d */
[----:B------:R-:W4:Y:S04]  /*1be40*/  LDL.LU R141, [R1+0x70c] ;  /* 0x00070c00018d7983 */ /* 0x000f280000300800 */
[----:B------:R-:W4:Y:S04]  /*1be50*/  LDL.LU R165, [R1+0x5f4] ;  /* 0x0005f40001a57983 */ /* 0x000f280000300800 */
[----:B------:R-:W4:Y:S01]  /*1be60*/  LDL.LU R164, [R1+0x5f8] ;  /* 0x0005f80001a47983 */ /* 0x000f220000300800 */
[----:B------:R-:W-:Y:S01]  /*1be70*/  @!P2 IMAD.MOV R125, RZ, RZ, -R125 ;  /* 0x000000ffff7da224 */ /* 0x000fe200078e0a7d */
[----:B------:R-:W-:Y:S01]  /*1be80*/  ISETP.GT.U32.AND P2, PT, R2, R129, PT ;  /* 0x000000810200720c */ /* 0x000fe20003f44070 */
[----:B------:R-:W-:-:S04]  /*1be90*/  IMAD.HI.U32 R4, R3, R131, RZ ;  /* 0x0000008303047227 */ /* 0x000fc800078e00ff */
[----:B------:R-:W-:-:S04]  /*1bea0*/  IMAD.MOV R4, RZ, RZ, -R4 ;  /* 0x000000ffff047224 */ /* 0x000fc800078e0a04 */
[----:B------:R-:W-:-:S04]  /*1beb0*/  IMAD R131, R2, R4, R131 ;  /* 0x0000000402837224 */ /* 0x000fc800078e0283 */
[----:B------:R-:W-:Y:S01]  /*1bec0*/  @!P2 IMAD.IADD R129, R129, 0x1, -R2 ;  /* 0x000000018181a824 */ /* 0x000fe200078e0a02 */
[----:B------:R-:W-:-:S13]  /*1bed0*/  ISETP.GT.U32.AND P2, PT, R2, R131, PT ;  /* 0x000000830200720c */ /* 0x000fda0003f44070 */
[----:B------:R-:W-:-:S05]  /*1bee0*/  @!P2 IMAD.IADD R131, R131, 0x1, -R2 ;  /* 0x000000018383a824 */ /* 0x000fca00078e0a02 */
[----:B------:R-:W-:Y:S01]  /*1bef0*/  ISETP.GT.U32.AND P2, PT, R2, R131, PT ;  /* 0x000000830200720c */ /* 0x000fe20003f44070 */
[----:B------:R-:W-:-:S04]  /*1bf00*/  IMAD.HI.U32 R4, R3, R132, RZ ;  /* 0x0000008403047227 */ /* 0x000fc800078e00ff */
[----:B------:R-:W-:Y:S02]  /*1bf10*/  IMAD.MOV.U32 R169, RZ, RZ, R163 ;  /* 0x000000ffffa97224 */ /* 0x000fe400078e00a3 */
[----:B------:R-:W-:Y:S02]  /*1bf20*/  IMAD.MOV.U32 R163, RZ, RZ, R158 ;  /* 0x000000ffffa37224 */ /* 0x000fe400078e009e */
[----:B------:R-:W-:-:S04]  /*1bf30*/  IMAD.MOV.U32 R158, RZ, RZ, R155 ;  /* 0x000000ffff9e7224 */ /* 0x000fc800078e009b */
[----:B------:R-:W-:Y:S02]  /*1bf40*/  @!P2 IMAD.IADD R131, R131, 0x1, -R2 ;  /* 0x000000018383a824 */ /* 0x000fe400078e0a02 */
[----:B------:R-:W-:Y:S02]  /*1bf50*/  IMAD.MOV R4, RZ, RZ, -R4 ;  /* 0x000000ffff047224 */ /* 0x000fe400078e0a04 */
[----:B------:R-:W-:Y:S02]  /*1bf60*/  IMAD.MOV.U32 R155, RZ, RZ, R142 ;  /* 0x000000ffff9b7224 */ /* 0x000fe400078e008e */
[----:B------:R-:W-:Y:S01]  /*1bf70*/  IMAD.MOV.U32 R142, RZ, RZ, R135 ;  /* 0x000000ffff8e7224 */ /* 0x000fe200078e0087 */
[----:B------:R-:W-:Y:S01]  /*1bf80*/  IABS R135, R166 ;  /* 0x000000a600877213 */ /* 0x000fe20000000000 */
[----:B------:R-:W-:Y:S01]  /*1bf90*/  @!P6 IMAD.MOV R131, RZ, RZ, -R131 ;  /* 0x000000ffff83e224 */ /* 0x000fe200078e0a83 */
[----:B------:R-:W-:Y:S01]  /*1bfa0*/  ISETP.GE.AND P6, PT, R166, RZ, PT ;  /* 0x000000ffa600720c */ /* 0x000fe20003fc6270 */
[----:B------:R-:W-:-:S02]  /*1bfb0*/  IMAD.MOV.U32 R168, RZ, RZ, R156 ;  /* 0x000000ffffa87224 */ /* 0x000fc400078e009c */
[----:B------:R-:W-:Y:S02]  /*1bfc0*/  IMAD.MOV.U32 R167, RZ, RZ, R163 ;  /* 0x000000ffffa77224 */ /* 0x000fe400078e00a3 */
[----:B------:R-:W-:Y:S02]  /*1bfd0*/  IMAD R132, R2, R4, R132 ;  /* 0x0000000402847224 */ /* 0x000fe400078e0284 */
        /* <DEDUP_REMOVED lines=9> */
[----:B------:R-:W-:Y:S02]  /*1c070*/  IMAD.MOV R8, RZ, RZ, -R8 ;  /* 0x000000ffff087224 */ /* 0x000fe400078e0a08 */
[----:B------:R-:W-:-:S04]  /*1c080*/  IMAD.HI.U32 R4, R3, R134, RZ ;  /* 0x0000008603047227 */ /* 0x000fc800078e00ff */
[----:B------:R-:W-:Y:S02]  /*1c090*/  @!P1 IMAD.IADD R132, R132, 0x1, -R2 ;  /* 0x0000000184849824 */ /* 0x000fe400078e0a02 */
[C---:B------:R-:W-:Y:S02]  /*1c0a0*/  IMAD R133, R2.reuse, R8, R133 ;  /* 0x0000000802857224 */ /* 0x040fe400078e0285 */
[----:B------:R-:W-:Y:S01]  /*1c0b0*/  IMAD.MOV R4, RZ, RZ, -R4 ;  /* 0x000000ffff047224 */ /* 0x000fe200078e0a04 */
[----:B------:R-:W-:Y:S01]  /*1c0c0*/  ISETP.GT.U32.AND P1, PT, R2, R132, PT ;  /* 0x000000840200720c */ /* 0x000fe20003f24070 */
[----:B------:R-:W-:-:S04]  /*1c0d0*/  IMAD.HI.U32 R8, R3, R135, RZ ;  /* 0x0000008703087227 */ /* 0x000fc800078e00ff */
[C---:B------:R-:W-:Y:S02]  /*1c0e0*/  IMAD R134, R2.reuse, R4, R134 ;  /* 0x0000000402867224 */ /* 0x040fe400078e0286 */
[----:B------:R-:W-:Y:S02]  /*1c0f0*/  IMAD.MOV R8, RZ, RZ, -R8 ;  /* 0x000000ffff087224 */ /* 0x000fe400078e0a08 */
[----:B------:R-:W-:Y:S01]  /*1c100*/  @!P5 IMAD.MOV R130, RZ, RZ, -R130 ;  /* 0x000000ffff82d224 */ /* 0x000fe200078e0a82 */
[C---:B------:R-:W-:Y:S01]  /*1c110*/  ISETP.GT.U32.AND P5, PT, R2.reuse, R134, PT ;  /* 0x000000860200720c */ /* 0x040fe20003fa4070 */
[C---:B------:R-:W-:Y:S01]  /*1c120*/  IMAD R135, R2.reuse, R8, R135 ;  /* 0x0000000802877224 */ /* 0x040fe200078e0287 */
[----:B------:R-:W-:Y:S01]  /*1c130*/  ISETP.GT.U32.AND P2, PT, R2, R133, PT ;  /* 0x000000850200720c */ /* 0x000fe20003f44070 */
[----:B------:R-:W-:-:S03]  /*1c140*/  @!P1 IMAD.IADD R132, R132, 0x1, -R2 ;  /* 0x0000000184849824 */ /* 0x000fc600078e0a02 */
[----:B------:R-:W-:-:S07]  /*1c150*/  ISETP.GT.U32.AND P1, PT, R2, R135, PT ;  /* 0x000000870200720c */ /* 0x000fce0003f24070 */
[--C-:B------:R-:W-:Y:S02]  /*1c160*/  @!P5 IMAD.IADD R134, R134, 0x1, -R2.reuse ;  /* 0x000000018686d824 */ /* 0x100fe400078e0a02 */
[----:B------:R-:W-:-:S03]  /*1c170*/  @!P2 IMAD.IADD R133, R133, 0x1, -R2 ;  /* 0x000000018585a824 */ /* 0x000fc600078e0a02 */
[C---:B------:R-:W-:Y:S01]  /*1c180*/  ISETP.GT.U32.AND P5, PT, R2.reuse, R134, PT ;  /* 0x000000860200720c */ /* 0x040fe20003fa4070 */
[----:B------:R-:W-:Y:S01]  /*1c190*/  @!P1 IMAD.IADD R135, R135, 0x1, -R2 ;  /* 0x0000000187879824 */ /* 0x000fe200078e0a02 */
[----:B------:R-:W-:-:S04]  /*1c1a0*/  ISETP.GT.U32.AND P2, PT, R2, R133, PT ;  /* 0x000000850200720c */ /* 0x000fc80003f44070 */
[----:B------:R-:W-:Y:S01]  /*1c1b0*/  ISETP.GT.U32.AND P1, PT, R2, R135, PT ;  /* 0x000000870200720c */ /* 0x000fe20003f24070 */
[----:B------:R-:W-:Y:S02]  /*1c1c0*/  IMAD.MOV.U32 R149, RZ, RZ, R147 ;  /* 0x000000ffff957224 */ /* 0x000fe400078e0093 */
[----:B------:R-:W-:-:S04]  /*1c1d0*/  IMAD.MOV.U32 R160, RZ, RZ, R157 ;  /* 0x000000ffffa07224 */ /* 0x000fc800078e009d */
[--C-:B------:R-:W-:Y:S02]  /*1c1e0*/  @!P5 IMAD.IADD R134, R134, 0x1, -R2.reuse ;  /* 0x000000018686d824 */ /* 0x100fe400078e0a02 */
[----:B------:R-:W-:Y:S02]  /*1c1f0*/  @!P2 IMAD.IADD R133, R133, 0x1, -R2 ;  /* 0x000000018585a824 */ /* 0x000fe400078e0a02 */
[----:B--2---:R-:W-:Y:S02]  /*1c200*/  IMAD.MOV.U32 R147, RZ, RZ, R145 ;  /* 0x000000ffff937224 */ /* 0x004fe400078e0091 */
[----:B------:R-:W-:Y:S02]  /*1c210*/  IMAD.MOV.U32 R157, RZ, RZ, R150 ;  /* 0x000000ffff9d7224 */ /* 0x000fe400078e0096 */
[----:B---3--:R-:W-:Y:S01]  /*1c220*/  IMAD.MOV.U32 R145, RZ, RZ, R139 ;  /* 0x000000ffff917224 */ /* 0x008fe200078e008b */
[----:B------:R-:W-:Y:S01]  /*1c230*/  IABS R139, R169 ;  /* 0x000000a9008b7213 */ /* 0x000fe20000000000 */
[----:B------:R-:W-:Y:S01]  /*1c240*/  @!P4 IMAD.MOV R134, RZ, RZ, -R134 ;  /* 0x000000ffff86c224 */ /* 0x000fe200078e0a86 */
[----:B------:R-:W-:Y:S01]  /*1c250*/  ISETP.GE.AND P4, PT, R170, RZ, PT ;  /* 0x000000ffaa00720c */ /* 0x000fe20003f86270 */
[----:B------:R-:W-:Y:S01]  /*1c260*/  @!P1 IMAD.IADD R135, R135, 0x1, -R2 ;  /* 0x0000000187879824 */ /* 0x000fe200078e0a02 */
[----:B------:R-:W-:Y:S01]  /*1c270*/  ISETP.GE.AND P1, PT, R169, RZ, PT ;  /* 0x000000ffa900720c */ /* 0x000fe20003f26270 */
[----:B------:R-:W-:-:S02]  /*1c280*/  IMAD.MOV.U32 R150, RZ, RZ, R136 ;  /* 0x000000ffff967224 */ /* 0x000fc400078e0088 */
[----:B------:R-:W-:Y:S01]  /*1c290*/  @!P0 IMAD.MOV R133, RZ, RZ, -R133 ;  /* 0x000000ffff858224 */ /* 0x000fe200078e0a85 */
[----:B------:R-:W-:Y:S01]  /*1c2a0*/  ISETP.GE.AND P0, PT, R171, RZ, PT ;  /* 0x000000ffab00720c */ /* 0x000fe20003f06270 */
[----:B------:R-:W-:Y:S02]  /*1c2b0*/  IMAD.MOV.U32 R173, RZ, RZ, R147 ;  /* 0x000000ffffad7224 */ /* 0x000fe400078e0093 */
[----:B----4-:R-:W-:Y:S02]  /*1c2c0*/  IMAD.MOV.U32 R163, RZ, RZ, R159 ;  /* 0x000000ffffa37224 */ /* 0x010fe400078e009f */
[----:B------:R-:W-:Y:S02]  /*1c2d0*/  IMAD.MOV.U32 R159, RZ, RZ, R148 ;  /* 0x000000ffff9f7224 */ /* 0x000fe400078e0094 */
[----:B------:R-:W-:-:S04]  /*1c2e0*/  IMAD.MOV.U32 R166, RZ, RZ, R164 ;  /* 0x000000ffffa67224 */ /* 0x000fc800078e00a4 */
[----:B------:R-:W-:Y:S02]  /*1c2f0*/  IMAD.MOV.U32 R167, RZ, RZ, R166 ;  /* 0x000000ffffa77224 */ /* 0x000fe400078e00a6 */
[----:B------:R-:W-:Y:S02]  /*1c300*/  IMAD.MOV.U32 R166, RZ, RZ, R165 ;  /* 0x000000ffffa67224 */ /* 0x000fe400078e00a5 */
[----:B------:R-:W-:Y:S02]  /*1c310*/  IMAD.MOV.U32 R165, RZ, RZ, R161 ;  /* 0x000000ffffa57224 */ /* 0x000fe400078e00a1 */
[----:B------:R-:W-:Y:S01]  /*1c320*/  IMAD.MOV.U32 R164, RZ, RZ, R162 ;  /* 0x000000ffffa47224 */ /* 0x000fe200078e00a2 */
[----:B------:R-:W2:Y:S01]  /*1c330*/  LDL.LU R161, [R1+0x69c] ;  /* 0x00069c0001a17983 */ /* 0x000ea20000300800 */
        /* <DEDUP_REMOVED lines=28> */
[----:B------:R-:W-:Y:S02]  /*1c500*/  IMAD.MOV.U32 R159, RZ, RZ, R151 ;  /* 0x000000ffff9f7224 */ /* 0x000fe400078e0097 */
[----:B------:R-:W-:Y:S01]  /*1c510*/  IMAD.MOV.U32 R160, RZ, RZ, R158 ;  /* 0x000000ffffa07224 */ /* 0x000fe200078e009e */
[----:B------:R-:W4:Y:S01]  /*1c520*/  LDL.LU R151, [R1+0x6c0] ;  /* 0x0006c00001977983 */ /* 0x000f220000300800 */
[----:B------:R-:W-:-:S03]  /*1c530*/  IMAD.MOV.U32 R158, RZ, RZ, R150 ;  /* 0x000000ffff9e7224 */ /* 0x000fc600078e0096 */
[----:B------:R-:W4:Y:S01]  /*1c540*/  LDL.LU R150, [R1+0x714] ;  /* 0x0007140001967983 */ /* 0x000f220000300800 */
[----:B------:R-:W-:-:S03]  /*1c550*/  IMAD.MOV.U32 R174, RZ, RZ, R146 ;  /* 0x000000ffffae7224 */ /* 0x000fc600078e0092 */
[----:B------:R-:W4:Y:S04]  /*1c560*/  LDL.LU R147, [R1+0x61c] ;  /* 0x00061c0001937983 */ /* 0x000f280000300800 */
[----:B------:R-:W4:Y:S01]  /*1c570*/  LDL.LU R146, [R1+0x614] ;  /* 0x0006140001927983 */ /* 0x000f220000300800 */
[----:B------:R-:W-:-:S05]  /*1c580*/  IABS R136, R172 ;  /* 0x000000ac00887213 */ /* 0x000fca0000000000 */
[----:B------:R-:W-:-:S04]  /*1c590*/  IMAD.HI.U32 R4, R3, R136, RZ ;  /* 0x0000008803047227 */ /* 0x000fc800078e00ff */
[----:B------:R-:W-:-:S04]  /*1c5a0*/  IMAD.MOV R4, RZ, RZ, -R4 ;  /* 0x000000ffff047224 */ /* 0x000fc800078e0a04 */
[C---:B------:R-:W-:Y:S02]  /*1c5b0*/  IMAD R136, R2.reuse, R4, R136 ;  /* 0x0000000402887224 */ /* 0x040fe400078e0288 */
[----:B------:R-:W-:Y:S02]  /*1c5c0*/  @!P3 IMAD.MOV R132, RZ, RZ, -R132 ;  /* 0x000000ffff84b224 */ /* 0x000fe400078e0a84 */
[----:B------:R-:W-:Y:S01]  /*1c5d0*/  IMAD.HI.U32 R4, R3, R137, RZ ;  /* 0x0000008903047227 */ /* 0x000fe200078e00ff */
[----:B------:R-:W-:-:S03]  /*1c5e0*/  ISETP.GT.U32.AND P3, PT, R2, R136, PT ;  /* 0x000000880200720c */ /* 0x000fc60003f64070 */
[----:B------:R-:W-:-:S04]  /*1c5f0*/  IMAD.MOV R4, RZ, RZ, -R4 ;  /* 0x000000ffff047224 */ /* 0x000fc800078e0a04 */
[----:B------:R-:W-:-:S05]  /*1c600*/  IMAD R137, R2, R4, R137 ;  /* 0x0000000402897224 */ /* 0x000fca00078e0289 */
[----:B------:R-:W-:Y:S01]  /*1c610*/  ISETP.GT.U32.AND P5, PT, R2, R137, PT ;  /* 0x000000890200720c */ /* 0x000fe20003fa4070 */
[----:B------:R-:W-:Y:S02]  /*1c620*/  @!P3 IMAD.IADD R136, R136, 0x1, -R2 ;  /* 0x000000018888b824 */ /* 0x000fe400078e0a02 */
[----:B------:R-:W-:-:S03]  /*1c630*/  IMAD.HI.U32 R8, R3, R138, RZ ;  /* 0x0000008a03087227 */ /* 0x000fc600078e00ff */
[----:B------:R-:W-:Y:S01]  /*1c640*/  ISETP.GT.U32.AND P3, PT, R2, R136, PT ;  /* 0x000000880200720c */ /* 0x000fe20003f64070 */
[----:B------:R-:W-:Y:S02]  /*1c650*/  IMAD.MOV R8, RZ, RZ, -R8 ;  /* 0x000000ffff087224 */ /* 0x000fe400078e0a08 */
[----:B------:R-:W-:-:S04]  /*1c660*/  IMAD.HI.U32 R4, R3, R139, RZ ;  /* 0x0000008b03047227 */ /* 0x000fc800078e00ff */
[----:B------:R-:W-:Y:S02]  /*1c670*/  @!P5 IMAD.IADD R137, R137, 0x1, -R2 ;  /* 0x000000018989d824 */ /* 0x000fe400078e0a02 */
[C---:B------:R-:W-:Y:S02]  /*1c680*/  IMAD R138, R2.reuse, R8, R138 ;  /* 0x00000008028a7224 */ /* 0x040fe400078e028a */
[----:B------:R-:W-:Y:S01]  /*1c690*/  IMAD.MOV R4, RZ, RZ, -R4 ;  /* 0x000000ffff047224 */ /* 0x000fe200078e0a04 */
[----:B------:R-:W-:Y:S01]  /*1c6a0*/  ISETP.GT.U32.AND P5, PT, R2, R137, PT ;  /* 0x000000890200720c */ /* 0x000fe20003fa4070 */
[----:B------:R-:W-:Y:S01]  /*1c6b0*/  @!P3 IMAD.IADD R136, R136, 0x1, -R2 ;  /* 0x000000018888b824 */ /* 0x000fe200078e0a02 */
[C---:B------:R-:W-:Y:S01]  /*1c6c0*/  ISETP.GT.U32.AND P3, PT, R2.reuse, R138, PT ;  /* 0x0000008a0200720c */ /* 0x040fe20003f64070 */
[----:B------:R-:W-:Y:S01]  /*1c6d0*/  IMAD R139, R2, R4, R139 ;  /* 0x00000004028b7224 */ /* 0x000fe200078e028b */
[----:B------:R-:W-:Y:S01]  /*1c6e0*/  ISETP.GE.AND P2, PT, R172, RZ, PT ;  /* 0x000000ffac00720c */ /* 0x000fe20003f46270 */
[----:B------:R-:W-:-:S08]  /*1c6f0*/  @!P6 IMAD.MOV R135, RZ, RZ, -R135 ;  /* 0x000000ffff87e224 */ /* 0x000fd000078e0a87 */
[--C-:B------:R-:W-:Y:S02]  /*1c700*/  @!P5 IMAD.IADD R137, R137, 0x1, -R2.reuse ;  /* 0x000000018989d824 */ /* 0x100fe400078e0a02 */
[----:B------:R-:W-:Y:S02]  /*1c710*/  @!P3 IMAD.IADD R138, R138, 0x1, -R2 ;  /* 0x000000018a8ab824 */ /* 0x000fe400078e0a02 */
[----:B------:R-:W-:-:S03]  /*1c720*/  @!P0 IMAD.MOV R137, RZ, RZ, -R137 ;  /* 0x000000ffff898224 */ /* 0x000fc600078e0a89 */
[----:B------:R-:W-:Y:S01]  /*1c730*/  ISETP.GT.U32.AND P3, PT, R2, R138, PT ;  /* 0x0000008a0200720c */ /* 0x000fe20003f64070 */
[----:B------:R-:W-:Y:S01]  /*1c740*/  IMAD.MOV.U32 R172, RZ, RZ, R169 ;  /* 0x000000ffffac7224 */ /* 0x000fe200078e00a9 */
[----:B------:R-:W-:Y:S01]  /*1c750*/  ISETP.GE.AND P6, PT, R170, RZ, PT ;  /* 0x000000ffaa00720c */ /* 0x000fe20003fc6270 */
[----:B------:R-:W-:Y:S02]  /*1c760*/  IMAD.MOV.U32 R180, RZ, RZ, R171 ;  /* 0x000000ffffb47224 */ /* 0x000fe400078e00ab */
[----:B------:R-:W-:-:S08]  /*1c770*/  IMAD.MOV.U32 R171, RZ, RZ, R158 ;  /* 0x000000ffffab7224 */ /* 0x000fd000078e009e */
[----:B------:R-:W-:-:S04]  /*1c780*/  @!P3 IMAD.IADD R138, R138, 0x1, -R2 ;  /* 0x000000018a8ab824 */ /* 0x000fc800078e0a02 */
[----:B------:R-:W-:Y:S01]  /*1c790*/  @!P4 IMAD.MOV R138, RZ, RZ, -R138 ;  /* 0x000000ffff8ac224 */ /* 0x000fe200078e0a8a */
[----:B------:R-:W-:Y:S01]  /*1c7a0*/  ISETP.GE.AND P5, PT, R172, RZ, PT ;  /* 0x000000ffac00720c */ /* 0x000fe20003fa6270 */
[----:B------:R-:W-:Y:S02]  /*1c7b0*/  IMAD.MOV.U32 R169, RZ, RZ, R157 ;  /* 0x000000ffffa97224 */ /* 0x000fe400078e009d */
[----:B------:R-:W-:Y:S02]  /*1c7c0*/  IMAD.MOV.U32 R157, RZ, RZ, R142 ;  /* 0x000000ffff9d7224 */ /* 0x000fe400078e008e */
[----:B------:R-:W-:Y:S01]  /*1c7d0*/  IMAD.MOV.U32 R181, RZ, RZ, R173 ;  /* 0x000000ffffb57224 */ /* 0x000fe200078e00ad */
[----:B------:R-:W-:Y:S01]  /*1c7e0*/  IABS R142, R176 ;  /* 0x000000b0008e7213 */ /* 0x000fe20000000000 */
[----:B------:R-:W-:Y:S02]  /*1c7f0*/  IMAD.MOV.U32 R173, RZ, RZ, R169 ;  /* 0x000000ffffad7224 */ /* 0x000fe400078e00a9 */
[----:B------:R-:W-:-:S02]  /*1c800*/  IMAD.MOV.U32 R169, RZ, RZ, R166 ;  /* 0x000000ffffa97224 */ /* 0x000fc400078e00a6 */
[----:B------:R-:W-:Y:S02]  /*1c810*/  IMAD.MOV.U32 R183, RZ, RZ, R174 ;  /* 0x000000ffffb77224 */ /* 0x000fe400078e00ae */
[----:B---3--:R-:W-:Y:S02]  /*1c820*/  IMAD.MOV.U32 R162, RZ, RZ, R156 ;  /* 0x000000ffffa27224 */ /* 0x008fe400078e009c */
[----:B------:R-:W-:Y:S01]  /*1c830*/  IMAD.MOV.U32 R156, RZ, RZ, R140 ;  /* 0x000000ffff9c7224 */ /* 0x000fe200078e008c */
[----:B------:R-:W-:-:S05]  /*1c840*/  IABS R140, R170 ;  /* 0x000000aa008c7213 */ /* 0x000fca0000000000 */
[----:B------:R-:W-:-:S04]  /*1c850*/  IMAD.HI.U32 R4, R3, R140, RZ ;  /* 0x0000008c03047227 */ /* 0x000fc800078e00ff */
[----:B------:R-:W-:-:S04]  /*1c860*/  IMAD.MOV R4, RZ, RZ, -R4 ;  /* 0x000000ffff047224 */ /* 0x000fc800078e0a04 */
[----:B------:R-:W-:-:S05]  /*1c870*/  IMAD R140, R2, R4, R140 ;  /* 0x00000004028c7224 */ /* 0x000fca00078e028c */
[----:B------:R-:W-:Y:S01]  /*1c880*/  ISETP.GT.U32.AND P0, PT, R2, R140, PT ;  /* 0x0000008c0200720c */ /* 0x000fe20003f04070 */
[----:B------:R-:W-:Y:S02]  /*1c890*/  IMAD.MOV.U32 R170, RZ, RZ, R167 ;  /* 0x000000ffffaa7224 */ /* 0x000fe400078e00a7 */
[----:B--2---:R-:W-:Y:S02]  /*1c8a0*/  IMAD.MOV.U32 R167, RZ, RZ, R161 ;  /* 0x000000ffffa77224 */ /* 0x004fe400078e00a1 */
[----:B------:R-:W-:Y:S02]  /*1c8b0*/  IMAD.MOV.U32 R161, RZ, RZ, R155 ;  /* 0x000000ffffa17224 */ /* 0x000fe400078e009b */
[----:B------:R-:W-:Y:S01]  /*1c8c0*/  IMAD.MOV.U32 R155, RZ, RZ, R141 ;  /* 0x000000ffff9b7224 */ /* 0x000fe200078e008d */
[----:B------:R-:W-:-:S03]  /*1c8d0*/  IABS R141, R172 ;  /* 0x000000ac008d7213 */ /* 0x000fc60000000000 */
[----:B------:R-:W-:Y:S02]  /*1c8e0*/  IMAD.MOV.U32 R158, RZ, RZ, R155 ;  /* 0x000000ffff9e7224 */ /* 0x000fe400078e009b */
[----:B------:R-:W-:Y:S02]  /*1c8f0*/  IMAD.MOV.U32 R155, RZ, RZ, R149 ;  /* 0x000000ffff9b7224 */ /* 0x000fe400078e0095 */
[----:B------:R-:W-:Y:S01]  /*1c900*/  IMAD.MOV.U32 R149, RZ, RZ, R143 ;  /* 0x000000ffff957224 */ /* 0x000fe200078e008f */
[----:B------:R-:W-:Y:S01]  /*1c910*/  IABS R143, R175 ;  /* 0x000000af008f7213 */ /* 0x000fe20000000000 */
[----:B------:R-:W-:Y:S02]  /*1c920*/  @!P0 IMAD.IADD R140, R140, 0x1, -R2 ;  /* 0x000000018c8c8824 */ /* 0x000fe400078e0a02 */
[----:B------:R-:W-:-:S03]  /*1c930*/  IMAD.HI.U32 R8, R3, R141, RZ ;  /* 0x0000008d03087227 */ /* 0x000fc600078e00ff */
[----:B------:R-:W-:Y:S01]  /*1c940*/  ISETP.GT.U32.AND P4, PT, R2, R140, PT ;  /* 0x0000008c0200720c */ /* 0x000fe20003f84070 */
[----:B------:R-:W-:Y:S02]  /*1c950*/  IMAD.MOV R8, RZ, RZ, -R8 ;  /* 0x000000ffff087224 */ /* 0x000fe400078e0a08 */
[----:B------:R-:W-:-:S04]  /*1c960*/  IMAD.HI.U32 R9, R3, R143, RZ ;  /* 0x0000008f03097227 */ /* 0x000fc800078e00ff */
[----:B------:R-:W-:Y:S02]  /*1c970*/  IMAD R141, R2, R8, R141 ;  /* 0x00000008028d7224 */ /* 0x000fe400078e028d */
[----:B------:R-:W-:-:S03]  /*1c980*/  IMAD.MOV R9, RZ, RZ, -R9 ;  /* 0x000000ffff097224 */ /* 0x000fc600078e0a09 */
[C---:B------:R-:W-:Y:S01]  /*1c990*/  ISETP.GT.U32.AND P3, PT, R2.reuse, R141, PT ;  /* 0x0000008d0200720c */ /* 0x040fe20003f64070 */
[----:B------:R-:W-:Y:S02]  /*1c9a0*/  IMAD R143, R2, R9, R143 ;  /* 0x00000009028f7224 */ /* 0x000fe400078e028f */
[----:B------:R-:W-:-:S03]  /*1c9b0*/  @!P4 IMAD.IADD R140, R140, 0x1, -R2 ;  /* 0x000000018c8cc824 */ /* 0x000fc600078e0a02 */
[----:B------:R-:W-:Y:S01]  /*1c9c0*/  ISETP.GT.U32.AND P4, PT, R2, R143, PT ;  /* 0x0000008f0200720c */ /* 0x000fe20003f84070 */
[----:B------:R-:W-:Y:S02]  /*1c9d0*/  IMAD.MOV.U32 R172, RZ, RZ, R148 ;  /* 0x000000ffffac7224 */ /* 0x000fe400078e0094 */
[----:B------:R-:W-:Y:S02]  /*1c9e0*/  IMAD.MOV.U32 R178, RZ, RZ, R170 ;  /* 0x000000ffffb27224 */ /* 0x000fe400078e00aa */
[----:B------:R-:W-:Y:S02]  /*1c9f0*/  IMAD.MOV.U32 R170, RZ, RZ, R161 ;  /* 0x000000ffffaa7224 */ /* 0x000fe400078e00a1 */
[----:B------:R-:W-:Y:S02]  /*1ca00*/  IMAD.MOV.U32 R161, RZ, RZ, R157 ;  /* 0x000000ffffa17224 */ /* 0x000fe400078e009d */
[----:B----4-:R-:W-:Y:S02]  /*1ca10*/  IMAD.MOV.U32 R157, RZ, RZ, R150 ;  /* 0x000000ffff9d7224 */ /* 0x010fe400078e0096 */
        /* <DEDUP_REMOVED lines=9> */
[----:B------:R-:W-:Y:S01]  /*1cab0*/  ISETP.GE.AND P0, PT, R176, RZ, PT ;  /* 0x000000ffb000720c */ /* 0x000fe20003f06270 */
[----:B------:R-:W-:-:S02]  /*1cac0*/  IMAD.MOV.U32 R163, RZ, RZ, R162 ;  /* 0x000000ffffa37224 */ /* 0x000fc400078e00a2 */
[----:B------:R-:W-:Y:S01]  /*1cad0*/  IMAD.MOV.U32 R165, RZ, RZ, R152 ;  /* 0x000000ffffa57224 */ /* 0x000fe200078e0098 */
[----:B------:R-:W-:Y:S01]  /*1cae0*/  IABS R145, R177 ;  /* 0x000000b100917213 */ /* 0x000fe20000000000 */
[----:B------:R-:W-:Y:S02]  /*1caf0*/  IMAD.MOV.U32 R162, RZ, RZ, R154 ;  /* 0x000000ffffa27224 */ /* 0x000fe400078e009a */
[----:B------:R-:W-:Y:S02]  /*1cb00*/  IMAD.MOV.U32 R152, RZ, RZ, R149 ;  /* 0x000000ffff987224 */ /* 0x000fe400078e0095 */
[----:B------:R-:W-:Y:S01]  /*1cb10*/  @!P4 IMAD.IADD R143, R143, 0x1, -R2 ;  /* 0x000000018f8fc824 */ /* 0x000fe200078e0a02 */
[----:B------:R-:W2:Y:S01]  /*1cb20*/  LDL.LU R149, [R1+0x624] ;  /* 0x0006240001957983 */ /* 0x000ea20000300800 */
[----:B------:R-:W-:Y:S01]  /*1cb30*/  IMAD.MOV.U32 R166, RZ, RZ, R150 ;  /* 0x000000ffffa67224 */ /* 0x000fe200078e0096 */
[----:B------:R-:W-:Y:S01]  /*1cb40*/  ISETP.GE.AND P4, PT, R177, RZ, PT ;  /* 0x000000ffb100720c */ /* 0x000fe20003f86270 */
[----:B------:R-:W-:Y:S01]  /*1cb50*/  IMAD.MOV.U32 R154, RZ, RZ, R147 ;  /* 0x000000ffff9a7224 */ /* 0x000fe200078e0093 */
        /* <DEDUP_REMOVED lines=9> */
[----:B------:R-:W4:Y:S04]  /*1cbf0*/  LDL.LU R154, [R1+0x6bc] ;  /* 0x0006bc00019a7983 */ /* 0x000f280000300800 */
[----:B------:R-:W4:Y:S01]  /*1cc00*/  LDL.LU R177, [R1+0x620] ;  /* 0x0006200001b17983 */ /* 0x000f220000300800 */
[----:B------:R-:W-:Y:S01]  /*1cc10*/  @!P2 IMAD.MOV R136, RZ, RZ, -R136 ;  /* 0x000000ffff88a224 */ /* 0x000fe200078e0a88 */
[----:B------:R-:W-:Y:S01]  /*1cc20*/  ISETP.GT.U32.AND P2, PT, R2, R139, PT ;  /* 0x0000008b0200720c */ /* 0x000fe20003f44070 */
[----:B------:R-:W-:-:S12]  /*1cc30*/  IMAD.HI.U32 R4, R3, R142, RZ ;  /* 0x0000008e03047227 */ /* 0x000fd800078e00ff */
[----:B------:R-:W-:-:S05]  /*1cc40*/  @!P2 IMAD.IADD R139, R139, 0x1, -R2 ;  /* 0x000000018b8ba824 */ /* 0x000fca00078e0a02 */
[----:B------:R-:W-:Y:S01]  /*1cc50*/  ISETP.GT.U32.AND P2, PT, R2, R139, PT ;  /* 0x0000008b0200720c */ /* 0x000fe20003f44070 */
[----:B------:R-:W-:-:S04]  /*1cc60*/  IMAD.MOV R4, RZ, RZ, -R4 ;  /* 0x000000ffff047224 */ /* 0x000fc800078e0a04 */
[----:B------:R-:W-:-:S08]  /*1cc70*/  IMAD R142, R2, R4, R142 ;  /* 0x00000004028e7224 */ /* 0x000fd000078e028e */
[----:B------:R-:W-:Y:S01]  /*1cc80*/  @!P2 IMAD.IADD R139, R139, 0x1, -R2 ;  /* 0x000000018b8ba824 */ /* 0x000fe200078e0a02 */
[----:B------:R-:W-:Y:S01]  /*1cc90*/  ISETP.GT.U32.AND P2, PT, R2, R142, PT ;  /* 0x0000008e0200720c */ /* 0x000fe20003f44070 */
[----:B------:R-:W-:Y:S01]  /*1cca0*/  IMAD.MOV.U32 R148, RZ, RZ, R144 ;  /* 0x000000ffff947224 */ /* 0x000fe200078e0090 */
[----:B------:R-:W-:Y:S01]  /*1ccb0*/  IABS R144, R179 ;  /* 0x000000b300907213 */ /* 0x000fe20000000000 */
[----:B------:R-:W-:-:S04]  /*1ccc0*/  IMAD.HI.U32 R8, R3, R145, RZ ;  /* 0x0000009103087227 */ /* 0x000fc800078e00ff */
[----:B------:R-:W-:-:S06]  /*1ccd0*/  IMAD.HI.U32 R4, R3, R144, RZ ;  /* 0x0000009003047227 */ /* 0x000fcc00078e00ff */
[----:B------:R-:W-:Y:S01]  /*1cce0*/  @!P2 IMAD.IADD R142, R142, 0x1, -R2 ;  /* 0x000000018e8ea824 */ /* 0x000fe200078e0a02 */
[----:B------:R-:W-:Y:S01]  /*1ccf0*/  ISETP.GT.U32.AND P2, PT, R2, R141, PT ;  /* 0x0000008d0200720c */ /* 0x000fe20003f44070 */
[----:B------:R-:W-:Y:S02]  /*1cd00*/  IMAD.MOV R9, RZ, RZ, -R4 ;  /* 0x000000ffff097224 */ /* 0x000fe400078e0a04 */
[----:B------:R-:W-:-:S04]  /*1cd10*/  IMAD.MOV R4, RZ, RZ, -R8 ;  /* 0x000000ffff047224 */ /* 0x000fc800078e0a08 */
[----:B------:R-:W-:-:S06]  /*1cd20*/  IMAD R145, R2, R4, R145 ;  /* 0x0000000402917224 */ /* 0x000fcc00078e0291 */
[----:B------:R-:W-:Y:S01]  /*1cd30*/  @!P2 IMAD.IADD R141, R141, 0x1, -R2 ;  /* 0x000000018d8da824 */ /* 0x000fe200078e0a02 */
[C---:B------:R-:W-:Y:S01]  /*1cd40*/  ISETP.GT.U32.AND P2, PT, R2.reuse, R145, PT ;  /* 0x000000910200720c */ /* 0x040fe20003f44070 */
[----:B------:R-:W-:Y:S01]  /*1cd50*/  @!P1 IMAD.MOV R139, RZ, RZ, -R139 ;  /* 0x000000ffff8b9224 */ /* 0x000fe200078e0a8b */
[----:B------:R-:W-:Y:S01]  /*1cd60*/  ISETP.GT.U32.AND P1, PT, R2, R142, PT ;  /* 0x0000008e0200720c */ /* 0x000fe20003f24070 */
[----:B------:R-:W-:-:S10]  /*1cd70*/  @!P5 IMAD.MOV R141, RZ, RZ, -R141 ;  /* 0x000000ffff8dd224 */ /* 0x000fd400078e0a8d */
[----:B------:R-:W-:-:S05]  /*1cd80*/  @!P2 IMAD.IADD R145, R145, 0x1, -R2 ;  /* 0x000000019191a824 */ /* 0x000fca00078e0a02 */
[----:B------:R-:W-:Y:S01]  /*1cd90*/  ISETP.GT.U32.AND P5, PT, R2, R145, PT ;  /* 0x000000910200720c */ /* 0x000fe20003fa4070 */
[----:B------:R-:W-:Y:S01]  /*1cda0*/  @!P1 IMAD.IADD R142, R142, 0x1, -R2 ;  /* 0x000000018e8e9824 */ /* 0x000fe200078e0a02 */
[----:B------:R-:W-:Y:S02]  /*1cdb0*/  ISETP.GE.AND P1, PT, R179, RZ, PT ;  /* 0x000000ffb300720c */ /* 0x000fe40003f26270 */
[----:B------:R-:W-:Y:S01]  /*1cdc0*/  IABS R146, R178 ;  /* 0x000000b200927213 */ /* 0x000fe20000000000 */
[----:B------:R-:W-:Y:S01]  /*1cdd0*/  @!P0 IMAD.MOV R142, RZ, RZ, -R142 ;  /* 0x000000ffff8e8224 */ /* 0x000fe200078e0a8e */
[----:B------:R-:W-:Y:S01]  /*1cde0*/  ISETP.GE.AND P0, PT, R178, RZ, PT ;  /* 0x000000ffb200720c */ /* 0x000fe20003f06270 */
[----:B------:R-:W-:Y:S01]  /*1cdf0*/  IMAD.MOV.U32 R175, RZ, RZ, R172 ;  /* 0x000000ffffaf7224 */ /* 0x000fe200078e00ac */
[----:B------:R-:W-:-:S05]  /*1ce00*/  IABS R147, R180 ;  /* 0x000000b400937213 */ /* 0x000fca0000000000 */
[----:B------:R-:W-:Y:S01]  /*1ce10*/  @!P5 IMAD.IADD R145, R145, 0x1, -R2 ;  /* 0x000000019191d824 */ /* 0x000fe200078e0a02 */
[----:B------:R-:W-:Y:S01]  /*1ce20*/  ISETP.GE.AND P5, PT, R180, RZ, PT ;  /* 0x000000ffb400720c */ /* 0x000fe20003fa6270 */
[----:B--2---:R-:W-:Y:S02]  /*1ce30*/  IMAD.MOV.U32 R178, RZ, RZ, R149 ;  /* 0x000000ffffb27224 */ /* 0x004fe400078e0095 */
[----:B---3--:R-:W-:-:S04]  /*1ce40*/  IMAD.MOV.U32 R179, RZ, RZ, R150 ;  /* 0x000000ffffb37224 */ /* 0x008fc800078e0096 */
[----:B------:R-:W-:Y:S02]  /*1ce50*/  IMAD.MOV.U32 R180, RZ, RZ, R179 ;  /* 0x000000ffffb47224 */ /* 0x000fe400078e00b3 */
[----:B------:R-:W-:Y:S02]  /*1ce60*/  IMAD.MOV.U32 R179, RZ, RZ, R178 ;  /* 0x000000ffffb37224 */ /* 0x000fe400078e00b2 */
        /* <DEDUP_REMOVED lines=15> */
[----:B------:R-:W-:Y:S01]  /*1cf60*/  IMAD.MOV.U32 R176, RZ, RZ, R173 ;  /* 0x000000ffffb07224 */ /* 0x000fe200078e00ad */
[----:B------:R-:W2:Y:S01]  /*1cf70*/  LDL.LU R159, [R1+0x6b0] ;  /* 0x0006b000019f7983 */ /* 0x000ea20000300800 */
[----:B------:R-:W-:-:S02]  /*1cf80*/  IMAD.MOV.U32 R169, RZ, RZ, R166 ;  /* 0x000000ffffa97224 */ /* 0x000fc400078e00a6 */
[----:B------:R-:W-:Y:S01]  /*1cf90*/  IMAD.MOV.U32 R173, RZ, RZ, R167 ;  /* 0x000000ffffad7224 */ /* 0x000fe200078e00a7 */
[----:B------:R-:W3:Y:S01]  /*1cfa0*/  LDL.LU R166, [R1+0x670] ;  /* 0x0006700001a67983 */ /* 0x000ee20000300800 */
[----:B------:R-:W-:-:S03]  /*1cfb0*/  IMAD.MOV.U32 R187, RZ, RZ, R177 ;  /* 0x000000ffffbb7224 */ /* 0x000fc600078e00b1 */
[----:B------:R-:W4:Y:S04]  /*1cfc0*/  LDL.LU R167, [R1+0x658] ;  /* 0x0006580001a77983 */ /* 0x000f280000300800 */
[----:B------:R-:W2:Y:S01]  /*1cfd0*/  LDL.LU R177, [R1+0x654] ;  /* 0x0006540001b17983 */ /* 0x000ea20000300800 */
[----:B------:R-:W-:Y:S02]  /*1cfe0*/  IMAD R144, R2, R9, R144 ;  /* 0x0000000902907224 */ /* 0x000fe400078e0290 */
[----:B------:R-:W-:-:S03]  /*1cff0*/  @!P6 IMAD.MOV R140, RZ, RZ, -R140 ;  /* 0x000000ffff8ce224 */ /* 0x000fc600078e0a8c */
[----:B------:R-:W-:Y:S01]  /*1d000*/  ISETP.GT.U32.AND P6, PT, R2, R144, PT ;  /* 0x000000900200720c */ /* 0x000fe20003fc4070 */
[----:B------:R-:W-:-:S04]  /*1d010*/  IMAD.HI.U32 R8, R3, R146, RZ ;  /* 0x0000009203087227 */ /* 0x000fc800078e00ff */
[----:B------:R-:W-:-:S08]  /*1d020*/  IMAD.MOV R8, RZ, RZ, -R8 ;  /* 0x000000ffff087224 */ /* 0x000fd000078e0a08 */
[----:B------:R-:W-:Y:S01]  /*1d030*/  @!P6 IMAD.IADD R144, R144, 0x1, -R2 ;  /* 0x000000019090e824 */ /* 0x000fe200078e0a02 */
[C---:B------:R-:W-:Y:S01]  /*1d040*/  ISETP.GT.U32.AND P6, PT, R2.reuse, R143, PT ;  /* 0x0000008f0200720c */ /* 0x040fe20003fc4070 */
[----:B------:R-:W-:Y:S02]  /*1d050*/  IMAD R146, R2, R8, R146 ;  /* 0x0000000802927224 */ /* 0x000fe400078e0292 */
[----:B------:R-:W-:-:S04]  /*1d060*/  IMAD.HI.U32 R4, R3, R147, RZ ;  /* 0x0000009303047227 */ /* 0x000fc800078e00ff */
[----:B------:R-:W-:-:S06]  /*1d070*/  IMAD.MOV.U32 R172, RZ, RZ, R161 ;  /* 0x000000ffffac7224 */ /* 0x000fcc00078e00a1 */
[----:B------:R-:W-:Y:S01]  /*1d080*/  @!P6 IMAD.IADD R143, R143, 0x1, -R2 ;  /* 0x000000018f8fe824 */ /* 0x000fe200078e0a02 */
[C---:B------:R-:W-:Y:S01]  /*1d090*/  ISETP.GT.U32.AND P6, PT, R2.reuse, R146, PT ;  /* 0x000000920200720c */ /* 0x040fe20003fc4070 */
[----:B------:R-:W-:Y:S02]  /*1d0a0*/  IMAD.MOV.U32 R161, RZ, RZ, R155 ;  /* 0x000000ffffa17224 */ /* 0x000fe400078e009b */
[----:B------:R-:W-:Y:S01]  /*1d0b0*/  IMAD.MOV.U32 R155, RZ, RZ, R148 ;  /* 0x000000ffff9b7224 */ /* 0x000fe200078e0094 */
[----:B------:R-:W-:Y:S01]  /*1d0c0*/  IABS R148, R181 ;  /* 0x000000b500947213 */ /* 0x000fe20000000000 */
[----:B------:R-:W-:Y:S01]  /*1d0d0*/  IMAD.MOV R4, RZ, RZ, -R4 ;  /* 0x000000ffff047224 */ /* 0x000fe200078e0a04 */
[----:B------:R-:W-:-:S03]  /*1d0e0*/  ISETP.GT.U32.AND P2, PT, R2, R144, PT ;  /* 0x000000900200720c */ /* 0x000fc60003f44070 */
[----:B------:R-:W-:Y:S02]  /*1d0f0*/  IMAD R147, R2, R4, R147 ;  /* 0x0000000402937224 */ /* 0x000fe400078e0293 */
[----:B------:R-:W-:Y:S01]  /*1d100*/  IMAD.HI.U32 R4, R3, R148, RZ ;  /* 0x0000009403047227 */ /* 0x000fe200078e00ff */
[----:B------:R-:W-:-:S03]  /*1d110*/  IABS R149, R184 ;  /* 0x000000b800957213 */ /* 0x000fc60000000000 */
[----:B------:R-:W-:Y:S02]  /*1d120*/  @!P6 IMAD.IADD R146, R146, 0x1, -R2 ;  /* 0x000000019292e824 */ /* 0x000fe400078e0a02 */
[----:B------:R-:W-:Y:S01]  /*1d130*/  IMAD.MOV R4, RZ, RZ, -R4 ;  /* 0x000000ffff047224 */ /* 0x000fe200078e0a04 */
[----:B------:R-:W-:Y:S01]  /*1d140*/  IABS R150, R183 ;  /* 0x000000b700967213 */ /* 0x000fe20000000000 */
[----:B------:R-:W-:Y:S01]  /*1d150*/  @!P3 IMAD.MOV R143, RZ, RZ, -R143 ;  /* 0x000000ffff8fb224 */ /* 0x000fe200078e0a8f */
[----:B------:R-:W-:Y:S01]  /*1d160*/  ISETP.GT.U32.AND P3, PT, R2, R146, PT ;  /* 0x000000920200720c */ /* 0x000fe20003f64070 */
[----:B------:R-:W-:-:S04]  /*1d170*/  IMAD.HI.U32 R8, R3, R149, RZ ;  /* 0x0000009503087227 */ /* 0x000fc800078e00ff */
[----:B------:R-:W-:Y:S02]  /*1d180*/  IMAD R148, R2, R4, R148 ;  /* 0x0000000402947224 */ /* 0x000fe400078e0294 */
[----:B------:R-:W-:Y:S01]  /*1d190*/  @!P2 IMAD.IADD R144, R144, 0x1, -R2 ;  /* 0x000000019090a824 */ /* 0x000fe200078e0a02 */
[C---:B------:R-:W-:Y:S01]  /*1d1a0*/  ISETP.GT.U32.AND P2, PT, R2.reuse, R147, PT ;  /* 0x000000930200720c */ /* 0x040fe20003f44070 */
[----:B------:R-:W-:Y:S01]  /*1d1b0*/  IMAD.HI.U32 R4, R3, R150, RZ ;  /* 0x0000009603047227 */ /* 0x000fe200078e00ff */
[----:B------:R-:W-:-:S03]  /*1d1c0*/  ISETP.GT.U32.AND P6, PT, R2, R148, PT ;  /* 0x000000940200720c */ /* 0x000fc60003fc4070 */
[----:B------:R-:W-:Y:S02]  /*1d1d0*/  IMAD.MOV R8, RZ, RZ, -R8 ;  /* 0x000000ffff087224 */ /* 0x000fe400078e0a08 */
[----:B------:R-:W-:Y:S02]  /*1d1e0*/  IMAD.MOV R4, RZ, RZ, -R4 ;  /* 0x000000ffff047224 */ /* 0x000fe400078e0a04 */
[C---:B------:R-:W-:Y:S02]  /*1d1f0*/  IMAD R149, R2.reuse, R8, R149 ;  /* 0x0000000802957224 */ /* 0x040fe400078e0295 */
[----:B------:R-:W-:Y:S02]  /*1d200*/  IMAD R150, R2, R4, R150 ;  /* 0x0000000402967224 */ /* 0x000fe400078e0296 */
[----:B------:R-:W-:Y:S01]  /*1d210*/  @!P3 IMAD.IADD R146, R146, 0x1, -R2 ;  /* 0x000000019292b824 */ /* 0x000fe200078e0a02 */
[C---:B------:R-:W-:Y:S01]  /*1d220*/  ISETP.GT.U32.AND P3, PT, R2.reuse, R149, PT ;  /* 0x000000950200720c */ /* 0x040fe20003f64070 */
[----:B------:R-:W-:Y:S01]  /*1d230*/  IMAD.MOV.U32 R168, RZ, RZ, R151 ;  /* 0x000000ffffa87224 */ /* 0x000fe200078e0097 */
[----:B------:R-:W-:Y:S01]  /*1d240*/  IABS R151, R182 ;  /* 0x000000b600977213 */ /* 0x000fe20000000000 */
[----:B------:R-:W-:Y:S01]  /*1d250*/  @!P0 IMAD.MOV R146, RZ, RZ, -R146 ;  /* 0x000000ffff928224 */ /* 0x000fe200078e0a92 */
[----:B------:R-:W-:Y:S01]  /*1d260*/  ISETP.GT.U32.AND P0, PT, R2, R150, PT ;  /* 0x000000960200720c */ /* 0x000fe20003f04070 */
[--C-:B------:R-:W-:Y:S01]  /*1d270*/  @!P2 IMAD.IADD R147, R147, 0x1, -R2.reuse ;  /* 0x000000019393a824 */ /* 0x100fe200078e0a02 */
[----:B------:R-:W-:Y:S01]  /*1d280*/  ISETP.GE.AND P2, PT, R181, RZ, PT ;  /* 0x000000ffb500720c */ /* 0x000fe20003f46270 */
[----:B------:R-:W-:-:S02]  /*1d290*/  @!P6 IMAD.IADD R148, R148, 0x1, -R2 ;  /* 0x000000019494e824 */ /* 0x000fc400078e0a02 */
[----:B------:R-:W-:Y:S02]  /*1d2a0*/  IMAD.MOV.U32 R181, RZ, RZ, R175 ;  /* 0x000000ffffb57224 */ /* 0x000fe400078e00af */
[----:B------:R-:W-:Y:S01]  /*1d2b0*/  IMAD.HI.U32 R4, R3, R151, RZ ;  /* 0x0000009703047227 */ /* 0x000fe200078e00ff */
[----:B------:R-:W-:-:S03]  /*1d2c0*/  ISETP.GT.U32.AND P6, PT, R2, R148, PT ;  /* 0x000000940200720c */ /* 0x000fc60003fc4070 */
[----:B------:R-:W-:Y:S02]  /*1d2d0*/  IMAD.MOV.U32 R175, RZ, RZ, R168 ;  /* 0x000000ffffaf7224 */ /* 0x000fe400078e00a8 */
[----:B------:R-:W-:Y:S02]  /*1d2e0*/  IMAD.MOV.U32 R168, RZ, RZ, R156 ;  /* 0x000000ffffa87224 */ /* 0x000fe400078e009c */
[----:B------:R-:W-:Y:S01]  /*1d2f0*/  IMAD.MOV.U32 R156, RZ, RZ, R152 ;  /* 0x000000ffff9c7224 */ /* 0x000fe200078e0098 */
[----:B------:R-:W-:Y:S01]  /*1d300*/  IABS R152, R188 ;  /* 0x000000bc00987213 */ /* 0x000fe20000000000 */
[----:B------:R-:W-:Y:S02]  /*1d310*/  IMAD.MOV R4, RZ, RZ, -R4 ;  /* 0x000000ffff047224 */ /* 0x000fe400078e0a04 */
[----:B------:R-:W-:Y:S02]  /*1d320*/  @!P3 IMAD.IADD R149, R149, 0x1, -R2 ;  /* 0x000000019595b824 */ /* 0x000fe400078e0a02 */
[----:B------:R-:W-:-:S02]  /*1d330*/  IMAD R151, R2, R4, R151 ;  /* 0x0000000402977224 */ /* 0x000fc400078e0297 */
[----:B------:R-:W-:-:S04]  /*1d340*/  IMAD.HI.U32 R4, R3, R152, RZ ;  /* 0x0000009803047227 */ /* 0x000fc800078e00ff */
[----:B------:R-:W-:Y:S01]  /*1d350*/  @!P1 IMAD.MOV R144, RZ, RZ, -R144 ;  /* 0x000000ffff909224 */ /* 0x000fe200078e0a90 */
[----:B------:R-:W-:Y:S01]  /*1d360*/  ISETP.GT.U32.AND P1, PT, R2, R147, PT ;  /* 0x000000930200720c */ /* 0x000fe20003f24070 */
[----:B------:R-:W-:Y:S01]  /*1d370*/  @!P0 IMAD.IADD R150, R150, 0x1, -R2 ;  /* 0x0000000196968824 */ /* 0x000fe200078e0a02 */
[----:B------:R-:W-:Y:S01]  /*1d380*/  ISETP.GT.U32.AND P0, PT, R2, R149, PT ;  /* 0x000000950200720c */ /* 0x000fe20003f04070 */
[----:B------:R-:W-:Y:S02]  /*1d390*/  IMAD.MOV R4, RZ, RZ, -R4 ;  /* 0x000000ffff047224 */ /* 0x000fe400078e0a04 */
[----:B------:R-:W-:Y:S02]  /*1d3a0*/  @!P6 IMAD.IADD R148, R148, 0x1, -R2 ;  /* 0x000000019494e824 */ /* 0x000fe400078e0a02 */
[----:B------:R-:W-:Y:S02]  /*1d3b0*/  IMAD R152, R2, R4, R152 ;  /* 0x0000000402987224 */ /* 0x000fe400078e0298 */
[----:B------:R-:W-:Y:S01]  /*1d3c0*/  @!P4 IMAD.MOV R145, RZ, RZ, -R145 ;  /* 0x000000ffff91c224 */ /* 0x000fe200078e0a91 */
[----:B------:R-:W-:Y:S01]  /*1d3d0*/  ISETP.GE.AND P4, PT, R184, RZ, PT ;  /* 0x000000ffb800720c */ /* 0x000fe20003f86270 */
[----:B------:R-:W-:Y:S01]  /*1d3e0*/  @!P2 IMAD.MOV R148, RZ, RZ, -R148 ;  /* 0x000000ffff94a224 */ /* 0x000fe200078e0a94 */
[----:B------:R-:W-:Y:S01]  /*1d3f0*/  ISETP.GT.U32.AND P2, PT, R2, R152, PT ;  /* 0x000000980200720c */ /* 0x000fe20003f44070 */
[----:B------:R-:W-:-:S02]  /*1d400*/  IMAD.MOV.U32 R185, RZ, RZ, R168 ;  /* 0x000000ffffb97224 */ /* 0x000fc400078e00a8 */
[----:B------:R-:W-:Y:S02]  /*1d410*/  IMAD.MOV.U32 R184, RZ, RZ, R165 ;  /* 0x000000ffffb87224 */ /* 0x000fe400078e00a5 */
[--C-:B------:R-:W-:Y:S01]  /*1d420*/  @!P1 IMAD.IADD R147, R147, 0x1, -R2.reuse ;  /* 0x0000000193939824 */ /* 0x100fe200078e0a02 */
[----:B------:R-:W-:Y:S01]  /*1d430*/  ISETP.GE.AND P1, PT, R183, RZ, PT ;  /* 0x000000ffb700720c */ /* 0x000fe20003f26270 */
[----:B------:R-:W-:Y:S01]  /*1d440*/  @!P0 IMAD.IADD R149, R149, 0x1, -R2 ;  /* 0x0000000195958824 */ /* 0x000fe200078e0a02 */
        /* <DEDUP_REMOVED lines=8> */
[----:B------:R-:W-:Y:S01]  /*1d4d0*/  ISETP.GE.AND P3, PT, R182, RZ, PT ;  /* 0x000000ffb600720c */ /* 0x000fe20003f66270 */
[----:B------:R-:W-:Y:S02]  /*1d4e0*/  IMAD.MOV.U32 R182, RZ, RZ, R163 ;  /* 0x000000ffffb67224 */ /* 0x000fe400078e00a3 */
[----:B------:R-:W-:Y:S01]  /*1d4f0*/  IMAD.MOV.U32 R163, RZ, RZ, R154 ;  /* 0x000000ffffa37224 */ /* 0x000fe200078e009a */
[----:B------:R-:W-:Y:S01]  /*1d500*/  IABS R154, R186 ;  /* 0x000000ba009a7213 */ /* 0x000fe20000000000 */
[----:B------:R-:W-:Y:S01]  /*1d510*/  @!P2 IMAD.IADD R152, R152, 0x1, -R2 ;  /* 0x000000019898a824 */ /* 0x000fe200078e0a02 */
[----:B------:R-:W-:Y:S01]  /*1d520*/  ISETP.GE.AND P2, PT, R186, RZ, PT ;  /* 0x000000ffba00720c */ /* 0x000fe20003f46270 */
[----:B------:R-:W-:-:S02]  /*1d530*/  IMAD.MOV.U32 R192, RZ, RZ, R185 ;  /* 0x000000ffffc07224 */ /* 0x000fc400078e00b9 */
[----:B----4-:R-:W-:Y:S02]  /*1d540*/  IMAD.MOV.U32 R178, RZ, RZ, R167 ;  /* 0x000000ffffb27224 */ /* 0x010fe400078e00a7 */
[----:B------:R-:W4:Y:S01]  /*1d550*/  LDL.LU R167, [R1+0x660] ;  /* 0x0006600001a77983 */ /* 0x000f220000300800 */
[----:B--2---:R-:W-:Y:S02]  /*1d560*/  IMAD.MOV.U32 R181, RZ, RZ, R177 ;  /* 0x000000ffffb57224 */ /* 0x004fe400078e00b1 */
[----:B---3--:R-:W-:Y:S02]  /*1d570*/  IMAD.MOV.U32 R177, RZ, RZ, R166 ;  /* 0x000000ffffb17224 */ /* 0x008fe400078e00a6 */
[----:B------:R-:W-:Y:S02]  /*1d580*/  IMAD.MOV.U32 R166, RZ, RZ, R159 ;  /* 0x000000ffffa67224 */ /* 0x000fe400078e009f */
[----:B------:R-:W2:Y:S04]  /*1d590*/  LDL.LU R159, [R1+0x6b4] ;  /* 0x0006b400019f7983 */ /* 0x000ea80000300800 */
[----:B------:R-:W3:Y:S04]  /*1d5a0*/  LDL.LU R183, [R1+0x644] ;  /* 0x0006440001b77983 */ /* 0x000ee80000300800 */
[----:B------:R-:W4:Y:S04]  /*1d5b0*/  LDL.LU R185, [R1+0x648] ;  /* 0x0006480001b97983 */ /* 0x000f280000300800 */
[----:B------:R-:W2:Y:S01]  /*1d5c0*/  LDL.LU R186, [R1+0x64c] ;  /* 0x00064c0001ba7983 */ /* 0x000ea20000300800 */
[----:B------:R-:W-:-:S02]  /*1d5d0*/  IMAD.MOV.U32 R165, RZ, RZ, R162 ;  /* 0x000000ffffa57224 */ /* 0x000fc400078e00a2 */
[----:B------:R-:W-:Y:S01]  /*1d5e0*/  IMAD.MOV.U32 R162, RZ, RZ, R153 ;  /* 0x000000ffffa27224 */ /* 0x000fe200078e0099 */
[----:B------:R-:W-:Y:S01]  /*1d5f0*/  IABS R153, R187 ;  /* 0x000000bb00997213 */ /* 0x000fe20000000000 */
[----:B------:R-:W-:Y:S01]  /*1d600*/  @!P5 IMAD.MOV R147, RZ, RZ, -R147 ;  /* 0x000000ffff93d224 */ /* 0x000fe200078e0a93 */
[----:B------:R-:W-:-:S03]  /*1d610*/  ISETP.GT.U32.AND P5, PT, R2, R150, PT ;  /* 0x000000960200720c */ /* 0x000fc60003fa4070 */
[----:B------:R-:W-:-:S04]  /*1d620*/  IMAD.HI.U32 R4, R3, R153, RZ ;  /* 0x0000009903047227 */ /* 0x000fc800078e00ff */
[----:B------:R-:W-:Y:S02]  /*1d630*/  IMAD.MOV R4, RZ, RZ, -R4 ;  /* 0x000000ffff047224 */ /* 0x000fe400078e0a04 */
[----:B------:R-:W-:Y:S01]  /*1d640*/  IMAD.MOV.U32 R168, RZ, RZ, R156 ;  /* 0x000000ffffa87224 */ /* 0x000fe200078e009c */
[----:B------:R-:W-:Y:S01]  /*1d650*/  IABS R156, R191 ;  /* 0x000000bf009c7213 */ /* 0x000fe20000000000 */
[C---:B------:R-:W-:Y:S01]  /*1d660*/  IMAD R153, R2.reuse, R4, R153 ;  /* 0x0000000402997224 */ /* 0x040fe200078e0299 */
[C---:B------:R-:W-:Y:S01]  /*1d670*/  ISETP.GT.U32.AND P6, PT, R2.reuse, R151, PT ;  /* 0x000000970200720c */ /* 0x040fe20003fc4070 */
[----:B------:R-:W-:Y:S01]  /*1d680*/  @!P4 IMAD.MOV R149, RZ, RZ, -R149 ;  /* 0x000000ffff95c224 */ /* 0x000fe200078e0a95 */
[----:B------:R-:W-:Y:S01]  /*1d690*/  ISETP.GT.U32.AND P4, PT, R2, R152, PT ;  /* 0x000000980200720c */ /* 0x000fe20003f84070 */
[----:B------:R-:W-:-:S04]  /*1d6a0*/  IMAD.HI.U32 R4, R3, R156, RZ ;  /* 0x0000009c03047227 */ /* 0x000fc800078e00ff */
[----:B------:R-:W-:Y:S01]  /*1d6b0*/  @!P5 IMAD.IADD R150, R150, 0x1, -R2 ;  /* 0x000000019696d824 */ /* 0x000fe200078e0a02 */
[----:B------:R-:W-:Y:S01]  /*1d6c0*/  ISETP.GT.U32.AND P5, PT, R2, R153, PT ;  /* 0x000000990200720c */ /* 0x000fe20003fa4070 */
[----:B------:R-:W-:-:S04]  /*1d6d0*/  IMAD.MOV R4, RZ, RZ, -R4 ;  /* 0x000000ffff047224 */ /* 0x000fc800078e0a04 */
[----:B------:R-:W-:Y:S02]  /*1d6e0*/  IMAD R156, R2, R4, R156 ;  /* 0x00000004029c7224 */ /* 0x000fe400078e029c */
[--C-:B------:R-:W-:Y:S02]  /*1d6f0*/  @!P6 IMAD.IADD R151, R151, 0x1, -R2.reuse ;  /* 0x000000019797e824 */ /* 0x100fe400078e0a02 */
[--C-:B------:R-:W-:Y:S01]  /*1d700*/  @!P4 IMAD.IADD R152, R152, 0x1, -R2.reuse ;  /* 0x000000019898c824 */ /* 0x100fe200078e0a02 */
[C---:B------:R-:W-:Y:S02]  /*1d710*/  ISETP.GT.U32.AND P4, PT, R2.reuse, R156, PT ;  /* 0x0000009c0200720c */ /* 0x040fe40003f84070 */
[----:B------:R-:W-:Y:S01]  /*1d720*/  ISETP.GT.U32.AND P6, PT, R2, R151, PT ;  /* 0x000000970200720c */ /* 0x000fe20003fc4070 */
[----:B------:R-:W-:Y:S02]  /*1d730*/  @!P5 IMAD.IADD R153, R153, 0x1, -R2 ;  /* 0x000000019999d824 */ /* 0x000fe400078e0a02 */
[----:B------:R-:W-:-:S03]  /*1d740*/  @!P1 IMAD.MOV R150, RZ, RZ, -R150 ;  /* 0x000000ffff969224 */ /* 0x000fc600078e0a96 */
[----:B------:R-:W-:Y:S01]  /*1d750*/  ISETP.GT.U32.AND P1, PT, R2, R153, PT ;  /* 0x000000990200720c */ /* 0x000fe20003f24070 */
[----:B------:R-:W-:-:S04]  /*1d760*/  IMAD.MOV.U32 R164, RZ, RZ, R155 ;  /* 0x000000ffffa47224 */ /* 0x000fc800078e009b */
[--C-:B------:R-:W-:Y:S02]  /*1d770*/  @!P4 IMAD.IADD R156, R156, 0x1, -R2.reuse ;  /* 0x000000019c9cc824 */ /* 0x100fe400078e0a02 */
[----:B------:R-:W-:Y:S01]  /*1d780*/  @!P6 IMAD.IADD R151, R151, 0x1, -R2 ;  /* 0x000000019797e824 */ /* 0x000fe200078e0a02 */
[----:B------:R-:W-:Y:S01]  /*1d790*/  ISETP.GE.AND P6, PT, R187, RZ, PT ;  /* 0x000000ffbb00720c */ /* 0x000fe20003fc6270 */
[----:B------:R-:W-:Y:S01]  /*1d7a0*/  IMAD.MOV.U32 R187, RZ, RZ, R182 ;  /* 0x000000ffffbb7224 */ /* 0x000fe200078e00b6 */
[----:B------:R-:W-:Y:S02]  /*1d7b0*/  IABS R155, R190 ;  /* 0x000000be009b7213 */ /* 0x000fe40000000000 */
[----:B------:R-:W-:Y:S01]  /*1d7c0*/  ISETP.GT.U32.AND P4, PT, R2, R156, PT ;  /* 0x0000009c0200720c */ /* 0x000fe20003f84070 */
[----:B------:R-:W-:Y:S01]  /*1d7d0*/  @!P1 IMAD.IADD R153, R153, 0x1, -R2 ;  /* 0x0000000199999824 */ /* 0x000fe200078e0a02 */
[----:B------:R-:W-:Y:S01]  /*1d7e0*/  ISETP.GE.AND P1, PT, R190, RZ, PT ;  /* 0x000000ffbe00720c */ /* 0x000fe20003f26270 */
[----:B------:R-:W-:-:S02]  /*1d7f0*/  IMAD.MOV.U32 R190, RZ, RZ, R187 ;  /* 0x000000ffffbe7224 */ /* 0x000fc400078e00bb */
[----:B------:R-:W-:-:S04]  /*1d800*/  IMAD.HI.U32 R8, R3, R155, RZ ;  /* 0x0000009b03087227 */ /* 0x000fc800078e00ff */
[----:B------:R-:W-:Y:S02]  /*1d810*/  IMAD.MOV.U32 R193, RZ, RZ, R184 ;  /* 0x000000ffffc17224 */ /* 0x000fe400078e00b8 */
[----:B------:R-:W-:Y:S02]  /*1d820*/  IMAD.MOV.U32 R184, RZ, RZ, R172 ;  /* 0x000000ffffb87224 */ /* 0x000fe400078e00ac */
[----:B------:R-:W-:Y:S02]  /*1d830*/  IMAD.MOV R8, RZ, RZ, -R8 ;  /* 0x000000ffff087224 */ /* 0x000fe400078e0a08 */
[----:B------:R-:W-:Y:S02]  /*1d840*/  IMAD.MOV.U32 R182, RZ, RZ, R179 ;  /* 0x000000ffffb67224 */ /* 0x000fe400078e00b3 */
[----:B------:R-:W-:Y:S01]  /*1d850*/  IMAD R155, R2, R8, R155 ;  /* 0x00000008029b7224 */ /* 0x000fe200078e029b */
[----:B------:R-:W-:Y:S01]  /*1d860*/  IABS R8, R188 ;  /* 0x000000bc00087213 */ /* 0x000fe20000000000 */
[----:B------:R-:W-:Y:S01]  /*1d870*/  @!P4 IMAD.IADD R156, R156, 0x1, -R2 ;  /* 0x000000019c9cc824 */ /* 0x000fe200078e0a02 */
[----:B------:R-:W-:Y:S01]  /*1d880*/  ISETP.GE.AND P4, PT, R188, RZ, PT ;  /* 0x000000ffbc00720c */ /* 0x000fe20003f86270 */
[----:B------:R-:W-:Y:S01]  /*1d890*/  @!P0 IMAD.MOV R152, RZ, RZ, -R152 ;  /* 0x000000ffff988224 */ /* 0x000fe200078e0a98 */
[----:B------:R-:W-:Y:S01]  /*1d8a0*/  ISETP.GE.AND P0, PT, R191, RZ, PT ;  /* 0x000000ffbf00720c */ /* 0x000fe20003f06270 */
[----:B------:R-:W-:-:S04]  /*1d8b0*/  IMAD.HI.U32 R9, R3, R154, RZ ;  /* 0x0000009a03097227 */ /* 0x000fc800078e00ff */
[----:B------:R-:W-:Y:S02]  /*1d8c0*/  IMAD.MOV R9, RZ, RZ, -R9 ;  /* 0x000000ffff097224 */ /* 0x000fe400078e0a09 */
[----:B---3--:R-:W-:-:S04]  /*1d8d0*/  IMAD.MOV.U32 R187, RZ, RZ, R183 ;  /* 0x000000ffffbb7224 */ /* 0x008fc800078e00b7 */
[----:B------:R-:W-:Y:S02]  /*1d8e0*/  IMAD.MOV.U32 R195, RZ, RZ, R187 ;  /* 0x000000ffffc37224 */ /* 0x000fe400078e00bb */
[----:B--2---:R-:W-:Y:S02]  /*1d8f0*/  IMAD.MOV.U32 R187, RZ, RZ, R186 ;  /* 0x000000ffffbb7224 */ /* 0x004fe400078e00ba */
[----:B----4-:R-:W-:Y:S02]  /*1d900*/  IMAD.MOV.U32 R186, RZ, RZ, R185 ;  /* 0x000000ffffba7224 */ /* 0x010fe400078e00b9 */
        /* <DEDUP_REMOVED lines=20> */
[----:B------:R-:W-:-:S03]  /*1da50*/  IMAD.MOV.U32 R163, RZ, RZ, R161 ;  /* 0x000000ffffa37224 */ /* 0x000fc600078e00a1 */
[----:B------:R-:W2:Y:S01]  /*1da60*/  LDL.LU R161, [R1+0x71c] ;  /* 0x00071c0001a17983 */ /* 0x000ea20000300800 */
[----:B------:R-:W-:-:S05]  /*1da70*/  IMAD R154, R2, R9, R154 ;  /* 0x00000009029a7224 */ /* 0x000fca00078e029a */
[----:B------:R-:W-:Y:S01]  /*1da80*/  ISETP.GT.U32.AND P5, PT, R2, R154, PT ;  /* 0x0000009a0200720c */ /* 0x000fe20003fa4070 */
[----:B------:R-:W-:-:S12]  /*1da90*/  IMAD.HI.U32 R9, R3, R8, RZ ;  /* 0x0000000803097227 */ /* 0x000fd800078e00ff */
[----:B------:R-:W-:-:S05]  /*1daa0*/  @!P5 IMAD.IADD R154, R154, 0x1, -R2 ;  /* 0x000000019a9ad824 */ /* 0x000fca00078e0a02 */
[C---:B------:R-:W-:Y:S01]  /*1dab0*/  ISETP.GT.U32.AND P5, PT, R2.reuse, R154, PT ;  /* 0x0000009a0200720c */ /* 0x040fe20003fa4070 */
[----:B------:R-:W-:Y:S02]  /*1dac0*/  IMAD.MOV R9, RZ, RZ, -R9 ;  /* 0x000000ffff097224 */ /* 0x000fe400078e0a09 */
[----:B------:R-:W-:Y:S01]  /*1dad0*/  @!P3 IMAD.MOV R151, RZ, RZ, -R151 ;  /* 0x000000ffff97b224 */ /* 0x000fe200078e0a97 */
[C---:B------:R-:W-:Y:S01]  /*1dae0*/  ISETP.GT.U32.AND P3, PT, R2.reuse, R155, PT ;  /* 0x0000009b0200720c */ /* 0x040fe20003f64070 */
[----:B------:R-:W-:Y:S01]  /*1daf0*/  IMAD.MOV.U32 R172, RZ, RZ, R158 ;  /* 0x000000ffffac7224 */ /* 0x000fe200078e009e */
[----:B------:R-:W-:Y:S01]  /*1db00*/  IABS R158, R196 ;  /* 0x000000c4009e7213 */ /* 0x000fe20000000000 */
[----:B------:R-:W-:Y:S02]  /*1db10*/  IMAD R8, R2, R9, R8 ;  /* 0x0000000902087224 */ /* 0x000fe400078e0208 */
[----:B------:R-:W-:Y:S01]  /*1db20*/  IMAD.MOV.U32 R179, RZ, RZ, R157 ;  /* 0x000000ffffb37224 */ /* 0x000fe200078e009d */
[----:B------:R-:W-:Y:S01]  /*1db30*/  IABS R157, R189 ;  /* 0x000000bd009d7213 */ /* 0x000fe20000000000 */
[----:B------:R-:W-:-:S04]  /*1db40*/  IMAD.HI.U32 R10, R3, R158, RZ ;  /* 0x0000009e030a7227 */ /* 0x000fc800078e00ff */
[----:B------:R-:W-:Y:S01]  /*1db50*/  @!P5 IMAD.IADD R154, R154, 0x1, -R2 ;  /* 0x000000019a9ad824 */ /* 0x000fe200078e0a02 */
        /* <DEDUP_REMOVED lines=10> */
[----:B------:R-:W-:Y:S01]  /*1dc00*/  IABS R4, R193 ;  /* 0x000000c100047213 */ /* 0x000fe20000000000 */
[----:B------:R-:W-:Y:S01]  /*1dc10*/  IMAD.MOV.U32 R177, RZ, RZ, R167 ;  /* 0x000000ffffb17224 */ /* 0x000fe200078e00a7 */
[----:B------:R-:W-:Y:S01]  /*1dc20*/  IABS R9, R192 ;  /* 0x000000c000097213 */ /* 0x000fe20000000000 */
[----:B------:R-:W-:-:S02]  /*1dc30*/  IMAD.MOV.U32 R167, RZ, RZ, R159 ;  /* 0x000000ffffa77224 */ /* 0x000fc400078e009f */
[----:B------:R-:W-:-:S04]  /*1dc40*/  IMAD.HI.U32 R159, R3, R4, RZ ;  /* 0x00000004039f7227 */ /* 0x000fc800078e00ff */
[----:B------:R-:W-:-:S04]  /*1dc50*/  IMAD.HI.U32 R11, R3, R9, RZ ;  /* 0x00000009030b7227 */ /* 0x000fc800078e00ff */
[----:B------:R-:W-:Y:S02]  /*1dc60*/  IMAD.MOV R159, RZ, RZ, -R159 ;  /* 0x000000ffff9f7224 */ /* 0x000fe400078e0a9f */
[--C-:B------:R-:W-:Y:S01]  /*1dc70*/  @!P3 IMAD.IADD R155, R155, 0x1, -R2.reuse ;  /* 0x000000019b9bb824 */ /* 0x100fe200078e0a02 */
[----:B------:R-:W-:Y:S01]  /*1dc80*/  ISETP.GT.U32.AND P3, PT, R2, R157, PT ;  /* 0x0000009d0200720c */ /* 0x000fe20003f64070 */
[----:B------:R-:W-:Y:S01]  /*1dc90*/  @!P5 IMAD.IADD R158, R158, 0x1, -R2 ;  /* 0x000000019e9ed824 */ /* 0x000fe200078e0a02 */
[----:B------:R-:W-:Y:S01]  /*1dca0*/  IABS R10, R190 ;  /* 0x000000be000a7213 */ /* 0x000fe20000000000 */
[----:B------:R-:W-:Y:S01]  /*1dcb0*/  IMAD.MOV R11, RZ, RZ, -R11 ;  /* 0x000000ffff0b7224 */ /* 0x000fe200078e0a0b */
[C---:B------:R-:W-:Y:S01]  /*1dcc0*/  ISETP.GT.U32.AND P5, PT, R2.reuse, R8, PT ;  /* 0x000000080200720c */ /* 0x040fe20003fa4070 */
[C---:B------:R-:W-:Y:S02]  /*1dcd0*/  IMAD R4, R2.reuse, R159, R4 ;  /* 0x0000009f02047224 */ /* 0x040fe400078e0204 */
[----:B------:R-:W-:Y:S01]  /*1dce0*/  @!P6 IMAD.MOV R153, RZ, RZ, -R153 ;  /* 0x000000ffff99e224 */ /* 0x000fe200078e0a99 */
[C---:B------:R-:W-:Y:S01]  /*1dcf0*/  ISETP.GT.U32.AND P6, PT, R2.reuse, R158, PT ;  /* 0x0000009e0200720c */ /* 0x040fe20003fc4070 */
[----:B------:R-:W-:-:S02]  /*1dd00*/  IMAD R9, R2, R11, R9 ;  /* 0x0000000b02097224 */ /* 0x000fc400078e0209 */
[----:B------:R-:W-:Y:S01]  /*1dd10*/  @!P1 IMAD.MOV R155, RZ, RZ, -R155 ;  /* 0x000000ffff9b9224 */ /* 0x000fe200078e0a9b */
[----:B------:R-:W-:Y:S01]  /*1dd20*/  ISETP.GT.U32.AND P1, PT, R2, R4, PT ;  /* 0x000000040200720c */ /* 0x000fe20003f24070 */
[----:B------:R-:W-:-:S04]  /*1dd30*/  IMAD.HI.U32 R11, R3, R10, RZ ;  /* 0x0000000a030b7227 */ /* 0x000fc800078e00ff */
[----:B------:R-:W-:Y:S02]  /*1dd40*/  IMAD.MOV R11, RZ, RZ, -R11 ;  /* 0x000000ffff0b7224 */ /* 0x000fe400078e0a0b */
[----:B------:R-:W-:Y:S02]  /*1dd50*/  @!P3 IMAD.IADD R157, R157, 0x1, -R2 ;  /* 0x000000019d9db824 */ /* 0x000fe400078e0a02 */
[----:B------:R-:W-:Y:S02]  /*1dd60*/  IMAD R10, R2, R11, R10 ;  /* 0x0000000b020a7224 */ /* 0x000fe400078e020a */
[----:B------:R-:W-:Y:S01]  /*1dd70*/  @!P5 IMAD.IADD R8, R8, 0x1, -R2 ;  /* 0x000000010808d824 */ /* 0x000fe200078e0a02 */
[C---:B------:R-:W-:Y:S01]  /*1dd80*/  ISETP.GT.U32.AND P5, PT, R2.reuse, R9, PT ;  /* 0x000000090200720c */ /* 0x040fe20003fa4070 */
[----:B------:R-:W-:Y:S01]  /*1dd90*/  @!P2 IMAD.MOV R154, RZ, RZ, -R154 ;  /* 0x000000ffff9aa224 */ /* 0x000fe200078e0a9a */
[----:B------:R-:W-:Y:S01]  /*1dda0*/  ISETP.GT.U32.AND P2, PT, R2, R157, PT ;  /* 0x0000009d0200720c */ /* 0x000fe20003f44070 */
[--C-:B------:R-:W-:Y:S01]  /*1ddb0*/  @!P6 IMAD.IADD R158, R158, 0x1, -R2.reuse ;  /* 0x000000019e9ee824 */ /* 0x100fe200078e0a02 */
[----:B------:R-:W-:Y:S01]  /*1ddc0*/  ISETP.GE.AND P3, PT, R189, RZ, PT ;  /* 0x000000ffbd00720c */ /* 0x000fe20003f66270 */
[----:B------:R-:W-:Y:S01]  /*1ddd0*/  @!P1 IMAD.IADD R4, R4, 0x1, -R2 ;  /* 0x0000000104049824 */ /* 0x000fe200078e0a02 */
[----:B------:R-:W-:Y:S01]  /*1dde0*/  ISETP.GT.U32.AND P6, PT, R2, R10, PT ;  /* 0x0000000a0200720c */ /* 0x000fe20003fc4070 */
[----:B------:R-:W-:-:S02]  /*1ddf0*/  IMAD.MOV.U32 R189, RZ, RZ, R181 ;  /* 0x000000ffffbd7224 */ /* 0x000fc400078e00b5 */
[----:B------:R-:W-:Y:S02]  /*1de00*/  IMAD.MOV.U32 R181, RZ, RZ, R177 ;  /* 0x000000ffffb57224 */ /* 0x000fe400078e00b1 */
[----:B------:R-:W-:Y:S01]  /*1de10*/  IMAD.MOV.U32 R177, RZ, RZ, R164 ;  /* 0x000000ffffb17224 */ /* 0x000fe200078e00a4 */
[----:B------:R-:W-:Y:S01]  /*1de20*/  ISETP.GT.U32.AND P1, PT, R2, R4, PT ;  /* 0x000000040200720c */ /* 0x000fe20003f24070 */
[----:B------:R-:W-:Y:S01]  /*1de30*/  IMAD.MOV.U32 R164, RZ, RZ, R162 ;  /* 0x000000ffffa47224 */ /* 0x000fe200078e00a2 */
[----:B------:R-:W-:Y:S01]  /*1de40*/  IABS R162, R195 ;  /* 0x000000c300a27213 */ /* 0x000fe20000000000 */
[----:B------:R-:W-:Y:S02]  /*1de50*/  @!P5 IMAD.IADD R9, R9, 0x1, -R2 ;  /* 0x000000010909d824 */ /* 0x000fe400078e0a02 */
[----:B------:R-:W-:Y:S02]  /*1de60*/  @!P0 IMAD.MOV R156, RZ, RZ, -R156 ;  /* 0x000000ffff9c8224 */ /* 0x000fe400078e0a9c */
[----:B------:R-:W-:Y:S01]  /*1de70*/  IMAD.HI.U32 R11, R3, R162, RZ ;  /* 0x000000a2030b7227 */ /* 0x000fe200078e00ff */
[----:B------:R-:W-:-:S03]  /*1de80*/  ISETP.GE.AND P0, PT, R196, RZ, PT ;  /* 0x000000ffc400720c */ /* 0x000fc60003f06270 */
[----:B------:R-:W-:Y:S01]  /*1de90*/  @!P2 IMAD.IADD R157, R157, 0x1, -R2 ;  /* 0x000000019d9da824 */ /* 0x000fe200078e0a02 */
[----:B------:R-:W-:Y:S01]  /*1dea0*/  ISETP.GE.AND P2, PT, R193, RZ, PT ;  /* 0x000000ffc100720c */ /* 0x000fe20003f46270 */
[----:B0-----:R-:W-:Y:S02]  /*1deb0*/  IMAD.MOV.U32 R6, RZ, RZ, R8 ;  /* 0x000000ffff067224 */ /* 0x001fe400078e0008 */
[----:B------:R-:W-:Y:S01]  /*1dec0*/  @!P6 IMAD.IADD R10, R10, 0x1, -R2 ;  /* 0x000000010a0ae824 */ /* 0x000fe200078e0a02 */
[C---:B------:R-:W-:Y:S01]  /*1ded0*/  ISETP.GT.U32.AND P6, PT, R2.reuse, R9, PT ;  /* 0x000000090200720c */ /* 0x040fe20003fc4070 */
[----:B------:R-:W-:Y:S02]  /*1dee0*/  IMAD.MOV R11, RZ, RZ, -R11 ;  /* 0x000000ffff0b7224 */ /* 0x000fe400078e0a0b */
[----:B------:R-:W-:Y:S02]  /*1def0*/  @!P4 IMAD.MOV R6, RZ, RZ, -R6 ;  /* 0x000000ffff06c224 */ /* 0x000fe400078e0a06 */
[----:B------:R-:W-:-:S02]  /*1df00*/  IMAD R162, R2, R11, R162 ;  /* 0x0000000b02a27224 */ /* 0x000fc400078e02a2 */
[----:B------:R-:W-:Y:S01]  /*1df10*/  @!P1 IMAD.IADD R4, R4, 0x1, -R2 ;  /* 0x0000000104049824 */ /* 0x000fe200078e0a02 */
[----:B------:R0:W-:Y:S01]  /*1df20*/  STL [R1+0x14c], R6 ;  /* 0x00014c0601007387 */ /* 0x0001e20000100800 */
[----:B------:R-:W-:Y:S01]  /*1df30*/  IMAD.MOV.U32 R7, RZ, RZ, R158 ;  /* 0x000000ffff077224 */ /* 0x000fe200078e009e */
[----:B------:R-:W-:Y:S01]  /*1df40*/  ISETP.GE.AND P4, PT, R192, RZ, PT ;  /* 0x000000ffc000720c */ /* 0x000fe20003f86270 */
[----:B------:R-:W-:Y:S01]  /*1df50*/  IMAD.MOV.U32 R197, RZ, RZ, R189 ;  /* 0x000000ffffc57224 */ /* 0x000fe200078e00bd */
[----:B------:R-:W-:Y:S01]  /*1df60*/  ISETP.GT.U32.AND P1, PT, R2, R162, PT ;  /* 0x000000a20200720c */ /* 0x000fe20003f24070 */
[----:B------:R-:W-:Y:S01]  /*1df70*/  @!P3 IMAD.MOV R157, RZ, RZ, -R157 ;  /* 0x000000ffff9db224 */ /* 0x000fe200078e0a9d */
[----:B------:R-:W-:Y:S01]  /*1df80*/  ISETP.GE.AND P5, PT, R190, RZ, PT ;  /* 0x000000ffbe00720c */ /* 0x000fe20003fa6270 */
[----:B------:R-:W-:Y:S02]  /*1df90*/  IMAD.MOV.U32 R193, RZ, RZ, R187 ;  /* 0x000000ffffc17224 */ /* 0x000fe400078e00bb */
[----:B0-----:R-:W-:Y:S01]  /*1dfa0*/  IMAD.MOV.U32 R6, RZ, RZ, R4 ;  /* 0x000000ffff067224 */ /* 0x001fe200078e0004 */
[----:B------:R-:W-:Y:S01]  /*1dfb0*/  ISETP.GT.U32.AND P3, PT, R2, R10, PT ;  /* 0x0000000a0200720c */ /* 0x000fe20003f64070 */
[----:B------:R-:W-:-:S02]  /*1dfc0*/  IMAD.MOV.U32 R189, RZ, RZ, R183 ;  /* 0x000000ffffbd7224 */ /* 0x000fc400078e00b7 */
[----:B------:R-:W-:Y:S02]  /*1dfd0*/  @!P0 IMAD.MOV R7, RZ, RZ, -R7 ;  /* 0x000000ffff078224 */ /* 0x000fe400078e0a07 */
[----:B------:R-:W-:Y:S02]  /*1dfe0*/  IMAD.MOV.U32 R192, RZ, RZ, R188 ;  /* 0x000000ffffc07224 */ /* 0x000fe400078e00bc */
[----:B------:R-:W-:Y:S02]  /*1dff0*/  IMAD.MOV.U32 R187, RZ, RZ, R185 ;  /* 0x000000ffffbb7224 */ /* 0x000fe400078e00b9 */
[----:B------:R-:W-:Y:S01]  /*1e000*/  @!P2 IMAD.MOV R6, RZ, RZ, -R6 ;  /* 0x000000ffff06a224 */ /* 0x000fe200078e0a06 */
[----:B------:R-:W3:Y:S01]  /*1e010*/  LDL.LU R185, [R1+0x728] ;  /* 0x0007280001b97983 */ /* 0x000ee20000300800 */
[----:B------:R-:W-:Y:S02]  /*1e020*/  IMAD.MOV.U32 R188, RZ, RZ, R181 ;  /* 0x000000ffffbc7224 */ /* 0x000fe400078e00b5 */
[----:B------:R-:W-:Y:S01]  /*1e030*/  @!P6 IMAD.IADD R9, R9, 0x1, -R2 ;  /* 0x000000010909e824 */ /* 0x000fe200078e0a02 */
[----:B------:R-:W3:Y:S01]  /*1e040*/  LDL.LU R183, [R1+0x6d0] ;  /* 0x0006d00001b77983 */ /* 0x000ee20000300800 */
[----:B------:R-:W-:-:S03]  /*1e050*/  ISETP.GE.AND P6, PT, R191, RZ, PT ;  /* 0x000000ffbf00720c */ /* 0x000fc60003fc6270 */
[----:B------:R-:W3:Y:S04]  /*1e060*/  LDL.LU R181, [R1+0x694] ;  /* 0x0006940001b57983 */ /* 0x000ee80000300800 */
[----:B------:R-:W-:Y:S04]  /*1e070*/  STL [R1+0x13c], R7 ;  /* 0x00013c0701007387 */ /* 0x000fe80000100800 */
[----:B------:R0:W-:Y:S01]  /*1e080*/  STL [R1+0x144], R6 ;  /* 0x0001440601007387 */ /* 0x0001e20000100800 */
[--C-:B------:R-:W-:Y:S02]  /*1e090*/  @!P1 IMAD.IADD R162, R162, 0x1, -R2.reuse ;  /* 0x00000001a2a29824 */ /* 0x100fe400078e0a02 */
[----:B------:R-:W-:-:S02]  /*1e0a0*/  @!P3 IMAD.IADD R10, R10, 0x1, -R2 ;  /* 0x000000010a0ab824 */ /* 0x000fc400078e0a02 */
[----:B0-----:R-:W-:-:S04]  /*1e0b0*/  IMAD.MOV.U32 R6, RZ, RZ, R9 ;  /* 0x000000ffff067224 */ /* 0x001fc800078e0009 */
[----:B------:R-:W-:Y:S01]  /*1e0c0*/  @!P4 IMAD.MOV R6, RZ, RZ, -R6 ;  /* 0x000000ffff06c224 */ /* 0x000fe200078e0a06 */
[----:B------:R-:W-:Y:S01]  /*1e0d0*/  ISETP.GE.AND P0, PT, R195, RZ, PT ;  /* 0x000000ffc300720c */ /* 0x000fe20003f06270 */
[----:B----4-:R-:W-:Y:S02]  /*1e0e0*/  IMAD.MOV.U32 R190, RZ, RZ, R184 ;  /* 0x000000ffffbe7224 */ /* 0x010fe400078e00b8 */
[----:B--2---:R-:W-:Y:S01]  /*1e0f0*/  IMAD.MOV.U32 R184, RZ, RZ, R161 ;  /* 0x000000ffffb87224 */ /* 0x004fe200078e00a1 */
[----:B------:R-:W-:Y:S01]  /*1e100*/  IABS R161, R191 ;  /* 0x000000bf00a17213 */ /* 0x000fe20000000000 */
[----:B------:R-:W-:Y:S02]  /*1e110*/  IMAD.MOV.U32 R191, RZ, RZ, R189 ;  /* 0x000000ffffbf7224 */ /* 0x000fe400078e00bd */
[----:B------:R-:W-:Y:S02]  /*1e120*/  IMAD.MOV.U32 R198, RZ, RZ, R190 ;  /* 0x000000ffffc67224 */ /* 0x000fe400078e00be */
[----:B------:R-:W-:-:S02]  /*1e130*/  IMAD.MOV.U32 R189, RZ, RZ, R187 ;  /* 0x000000ffffbd7224 */ /* 0x000fc400078e00bb */
[----:B------:R-:W-:Y:S02]  /*1e140*/  IMAD.MOV.U32 R190, RZ, RZ, R188 ;  /* 0x000000ffffbe7224 */ /* 0x000fe400078e00bc */
[----:B------:R-:W-:Y:S02]  /*1e150*/  IMAD.MOV.U32 R187, RZ, RZ, R180 ;  /* 0x000000ffffbb7224 */ /* 0x000fe400078e00b4 */
[----:B------:R-:W-:Y:S02]  /*1e160*/  IMAD.MOV.U32 R188, RZ, RZ, R186 ;  /* 0x000000ffffbc7224 */ /* 0x000fe400078e00ba */
[----:B------:R-:W-:Y:S02]  /*1e170*/  IMAD.MOV.U32 R180, RZ, RZ, R176 ;  /* 0x000000ffffb47224 */ /* 0x000fe400078e00b0 */
[----:B---3--:R-:W-:Y:S02]  /*1e180*/  IMAD.MOV.U32 R186, RZ, RZ, R182 ;  /* 0x000000ffffba7224 */ /* 0x008fe400078e00b6 */
[----:B------:R-:W-:-:S02]  /*1e190*/  IMAD.MOV.U32 R176, RZ, RZ, R175 ;  /* 0x000000ffffb07224 */ /* 0x000fc400078e00af */
[----:B------:R-:W-:Y:S02]  /*1e1a0*/  IMAD.MOV.U32 R182, RZ, RZ, R173 ;  /* 0x000000ffffb67224 */ /* 0x000fe400078e00ad */
[----:B------:R-:W-:Y:S01]  /*1e1b0*/  IMAD.MOV.U32 R175, RZ, RZ, R169 ;  /* 0x000000ffffaf7224 */ /* 0x000fe200078e00a9 */
[----:B------:R-:W-:Y:S01]  /*1e1c0*/  ISETP.GE.AND P1, PT, R191, RZ, PT ;  /* 0x000000ffbf00720c */ /* 0x000fe20003f26270 */
[----:B------:R-:W-:Y:S01]  /*1e1d0*/  IMAD.MOV.U32 R173, RZ, RZ, R168 ;  /* 0x000000ffffad7224 */ /* 0x000fe200078e00a8 */
[----:B------:R-:W-:Y:S01]  /*1e1e0*/  IABS R159, R191 ;  /* 0x000000bf009f7213 */ /* 0x000fe20000000000 */
[----:B------:R-:W-:Y:S02]  /*1e1f0*/  IMAD.MOV.U32 R169, RZ, RZ, R165 ;  /* 0x000000ffffa97224 */ /* 0x000fe400078e00a5 */
[----:B------:R-:W-:Y:S01]  /*1e200*/  IMAD.MOV.U32 R168, RZ, RZ, R167 ;  /* 0x000000ffffa87224 */ /* 0x000fe200078e00a7 */
[----:B------:R-:W2:Y:S01]  /*1e210*/  LDL.LU R165, [R1+0x6ec] ;  /* 0x0006ec0001a57983 */ /* 0x000ea20000300800 */
[----:B------:R-:W-:-:S02]  /*1e220*/  IMAD.MOV.U32 R191, RZ, RZ, R182 ;  /* 0x000000ffffbf7224 */ /* 0x000fc400078e00b6 */
[----:B------:R-:W-:Y:S01]  /*1e230*/  IMAD.MOV.U32 R182, RZ, RZ, R175 ;  /* 0x000000ffffb67224 */ /* 0x000fe200078e00af */
[----:B------:R-:W3:Y:S01]  /*1e240*/  LDL.LU R167, [R1+0x6b8] ;  /* 0x0006b80001a77983 */ /* 0x000ee20000300800 */
[----:B------:R-:W-:-:S03]  /*1e250*/  IMAD.MOV.U32 R196, RZ, RZ, R190 ;  /* 0x000000ffffc47224 */ /* 0x000fc600078e00be */
[----:B------:R-:W4:Y:S01]  /*1e260*/  LDL.LU R175, [R1+0x6c8] ;  /* 0x0006c80001af7983 */ /* 0x000f220000300800 */
[----:B------:R-:W-:-:S03]  /*1e270*/  IMAD.MOV.U32 R190, RZ, RZ, R189 ;  /* 0x000000ffffbe7224 */ /* 0x000fc600078e00bd */
[----:B------:R0:W-:Y:S01]  /*1e280*/  STL [R1+0x138], R6 ;  /* 0x0001380601007387 */ /* 0x0001e20000100800 */
[----:B------:R-:W-:Y:S02]  /*1e290*/  IMAD.MOV.U32 R189, RZ, RZ, R188 ;  /* 0x000000ffffbd7224 */ /* 0x000fe400078e00bc */
[----:B------:R-:W-:Y:S02]  /*1e2a0*/  IMAD.MOV.U32 R188, RZ, RZ, R187 ;  /* 0x000000ffffbc7224 */ /* 0x000fe400078e00bb */
[----:B0-----:R-:W-:-:S04]  /*1e2b0*/  IMAD.MOV.U32 R6, RZ, RZ, R10 ;  /* 0x000000ffff067224 */ /* 0x001fc800078e000a */
[----:B------:R-:W-:Y:S02]  /*1e2c0*/  @!P5 IMAD.MOV R6, RZ, RZ, -R6 ;  /* 0x000000ffff06d224 */ /* 0x000fe400078e0a06 */
[----:B------:R-:W-:Y:S02]  /*1e2d0*/  IMAD.MOV.U32 R195, RZ, RZ, R191 ;  /* 0x000000ffffc37224 */ /* 0x000fe400078e00bf */
[----:B------:R-:W-:Y:S01]  /*1e2e0*/  IMAD.MOV.U32 R191, RZ, RZ, R190 ;  /* 0x000000ffffbf7224 */ /* 0x000fe200078e00be */
[----:B------:R0:W-:Y:S01]  /*1e2f0*/  STL [R1+0x130], R6 ;  /* 0x0001300601007387 */ /* 0x0001e20000100800 */
[----:B------:R-:W-:-:S03]  /*1e300*/  IMAD.MOV.U32 R190, RZ, RZ, R188 ;  /* 0x000000ffffbe7224 */ /* 0x000fc600078e00bc */
[----:B------:R-:W2:Y:S01]  /*1e310*/  LDL.LU R188, [R1+0x684] ;  /* 0x0006840001bc7983 */ /* 0x000ea20000300800 */
[----:B------:R-:W-:-:S05]  /*1e320*/  IABS R8, R194 ;  /* 0x000000c200087213 */ /* 0x000fca0000000000 */
[----:B------:R-:W-:-:S04]  /*1e330*/  IMAD.HI.U32 R11, R3, R8, RZ ;  /* 0x00000008030b7227 */ /* 0x000fc800078e00ff */
[----:B------:R-:W-:-:S04]  /*1e340*/  IMAD.MOV R11, RZ, RZ, -R11 ;  /* 0x000000ffff0b7224 */ /* 0x000fc800078e0a0b */
[----:B------:R-:W-:-:S05]  /*1e350*/  IMAD R11, R2, R11, R8 ;  /* 0x0000000b020b7224 */ /* 0x000fca00078e0208 */
[----:B------:R-:W-:Y:S02]  /*1e360*/  ISETP.GT.U32.AND P3, PT, R2, R11, PT ;  /* 0x0000000b0200720c */ /* 0x000fe40003f64070 */
[----:B------:R-:W-:-:S05]  /*1e370*/  IABS R158, R193 ;  /* 0x000000c1009e7213 */ /* 0x000fca0000000000 */
[----:B------:R-:W-:-:S06]  /*1e380*/  IMAD.HI.U32 R9, R3, R158, RZ ;  /* 0x0000009e03097227 */ /* 0x000fcc00078e00ff */
[----:B------:R-:W-:-:S05]  /*1e390*/  @!P3 IMAD.IADD R11, R11, 0x1, -R2 ;  /* 0x000000010b0bb824 */ /* 0x000fca00078e0a02 */
[----:B------:R-:W-:Y:S01]  /*1e3a0*/  ISETP.GT.U32.AND P3, PT, R2, R11, PT ;  /* 0x0000000b0200720c */ /* 0x000fe20003f64070 */
[----:B------:R-:W-:Y:S02]  /*1e3b0*/  IMAD.MOV R9, RZ, RZ, -R9 ;  /* 0x000000ffff097224 */ /* 0x000fe400078e0a09 */
[----:B------:R-:W-:-:S04]  /*1e3c0*/  IMAD.HI.U32 R4, R3, R161, RZ ;  /* 0x000000a103047227 */ /* 0x000fc800078e00ff */
[C---:B------:R-:W-:Y:S02]  /*1e3d0*/  IMAD R158, R2.reuse, R9, R158 ;  /* 0x00000009029e7224 */ /* 0x040fe400078e029e */
[----:B------:R-:W-:Y:S01]  /*1e3e0*/  IMAD.MOV R4, RZ, RZ, -R4 ;  /* 0x000000ffff047224 */ /* 0x000fe200078e0a04 */
[----:B------:R-:W-:-:S03]  /*1e3f0*/  ISETP.GT.U32.AND P4, PT, R2, R162, PT ;  /* 0x000000a20200720c */ /* 0x000fc60003f84070 */
[----:B------:R-:W-:Y:S01]  /*1e400*/  @!P3 IMAD.IADD R11, R11, 0x1, -R2 ;  /* 0x000000010b0bb824 */ /* 0x000fe200078e0a02 */
[C---:B------:R-:W-:Y:S01]  /*1e410*/  ISETP.GT.U32.AND P3, PT, R2.reuse, R158, PT ;  /* 0x0000009e0200720c */ /* 0x040fe20003f64070 */
[----:B------:R-:W-:-:S05]  /*1e420*/  IMAD R161, R2, R4, R161 ;  /* 0x0000000402a17224 */ /* 0x000fca00078e02a1 */
[----:B------:R-:W-:-:S03]  /*1e430*/  ISETP.GT.U32.AND P5, PT, R2, R161, PT ;  /* 0x000000a10200720c */ /* 0x000fc60003fa4070 */
[----:B------:R-:W-:-:S04]  /*1e440*/  @!P4 IMAD.IADD R162, R162, 0x1, -R2 ;  /* 0x00000001a2a2c824 */ /* 0x000fc800078e0a02 */
[----:B------:R-:W-:Y:S01]  /*1e450*/  @!P3 IMAD.IADD R158, R158, 0x1, -R2 ;  /* 0x000000019e9eb824 */ /* 0x000fe200078e0a02 */
[----:B------:R-:W-:Y:S01]  /*1e460*/  ISETP.GE.AND P2, PT, R194, RZ, PT ;  /* 0x000000ffc200720c */ /* 0x000fe20003f46270 */
[----:B0-----:R-:W-:Y:S02]  /*1e470*/  IMAD.MOV.U32 R6, RZ, RZ, R162 ;  /* 0x000000ffff067224 */ /* 0x001fe400078e00a2 */
[----:B------:R-:W-:Y:S01]  /*1e480*/  IMAD.MOV.U32 R187, RZ, RZ, R169 ;  /* 0x000000ffffbb7224 */ /* 0x000fe200078e00a9 */
[----:B------:R-:W-:Y:S01]  /*1e490*/  ISETP.GT.U32.AND P3, PT, R2, R158, PT ;  /* 0x0000009e0200720c */ /* 0x000fe20003f64070 */
[----:B------:R-:W-:Y:S01]  /*1e4a0*/  @!P5 IMAD.IADD R161, R161, 0x1, -R2 ;  /* 0x00000001a1a1d824 */ /* 0x000fe200078e0a02 */
[----:B------:R-:W-:Y:S01]  /*1e4b0*/  ISETP.GE.AND P5, PT, R193, RZ, PT ;  /* 0x000000ffc100720c */ /* 0x000fe20003fa6270 */
[----:B------:R-:W-:Y:S02]  /*1e4c0*/  IMAD.MOV.U32 R193, RZ, RZ, R191 ;  /* 0x000000ffffc17224 */ /* 0x000fe400078e00bf */
[----:B------:R-:W-:-:S02]  /*1e4d0*/  @!P0 IMAD.MOV R6, RZ, RZ, -R6 ;  /* 0x000000ffff068224 */ /* 0x000fc400078e0a06 */
[----:B------:R-:W-:Y:S02]  /*1e4e0*/  IMAD.MOV.U32 R191, RZ, RZ, R190 ;  /* 0x000000ffffbf7224 */ /* 0x000fe400078e00be */
[----:B------:R-:W-:Y:S02]  /*1e4f0*/  IMAD.MOV.U32 R190, RZ, RZ, R187 ;  /* 0x000000ffffbe7224 */ /* 0x000fe400078e00bb */
[----:B------:R-:W-:Y:S02]  /*1e500*/  IMAD.MOV.U32 R187, RZ, RZ, R182 ;  /* 0x000000ffffbb7224 */ /* 0x000fe400078e00b6 */
[----:B------:R-:W4:Y:S01]  /*1e510*/  LDL.LU R182, [R1+0x6e4] ;  /* 0x0006e40001b67983 */ /* 0x000f220000300800 */
[----:B------:R-:W-:-:S03]  /*1e520*/  IMAD.MOV.U32 R194, RZ, RZ, R191 ;  /* 0x000000ffffc27224 */ /* 0x000fc600078e00bf */
[----:B------:R0:W-:Y:S01]  /*1e530*/  STL [R1+0x11c], R6 ;  /* 0x00011c0601007387 */ /* 0x0001e20000100800 */
[----:B------:R-:W-:Y:S02]  /*1e540*/  IMAD.MOV.U32 R191, RZ, RZ, R190 ;  /* 0x000000ffffbf7224 */ /* 0x000fe400078e00be */
[----:B------:R-:W-:Y:S01]  /*1e550*/  IMAD.MOV.U32 R190, RZ, RZ, R187 ;  /* 0x000000ffffbe7224 */ /* 0x000fe200078e00bb */
[----:B------:R-:W-:Y:S01]  /*1e560*/  IABS R4, R192 ;  /* 0x000000c000047213 */ /* 0x000fe20000000000 */
[----:B------:R-:W-:Y:S02]  /*1e570*/  @!P3 IMAD.IADD R158, R158, 0x1, -R2 ;  /* 0x000000019e9eb824 */ /* 0x000fe400078e0a02 */
[----:B0-----:R-:W-:Y:S01]  /*1e580*/  IMAD.MOV.U32 R6, RZ, RZ, R11 ;  /* 0x000000ffff067224 */ /* 0x001fe200078e000b */
[----:B------:R-:W-:-:S03]  /*1e590*/  ISETP.GE.AND P3, PT, R192, RZ, PT ;  /* 0x000000ffc000720c */ /* 0x000fc60003f66270 */
[----:B------:R-:W-:Y:S02]  /*1e5a0*/  @!P2 IMAD.MOV R6, RZ, RZ, -R6 ;  /* 0x000000ffff06a224 */ /* 0x000fe400078e0a06 */
[----:B------:R-:W-:Y:S02]  /*1e5b0*/  IMAD.MOV.U32 R192, RZ, RZ, R191 ;  /* 0x000000ffffc07224 */ /* 0x000fe400078e00bf */
[----:B------:R-:W-:Y:S01]  /*1e5c0*/  IMAD.MOV.U32 R187, RZ, RZ, R181 ;  /* 0x000000ffffbb7224 */ /* 0x000fe200078e00b5 */
[----:B------:R0:W-:Y:S01]  /*1e5d0*/  STL [R1+0x124], R6 ;  /* 0x0001240601007387 */ /* 0x0001e20000100800 */
[----:B------:R-:W-:Y:S02]  /*1e5e0*/  IMAD.MOV.U32 R191, RZ, RZ, R190 ;  /* 0x000000ffffbf7224 */ /* 0x000fe400078e00be */
[----:B------:R-:W-:Y:S02]  /*1e5f0*/  IMAD.MOV.U32 R181, RZ, RZ, R176 ;  /* 0x000000ffffb57224 */ /* 0x000fe400078e00b0 */
[----:B------:R-:W-:Y:S01]  /*1e600*/  IMAD.MOV.U32 R190, RZ, RZ, R189 ;  /* 0x000000ffffbe7224 */ /* 0x000fe200078e00bd */
[----:B------:R-:W4:Y:S01]  /*1e610*/  LDL.LU R176, [R1+0x6c4] ;  /* 0x0006c40001b07983 */ /* 0x000f220000300800 */
[----:B--2---:R-:W-:-:S03]  /*1e620*/  IMAD.MOV.U32 R189, RZ, RZ, R188 ;  /* 0x000000ffffbd7224 */ /* 0x004fc600078e00bc */
[----:B------:R-:W2:Y:S01]  /*1e630*/  LDL.LU R188, [R1+0x680] ;  /* 0x0006800001bc7983 */ /* 0x000ea20000300800 */
[----:B---3--:R-:W-:Y:S02]  /*1e640*/  IMAD.MOV.U32 R169, RZ, RZ, R167 ;  /* 0x000000ffffa97224 */ /* 0x008fe400078e00a7 */
[----:B------:R-:W-:Y:S02]  /*1e650*/  IMAD.MOV.U32 R167, RZ, RZ, R166 ;  /* 0x000000ffffa77224 */ /* 0x000fe400078e00a6 */
[----:B------:R-:W-:Y:S02]  /*1e660*/  IMAD.MOV.U32 R166, RZ, RZ, R160 ;  /* 0x000000ffffa67224 */ /* 0x000fe400078e00a0 */
[----:B------:R-:W-:-:S04]  /*1e670*/  IMAD.HI.U32 R160, R3, R159, RZ ;  /* 0x0000009f03a07227 */ /* 0x000fc800078e00ff */
[----:B------:R-:W-:-:S04]  /*1e680*/  IMAD.MOV R10, RZ, RZ, -R160 ;  /* 0x000000ffff0a7224 */ /* 0x000fc800078e0aa0 */
[----:B------:R-:W-:-:S05]  /*1e690*/  IMAD R159, R2, R10, R159 ;  /* 0x0000000a029f7224 */ /* 0x000fca00078e029f */
[----:B------:R-:W-:Y:S02]  /*1e6a0*/  ISETP.GT.U32.AND P4, PT, R2, R159, PT ;  /* 0x0000009f0200720c */ /* 0x000fe40003f84070 */
[----:B------:R-:W-:-:S05]  /*1e6b0*/  IABS R8, R197 ;  /* 0x000000c500087213 */ /* 0x000fca0000000000 */
[----:B------:R-:W-:Y:S01]  /*1e6c0*/  IMAD.HI.U32 R9, R3, R8, RZ ;  /* 0x0000000803097227 */ /* 0x000fe200078e00ff */
[----:B------:R-:W-:-:S03]  /*1e6d0*/  IABS R160, R198 ;  /* 0x000000c600a07213 */ /* 0x000fc60000000000 */
[----:B------:R-:W-:Y:S02]  /*1e6e0*/  IMAD.MOV R9, RZ, RZ, -R9 ;  /* 0x000000ffff097224 */ /* 0x000fe400078e0a09 */
[----:B------:R-:W-:Y:S02]  /*1e6f0*/  @!P4 IMAD.IADD R159, R159, 0x1, -R2 ;  /* 0x000000019f9fc824 */ /* 0x000fe400078e0a02 */
[----:B------:R-:W-:-:S03]  /*1e700*/  IMAD.HI.U32 R10, R3, R4, RZ ;  /* 0x00000004030a7227 */ /* 0x000fc600078e00ff */
[C---:B------:R-:W-:Y:S01]  /*1e710*/  ISETP.GT.U32.AND P0, PT, R2.reuse, R159, PT ;  /* 0x0000009f0200720c */ /* 0x040fe20003f04070 */
[C---:B------:R-:W-:Y:S02]  /*1e720*/  IMAD R8, R2.reuse, R9, R8 ;  /* 0x0000000902087224 */ /* 0x040fe400078e0208 */
[----:B------:R-:W-:Y:S01]  /*1e730*/  IMAD.HI.U32 R9, R3, R160, RZ ;  /* 0x000000a003097227 */ /* 0x000fe200078e00ff */
[----:B------:R-:W-:-:S03]  /*1e740*/  ISETP.GT.U32.AND P4, PT, R2, R161, PT ;  /* 0x000000a10200720c */ /* 0x000fc60003f84070 */
[----:B------:R-:W-:Y:S02]  /*1e750*/  IMAD.MOV R10, RZ, RZ, -R10 ;  /* 0x000000ffff0a7224 */ /* 0x000fe400078e0a0a */
[----:B------:R-:W-:Y:S02]  /*1e760*/  IMAD.MOV R9, RZ, RZ, -R9 ;  /* 0x000000ffff097224 */ /* 0x000fe400078e0a09 */
[C---:B------:R-:W-:Y:S02]  /*1e770*/  IMAD R4, R2.reuse, R10, R4 ;  /* 0x0000000a02047224 */ /* 0x040fe400078e0204 */
[C---:B------:R-:W-:Y:S02]  /*1e780*/  IMAD R160, R2.reuse, R9, R160 ;  /* 0x0000000902a07224 */ /* 0x040fe400078e02a0 */
[--C-:B------:R-:W-:Y:S01]  /*1e790*/  @!P0 IMAD.IADD R159, R159, 0x1, -R2.reuse ;  /* 0x000000019f9f8824 */ /* 0x100fe200078e0a02 */
[C---:B------:R-:W-:Y:S02]  /*1e7a0*/  ISETP.GT.U32.AND P2, PT, R2.reuse, R4, PT ;  /* 0x000000040200720c */ /* 0x040fe40003f44070 */
[C---:B------:R-:W-:Y:S01]  /*1e7b0*/  ISETP.GT.U32.AND P0, PT, R2.reuse, R160, PT ;  /* 0x000000a00200720c */ /* 0x040fe20003f04070 */
[----:B------:R-:W-:Y:S01]  /*1e7c0*/  @!P4 IMAD.IADD R161, R161, 0x1, -R2 ;  /* 0x00000001a1a1c824 */ /* 0x000fe200078e0a02 */
[----:B------:R-:W-:-:S02]  /*1e7d0*/  ISETP.GT.U32.AND P4, PT, R2, R8, PT ;  /* 0x000000080200720c */ /* 0x000fc40003f84070 */
[----:B------:R-:W-:Y:S01]  /*1e7e0*/  IABS R10, R196 ;  /* 0x000000c4000a7213 */ /* 0x000fe20000000000 */
[----:B0-----:R-:W-:-:S06]  /*1e7f0*/  IMAD.MOV.U32 R6, RZ, RZ, R161 ;  /* 0x000000ffff067224 */ /* 0x001fcc00078e00a1 */
[--C-:B------:R-:W-:Y:S02]  /*1e800*/  @!P2 IMAD.IADD R4, R4, 0x1, -R2.reuse ;  /* 0x000000010404a824 */ /* 0x100fe400078e0a02 */
[----:B------:R-:W-:Y:S01]  /*1e810*/  @!P0 IMAD.IADD R160, R160, 0x1, -R2 ;  /* 0x00000001a0a08824 */ /* 0x000fe200078e0a02 */
[----:B------:R-:W-:Y:S01]  /*1e820*/  ISETP.GE.AND P2, PT, R197, RZ, PT ;  /* 0x000000ffc500720c */ /* 0x000fe20003f46270 */
[----:B------:R-:W-:-:S04]  /*1e830*/  IMAD.HI.U32 R11, R3, R10, RZ ;  /* 0x0000000a030b7227 */ /* 0x000fc800078e00ff */
[----:B------:R-:W-:Y:S02]  /*1e840*/  IMAD.MOV.U32 R197, RZ, RZ, R191 ;  /* 0x000000ffffc57224 */ /* 0x000fe400078e00bf */
[----:B------:R-:W-:Y:S01]  /*1e850*/  @!P4 IMAD.IADD R8, R8, 0x1, -R2 ;  /* 0x000000010808c824 */ /* 0x000fe200078e0a02 */
[C---:B------:R-:W-:Y:S01]  /*1e860*/  ISETP.GT.U32.AND P4, PT, R2.reuse, R4, PT ;  /* 0x000000040200720c */ /* 0x040fe20003f84070 */
[----:B------:R-:W-:Y:S02]  /*1e870*/  IMAD.MOV.U32 R191, RZ, RZ, R190 ;  /* 0x000000ffffbf7224 */ /* 0x000fe400078e00be */
[----:B------:R-:W-:Y:S01]  /*1e880*/  @!P6 IMAD.MOV R6, RZ, RZ, -R6 ;  /* 0x000000ffff06e224 */ /* 0x000fe200078e0a06 */
[----:B------:R-:W-:Y:S01]  /*1e890*/  ISETP.GT.U32.AND P6, PT, R2, R160, PT ;  /* 0x000000a00200720c */ /* 0x000fe20003fc4070 */
[----:B------:R-:W-:Y:S02]  /*1e8a0*/  IMAD.MOV.U32 R190, RZ, RZ, R189 ;  /* 0x000000ffffbe7224 */ /* 0x000fe400078e00bd */
[----:B------:R-:W-:-:S02]  /*1e8b0*/  IMAD.MOV R11, RZ, RZ, -R11 ;  /* 0x000000ffff0b7224 */ /* 0x000fc400078e0a0b */
[----:B------:R-:W-:Y:S02]  /*1e8c0*/  IMAD.MOV.U32 R7, RZ, RZ, R159 ;  /* 0x000000ffff077224 */ /* 0x000fe400078e009f */
[----:B------:R-:W-:Y:S02]  /*1e8d0*/  IMAD R10, R2, R11, R10 ;  /* 0x0000000b020a7224 */ /* 0x000fe400078e020a */
[----:B------:R-:W-:Y:S02]  /*1e8e0*/  @!P1 IMAD.MOV R7, RZ, RZ, -R7 ;  /* 0x000000ffff079224 */ /* 0x000fe400078e0a07 */
[--C-:B------:R-:W-:Y:S01]  /*1e8f0*/  @!P4 IMAD.IADD R4, R4, 0x1, -R2.reuse ;  /* 0x000000010404c824 */ /* 0x100fe200078e0a02 */
[----:B------:R-:W-:Y:S01]  /*1e900*/  ISETP.GE.AND P4, PT, R196, RZ, PT ;  /* 0x000000ffc400720c */ /* 0x000fe20003f86270 */
[----:B------:R-:W-:Y:S01]  /*1e910*/  @!P6 IMAD.IADD R160, R160, 0x1, -R2 ;  /* 0x00000001a0a0e824 */ /* 0x000fe200078e0a02 */
[----:B------:R-:W-:Y:S02]  /*1e920*/  IABS R162, R195 ;  /* 0x000000c300a27213 */ /* 0x000fe40000000000 */
[----:B------:R-:W-:-:S02]  /*1e930*/  ISETP.GE.AND P6, PT, R195, RZ, PT ;  /* 0x000000ffc300720c */ /* 0x000fc40003fc6270 */
[----:B------:R-:W-:Y:S02]  /*1e940*/  IABS R11, R193 ;  /* 0x000000c1000b7213 */ /* 0x000fe40000000000 */
[----:B------:R-:W-:Y:S01]  /*1e950*/  ISETP.GE.AND P1, PT, R198, RZ, PT ;  /* 0x000000ffc600720c */ /* 0x000fe20003f26270 */
[----:B------:R-:W-:Y:S02]  /*1e960*/  IMAD.MOV.U32 R198, RZ, RZ, R190 ;  /* 0x000000ffffc67224 */ /* 0x000fe400078e00be */
[----:B--2---:R-:W-:Y:S02]  /*1e970*/  IMAD.MOV.U32 R189, RZ, RZ, R188 ;  /* 0x000000ffffbd7224 */ /* 0x004fe400078e00bc */
[----:B------:R-:W-:Y:S02]  /*1e980*/  IMAD.MOV.U32 R188, RZ, RZ, R173 ;  /* 0x000000ffffbc7224 */ /* 0x000fe400078e00ad */
[----:B------:R-:W2:Y:S04]  /*1e990*/  LDL.LU R173, [R1+0x738] ;  /* 0x0007380001ad7983 */ /* 0x000ea80000300800 */
[----:B------:R0:W-:Y:S01]  /*1e9a0*/  STL [R1+0xf0], R6 ;  /* 0x0000f00601007387 */ /* 0x0001e20000100800 */
[----:B------:R-:W-:-:S02]  /*1e9b0*/  IMAD.MOV.U32 R196, RZ, RZ, R188 ;  /* 0x000000ffffc47224 */ /* 0x000fc400078e00bc */
[----:B0-----:R-:W-:-:S04]  /*1e9c0*/  IMAD.MOV.U32 R6, RZ, RZ, R158 ;  /* 0x000000ffff067224 */ /* 0x001fc800078e009e */
[----:B------:R-:W-:Y:S01]  /*1e9d0*/  @!P5 IMAD.MOV R6, RZ, RZ, -R6 ;  /* 0x000000ffff06d224 */ /* 0x000fe200078e0a06 */
[----:B------:R-:W-:Y:S01]  /*1e9e0*/  ISETP.GT.U32.AND P5, PT, R2, R10, PT ;  /* 0x0000000a0200720c */ /* 0x000fe20003fa4070 */
[----:B------:R0:W-:Y:S01]  /*1e9f0*/  STL [R1+0x108], R7 ;  /* 0x0001080701007387 */ /* 0x0001e20000100800 */
[----:B------:R-:W-:-:S03]  /*1ea00*/  IMAD.MOV.U32 R195, RZ, RZ, R189 ;  /* 0x000000ffffc37224 */ /* 0x000fc600078e00bd */
[----:B------:R1:W-:Y:S04]  /*1ea10*/  STL [R1+0x114], R6 ;  /* 0x0001140601007387 */ /* 0x0003e80000100800 */
[----:B------:R-:W3:Y:S04]  /*1ea20*/  LDL.LU R188, [R1+0x698] ;  /* 0x0006980001bc7983 */ /* 0x000ee80000300800 */
[----:B------:R-:W4:Y:S01]  /*1ea30*/  LDL.LU R189, [R1+0x6a8] ;  /* 0x0006a80001bd7983 */ /* 0x000f220000300800 */
[----:B------:R-:W-:Y:S01]  /*1ea40*/  @!P5 IMAD.IADD R10, R10, 0x1, -R2 ;  /* 0x000000010a0ad824 */ /* 0x000fe200078e0a02 */
[----:B------:R-:W-:Y:S01]  /*1ea50*/  ISETP.GE.AND P5, PT, R193, RZ, PT ;  /* 0x000000ffc100720c */ /* 0x000fe20003fa6270 */
[----:B------:R-:W-:Y:S01]  /*1ea60*/  IMAD.MOV.U32 R193, RZ, RZ, R191 ;  /* 0x000000ffffc17224 */ /* 0x000fe200078e00bf */
[----:B------:R-:W2:Y:S01]  /*1ea70*/  LDL.LU R190, [R1+0x6a4] ;  /* 0x0006a40001be7983 */ /* 0x000ea20000300800 */
[----:B------:R-:W-:-:S03]  /*1ea80*/  IMAD.MOV.U32 R191, RZ, RZ, R186 ;  /* 0x000000ffffbf7224 */ /* 0x000fc600078e00ba */
[----:B------:R-:W2:Y:S01]  /*1ea90*/  LDL.LU R186, [R1+0x6a0] ;  /* 0x0006a00001ba7983 */ /* 0x000ea20000300800 */
[----:B------:R-:W-:Y:S01]  /*1eaa0*/  ISETP.GT.U32.AND P0, PT, R2, R8, PT ;  /* 0x000000080200720c */ /* 0x000fe20003f04070 */
[----:B------:R-:W-:-:S04]  /*1eab0*/  IMAD.HI.U32 R9, R3, R162, RZ ;  /* 0x000000a203097227 */ /* 0x000fc800078e00ff */
[----:B------:R-:W-:-:S04]  /*1eac0*/  IMAD.MOV R9, RZ, RZ, -R9 ;  /* 0x000000ffff097224 */ /* 0x000fc800078e0a09 */
[----:B------:R-:W-:-:S04]  /*1ead0*/  IMAD R162, R2, R9, R162 ;  /* 0x0000000902a27224 */ /* 0x000fc800078e02a2 */
[----:B------:R-:W-:Y:S01]  /*1eae0*/  @!P0 IMAD.IADD R8, R8, 0x1, -R2 ;  /* 0x0000000108088824 */ /* 0x000fe200078e0a02 */
[----:B------:R-:W-:Y:S01]  /*1eaf0*/  ISETP.GT.U32.AND P0, PT, R2, R162, PT ;  /* 0x000000a20200720c */ /* 0x000fe20003f04070 */
[----:B------:R-:W-:Y:S01]  /*1eb00*/  IMAD.HI.U32 R9, R3, R11, RZ ;  /* 0x0000000b03097227 */ /* 0x000fe200078e00ff */
[----:B------:R-:W-:-:S03]  /*1eb10*/  IABS R158, R194 ;  /* 0x000000c2009e7213 */ /* 0x000fc60000000000 */
[----:B------:R-:W-:Y:S01]  /*1eb20*/  IMAD.MOV R9, RZ, RZ, -R9 ;  /* 0x000000ffff097224 */ /* 0x000fe200078e0a09 */
[----:B------:R-:W-:Y:S01]  /*1eb30*/  IABS R159, R192 ;  /* 0x000000c0009f7213 */ /* 0x000fe20000000000 */
[----:B0-----:R-:W-:Y:S02]  /*1eb40*/  IMAD.MOV.U32 R7, RZ, RZ, R4 ;  /* 0x000000ffff077224 */ /* 0x001fe400078e0004 */
[----:B------:R-:W-:Y:S02]  /*1eb50*/  IMAD R11, R2, R9, R11 ;  /* 0x00000009020b7224 */ /* 0x000fe400078e020b */
[----:B------:R-:W-:-:S04]  /*1eb60*/  IMAD.HI.U32 R161, R3, R158, RZ ;  /* 0x0000009e03a17227 */ /* 0x000fc800078e00ff */
[----:B------:R-:W-:Y:S01]  /*1eb70*/  @!P0 IMAD.IADD R162, R162, 0x1, -R2 ;  /* 0x00000001a2a28824 */ /* 0x000fe200078e0a02 */
[C---:B------:R-:W-:Y:S01]  /*1eb80*/  ISETP.GT.U32.AND P0, PT, R2.reuse, R10, PT ;  /* 0x0000000a0200720c */ /* 0x040fe20003f04070 */
[----:B------:R-:W-:Y:S01]  /*1eb90*/  @!P3 IMAD.MOV R7, RZ, RZ, -R7 ;  /* 0x000000ffff07b224 */ /* 0x000fe200078e0a07 */
[----:B------:R-:W-:Y:S01]  /*1eba0*/  ISETP.GT.U32.AND P3, PT, R2, R11, PT ;  /* 0x0000000b0200720c */ /* 0x000fe20003f64070 */
[----:B-1----:R-:W-:Y:S02]  /*1ebb0*/  IMAD.MOV.U32 R6, RZ, RZ, R8 ;  /* 0x000000ffff067224 */ /* 0x002fe400078e0008 */
[----:B------:R-:W-:-:S04]  /*1ebc0*/  IMAD.HI.U32 R4, R3, R159, RZ ;  /* 0x0000009f03047227 */ /* 0x000fc800078e00ff */
[----:B------:R-:W-:Y:S02]  /*1ebd0*/  IMAD.MOV R8, RZ, RZ, -R161 ;  /* 0x000000ffff087224 */ /* 0x000fe400078e0aa1 */
[----:B------:R-:W-:Y:S02]  /*1ebe0*/  IMAD.MOV R4, RZ, RZ, -R4 ;  /* 0x000000ffff047224 */ /* 0x000fe400078e0a04 */
[C---:B------:R-:W-:Y:S01]  /*1ebf0*/  IMAD R158, R2.reuse, R8, R158 ;  /* 0x00000008029e7224 */ /* 0x040fe200078e029e */
[----:B------:R-:W-:Y:S01]  /*1ec00*/  IABS R9, R197 ;  /* 0x000000c500097213 */ /* 0x000fe20000000000 */
[----:B------:R-:W-:Y:S01]  /*1ec10*/  @!P2 IMAD.MOV R6, RZ, RZ, -R6 ;  /* 0x000000ffff06a224 */ /* 0x000fe200078e0a06 */
[C---:B------:R-:W-:Y:S01]  /*1ec20*/  ISETP.GT.U32.AND P2, PT, R2.reuse, R162, PT ;  /* 0x000000a20200720c */ /* 0x040fe20003f44070 */
[----:B------:R-:W-:Y:S02]  /*1ec30*/  IMAD R159, R2, R4, R159 ;  /* 0x00000004029f7224 */ /* 0x000fe400078e029f */
[--C-:B------:R-:W-:Y:S01]  /*1ec40*/  @!P0 IMAD.IADD R10, R10, 0x1, -R2.reuse ;  /* 0x000000010a0a8824 */ /* 0x100fe200078e0a02 */
[C---:B------:R-:W-:Y:S01]  /*1ec50*/  ISETP.GT.U32.AND P0, PT, R2.reuse, R158, PT ;  /* 0x0000009e0200720c */ /* 0x040fe20003f04070 */
[----:B------:R-:W-:Y:S01]  /*1ec60*/  @!P3 IMAD.IADD R11, R11, 0x1, -R2 ;  /* 0x000000010b0bb824 */ /* 0x000fe200078e0a02 */
[----:B------:R-:W-:Y:S01]  /*1ec70*/  STL [R1+0x104], R7 ;  /* 0x0001040701007387 */ /* 0x000fe20000100800 */
[----:B------:R-:W-:Y:S01]  /*1ec80*/  ISETP.GT.U32.AND P3, PT, R2, R159, PT ;  /* 0x0000009f0200720c */ /* 0x000fe20003f64070 */
[----:B------:R-:W-:-:S02]  /*1ec90*/  IMAD.HI.U32 R8, R3, R9, RZ ;  /* 0x0000000903087227 */ /* 0x000fc400078e00ff */
[----:B------:R0:W-:Y:S02]  /*1eca0*/  STL [R1+0xf4], R6 ;  /* 0x0000f40601007387 */ /* 0x0001e40000100800 */
[----:B------:R-:W-:Y:S02]  /*1ecb0*/  IMAD.MOV R8, RZ, RZ, -R8 ;  /* 0x000000ffff087224 */ /* 0x000fe400078e0a08 */
[----:B0-----:R-:W-:-:S04]  /*1ecc0*/  IMAD.MOV.U32 R6, RZ, RZ, R160 ;  /* 0x000000ffff067224 */ /* 0x001fc800078e00a0 */
[----:B------:R-:W-:Y:S02]  /*1ecd0*/  @!P1 IMAD.MOV R6, RZ, RZ, -R6 ;  /* 0x000000ffff069224 */ /* 0x000fe400078e0a06 */
[--C-:B------:R-:W-:Y:S01]  /*1ece0*/  @!P2 IMAD.IADD R162, R162, 0x1, -R2.reuse ;  /* 0x00000001a2a2a824 */ /* 0x100fe200078e0a02 */
[----:B------:R-:W-:Y:S01]  /*1ecf0*/  ISETP.GE.AND P2, PT, R192, RZ, PT ;  /* 0x000000ffc000720c */ /* 0x000fe20003f46270 */
[----:B------:R-:W-:Y:S01]  /*1ed00*/  IMAD R9, R2, R8, R9 ;  /* 0x0000000802097224 */ /* 0x000fe200078e0209 */
[----:B------:R-:W-:Y:S01]  /*1ed10*/  IABS R8, R196 ;  /* 0x000000c400087213 */ /* 0x000fe20000000000 */
[----:B------:R-:W-:Y:S01]  /*1ed20*/  @!P0 IMAD.IADD R158, R158, 0x1, -R2 ;  /* 0x000000019e9e8824 */ /* 0x000fe200078e0a02 */
[----:B------:R0:W-:Y:S01]  /*1ed30*/  STL [R1+0xec], R6 ;  /* 0x0000ec0601007387 */ /* 0x0001e20000100800 */
[----:B------:R-:W-:Y:S02]  /*1ed40*/  IMAD.MOV.U32 R192, RZ, RZ, R171 ;  /* 0x000000ffffc07224 */ /* 0x000fe400078e00ab */
[----:B------:R-:W-:Y:S01]  /*1ed50*/  IMAD.MOV.U32 R171, RZ, RZ, R170 ;  /* 0x000000ffffab7224 */ /* 0x000fe200078e00aa */
[----:B------:R-:W-:Y:S01]  /*1ed60*/  ISETP.GE.AND P1, PT, R194, RZ, PT ;  /* 0x000000ffc200720c */ /* 0x000fe20003f26270 */
[----:B------:R-:W-:-:S02]  /*1ed70*/  IMAD.MOV.U32 R170, RZ, RZ, R164 ;  /* 0x000000ffffaa7224 */ /* 0x000fc400078e00a4 */
[----:B------:R-:W-:Y:S01]  /*1ed80*/  @!P3 IMAD.IADD R159, R159, 0x1, -R2 ;  /* 0x000000019f9fb824 */ /* 0x000fe200078e0a02 */
[C---:B------:R-:W-:Y:S01]  /*1ed90*/  ISETP.GT.U32.AND P3, PT, R2.reuse, R158, PT ;  /* 0x0000009e0200720c */ /* 0x040fe20003f64070 */
[----:B0-----:R-:W-:Y:S01]  /*1eda0*/  IMAD.MOV.U32 R6, RZ, RZ, R10 ;  /* 0x000000ffff067224 */ /* 0x001fe200078e000a */
[----:B------:R-:W-:Y:S01]  /*1edb0*/  ISETP.GT.U32.AND P0, PT, R2, R11, PT ;  /* 0x0000000b0200720c */ /* 0x000fe20003f04070 */
[----:B------:R-:W-:Y:S02]  /*1edc0*/  IMAD.MOV.U32 R164, RZ, RZ, R163 ;  /* 0x000000ffffa47224 */ /* 0x000fe400078e00a3 */
[----:B------:R-:W-:Y:S02]  /*1edd0*/  IMAD.MOV.U32 R194, RZ, RZ, R191 ;  /* 0x000000ffffc27224 */ /* 0x000fe400078e00bf */
[----:B------:R-:W-:-:S04]  /*1ede0*/  IMAD.HI.U32 R163, R3, R8, RZ ;  /* 0x0000000803a37227 */ /* 0x000fc800078e00ff */
[----:B------:R-:W-:Y:S02]  /*1edf0*/  IMAD.MOV.U32 R191, RZ, RZ, R187 ;  /* 0x000000ffffbf7224 */ /* 0x000fe400078e00bb */
[----:B------:R-:W-:Y:S02]  /*1ee00*/  @!P4 IMAD.MOV R6, RZ, RZ, -R6 ;  /* 0x000000ffff06c224 */ /* 0x000fe400078e0a06 */
[----:B------:R-:W-:Y:S02]  /*1ee10*/  IMAD.MOV.U32 R187, RZ, RZ, R181 ;  /* 0x000000ffffbb7224 */ /* 0x000fe400078e00b5 */
[----:B------:R-:W-:Y:S02]  /*1ee20*/  IMAD.MOV.U32 R181, RZ, RZ, R172 ;  /* 0x000000ffffb57224 */ /* 0x000fe400078e00ac */
[----:B------:R-:W-:Y:S02]  /*1ee30*/  IMAD.MOV.U32 R172, RZ, RZ, R167 ;  /* 0x000000ffffac7224 */ /* 0x000fe400078e00a7 */
[----:B------:R-:W-:Y:S01]  /*1ee40*/  IMAD.MOV R163, RZ, RZ, -R163 ;  /* 0x000000ffffa37224 */ /* 0x000fe200078e0aa3 */
[----:B------:R-:W2:Y:S04]  /*1ee50*/  LDL.LU R167, [R1+0x724] ;  /* 0x0007240001a77983 */ /* 0x000ea80000300800 */
[----:B------:R0:W-:Y:S01]  /*1ee60*/  STL [R1+0xe8], R6 ;  /* 0x0000e80601007387 */ /* 0x0001e20000100800 */
[----:B------:R-:W-:-:S02]  /*1ee70*/  IMAD R8, R2, R163, R8 ;  /* 0x000000a302087224 */ /* 0x000fc400078e0208 */
[----:B------:R-:W-:Y:S02]  /*1ee80*/  @!P3 IMAD.IADD R158, R158, 0x1, -R2 ;  /* 0x000000019e9eb824 */ /* 0x000fe400078e0a02 */
[----:B0-----:R-:W-:Y:S01]  /*1ee90*/  IMAD.MOV.U32 R6, RZ, RZ, R162 ;  /* 0x000000ffff067224 */ /* 0x001fe200078e00a2 */
[----:B------:R-:W-:Y:S01]  /*1eea0*/  ISETP.GT.U32.AND P3, PT, R2, R8, PT ;  /* 0x000000080200720c */ /* 0x000fe20003f64070 */
[----:B------:R-:W-:Y:S02]  /*1eeb0*/  @!P0 IMAD.IADD R11, R11, 0x1, -R2 ;  /* 0x000000010b0b8824 */ /* 0x000fe400078e0a02 */
[----:B------:R-:W-:Y:S01]  /*1eec0*/  @!P6 IMAD.MOV R6, RZ, RZ, -R6 ;  /* 0x000000ffff06e224 */ /* 0x000fe200078e0a06 */
[----:B------:R-:W-:Y:S01]  /*1eed0*/  ISETP.GE.AND P0, PT, R197, RZ, PT ;  /* 0x000000ffc500720c */ /* 0x000fe20003f06270 */
[----:B------:R-:W-:-:S03]  /*1eee0*/  IMAD.MOV.U32 R197, RZ, RZ, R192 ;  /* 0x000000ffffc57224 */ /* 0x000fc600078e00c0 */
[----:B------:R0:W-:Y:S01]  /*1eef0*/  STL [R1+0xe4], R6 ;  /* 0x0000e40601007387 */ /* 0x0001e20000100800 */
[----:B------:R-:W-:Y:S02]  /*1ef00*/  IMAD.MOV.U32 R192, RZ, RZ, R191 ;  /* 0x000000ffffc07224 */ /* 0x000fe400078e00bf */
[----:B0-----:R-:W-:-:S04]  /*1ef10*/  IMAD.MOV.U32 R6, RZ, RZ, R11 ;  /* 0x000000ffff067224 */ /* 0x001fc800078e000b */
[----:B------:R-:W-:Y:S01]  /*1ef20*/  @!P5 IMAD.MOV R6, RZ, RZ, -R6 ;  /* 0x000000ffff06d224 */ /* 0x000fe200078e0a06 */
[----:B------:R-:W-:Y:S01]  /*1ef30*/  ISETP.GE.AND P5, PT, R196, RZ, PT ;  /* 0x000000ffc400720c */ /* 0x000fe20003fa6270 */
[----:B------:R-:W-:Y:S01]  /*1ef40*/  IMAD.MOV.U32 R196, RZ, RZ, R192 ;  /* 0x000000ffffc47224 */ /* 0x000fe200078e00c0 */
[----:B------:R-:W-:Y:S01]  /*1ef50*/  IABS R4, R195 ;  /* 0x000000c300047213 */ /* 0x000fe20000000000 */
[----:B------:R-:W-:Y:S01]  /*1ef60*/  @!P3 IMAD.IADD R8, R8, 0x1, -R2 ;  /* 0x000000010808b824 */ /* 0x000fe200078e0a02 */
[----:B------:R-:W-:Y:S01]  /*1ef70*/  ISETP.GE.AND P3, PT, R195, RZ, PT ;  /* 0x000000ffc300720c */ /* 0x000fe20003f66270 */
[----:B----4-:R-:W-:Y:S02]  /*1ef80*/  IMAD.MOV.U32 R191, RZ, RZ, R189 ;  /* 0x000000ffffbf7224 */ /* 0x010fe400078e00bd */
[----:B---3--:R-:W-:Y:S02]  /*1ef90*/  IMAD.MOV.U32 R189, RZ, RZ, R188 ;  /* 0x000000ffffbd7224 */ /* 0x008fe400078e00bc */
        /* <DEDUP_REMOVED lines=9> */
[----:B--2---:R-:W-:Y:S01]  /*1f030*/  IMAD.MOV.U32 R179, RZ, RZ, R173 ;  /* 0x000000ffffb37224 */ /* 0x004fe200078e00ad */
[----:B------:R-:W2:Y:S01]  /*1f040*/  LDL.LU R180, [R1+0x6f0] ;  /* 0x0006f00001b47983 */ /* 0x000ea20000300800 */
[----:B------:R-:W-:Y:S02]  /*1f050*/  IMAD.MOV.U32 R192, RZ, RZ, R191 ;  /* 0x000000ffffc07224 */ /* 0x000fe400078e00bf */
[----:B------:R-:W-:Y:S01]  /*1f060*/  IMAD.MOV.U32 R173, RZ, RZ, R172 ;  /* 0x000000ffffad7224 */ /* 0x000fe200078e00ac */
[----:B------:R0:W-:Y:S01]  /*1f070*/  STL [R1+0xe0], R6 ;  /* 0x0000e00601007387 */ /* 0x0001e20000100800 */
[----:B------:R-:W-:-:S02]  /*1f080*/  IMAD.MOV.U32 R191, RZ, RZ, R190 ;  /* 0x000000ffffbf7224 */ /* 0x000fc400078e00be */
[----:B------:R-:W-:Y:S02]  /*1f090*/  IMAD.MOV.U32 R172, RZ, RZ, R171 ;  /* 0x000000ffffac7224 */ /* 0x000fe400078e00ab */
[----:B------:R-:W-:Y:S01]  /*1f0a0*/  IMAD.MOV.U32 R190, RZ, RZ, R186 ;  /* 0x000000ffffbe7224 */ /* 0x000fe200078e00ba */
[----:B------:R-:W3:Y:S01]  /*1f0b0*/  LDL.LU R171, [R1+0x700] ;  /* 0x0007000001ab7983 */ /* 0x000ee20000300800 */
[----:B------:R-:W-:-:S03]  /*1f0c0*/  IMAD.MOV.U32 R186, RZ, RZ, R183 ;  /* 0x000000ffffba7224 */ /* 0x000fc600078e00b7 */
[----:B------:R-:W4:Y:S01]  /*1f0d0*/  LDL.LU R183, [R1+0x6cc] ;  /* 0x0006cc0001b77983 */ /* 0x000f220000300800 */
[----:B------:R-:W-:Y:S01]  /*1f0e0*/  ISETP.GT.U32.AND P4, PT, R2, R159, PT ;  /* 0x0000009f0200720c */ /* 0x000fe20003f84070 */
[----:B------:R-:W-:Y:S01]  /*1f0f0*/  IMAD.HI.U32 R10, R3, R4, RZ ;  /* 0x00000004030a7227 */ /* 0x000fe200078e00ff */
[----:B------:R-:W-:-:S03]  /*1f100*/  IABS R161, R193 ;  /* 0x000000c100a17213 */ /* 0x000fc60000000000 */
[----:B------:R-:W-:Y:S01]  /*1f110*/  IMAD.MOV R10, RZ, RZ, -R10 ;  /* 0x000000ffff0a7224 */ /* 0x000fe200078e0a0a */
[----:B------:R-:W-:-:S03]  /*1f120*/  ISETP.GT.U32.AND P6, PT, R2, R9, PT ;  /* 0x000000090200720c */ /* 0x000fc60003fc4070 */
[----:B------:R-:W-:Y:S02]  /*1f130*/  IMAD R4, R2, R10, R4 ;  /* 0x0000000a02047224 */ /* 0x000fe400078e0204 */
[----:B------:R-:W-:Y:S01]  /*1f140*/  IMAD.HI.U32 R10, R3, R161, RZ ;  /* 0x000000a1030a7227 */ /* 0x000fe200078e00ff */
[----:B------:R-:W-:-:S03]  /*1f150*/  IABS R162, R194 ;  /* 0x000000c200a27213 */ /* 0x000fc60000000000 */
[----:B------:R-:W-:Y:S01]  /*1f160*/  @!P4 IMAD.IADD R159, R159, 0x1, -R2 ;  /* 0x000000019f9fc824 */ /* 0x000fe200078e0a02 */
[C---:B------:R-:W-:Y:S01]  /*1f170*/  ISETP.GT.U32.AND P4, PT, R2.reuse, R4, PT ;  /* 0x000000040200720c */ /* 0x040fe20003f84070 */
[----:B------:R-:W-:Y:S02]  /*1f180*/  IMAD.MOV R10, RZ, RZ, -R10 ;  /* 0x000000ffff0a7224 */ /* 0x000fe400078e0a0a */
[----:B------:R-:W-:Y:S01]  /*1f190*/  @!P1 IMAD.MOV R158, RZ, RZ, -R158 ;  /* 0x000000ffff9e9224 */ /* 0x000fe200078e0a9e */
[C---:B------:R-:W-:Y:S01]  /*1f1a0*/  ISETP.GT.U32.AND P1, PT, R2.reuse, R8, PT ;  /* 0x000000080200720c */ /* 0x040fe20003f24070 */
[----:B------:R-:W-:Y:S02]  /*1f1b0*/  IMAD R161, R2, R10, R161 ;  /* 0x0000000a02a17224 */ /* 0x000fe400078e02a1 */
[----:B------:R-:W-:-:S04]  /*1f1c0*/  IMAD.HI.U32 R10, R3, R162, RZ ;  /* 0x000000a2030a7227 */ /* 0x000fc800078e00ff */
[----:B------:R-:W-:Y:S01]  /*1f1d0*/  @!P6 IMAD.IADD R9, R9, 0x1, -R2 ;  /* 0x000000010909e824 */ /* 0x000fe200078e0a02 */
[----:B------:R-:W-:Y:S01]  /*1f1e0*/  IABS R160, R198 ;  /* 0x000000c600a07213 */ /* 0x000fe20000000000 */
[----:B------:R-:W-:Y:S02]  /*1f1f0*/  IMAD.MOV R10, RZ, RZ, -R10 ;  /* 0x000000ffff0a7224 */ /* 0x000fe400078e0a0a */
[----:B------:R-:W-:Y:S01]  /*1f200*/  @!P4 IMAD.IADD R4, R4, 0x1, -R2 ;  /* 0x000000010404c824 */ /* 0x000fe200078e0a02 */
[C---:B------:R-:W-:Y:S01]  /*1f210*/  ISETP.GT.U32.AND P6, PT, R2.reuse, R9, PT ;  /* 0x000000090200720c */ /* 0x040fe20003fc4070 */
[C---:B------:R-:W-:Y:S02]  /*1f220*/  IMAD R162, R2.reuse, R10, R162 ;  /* 0x0000000a02a27224 */ /* 0x040fe400078e02a2 */
[----:B------:R-:W-:Y:S01]  /*1f230*/  IMAD.HI.U32 R163, R3, R160, RZ ;  /* 0x000000a003a37227 */ /* 0x000fe200078e00ff */
[----:B------:R-:W-:-:S03]  /*1f240*/  ISETP.GT.U32.AND P4, PT, R2, R4, PT ;  /* 0x000000040200720c */ /* 0x000fc60003f84070 */
[----:B------:R-:W-:Y:S01]  /*1f250*/  @!P1 IMAD.IADD R8, R8, 0x1, -R2 ;  /* 0x0000000108089824 */ /* 0x000fe200078e0a02 */
[----:B------:R-:W-:Y:S01]  /*1f260*/  ISETP.GT.U32.AND P1, PT, R2, R162, PT ;  /* 0x000000a20200720c */ /* 0x000fe20003f24070 */
[----:B------:R-:W-:-:S04]  /*1f270*/  IMAD.MOV R11, RZ, RZ, -R163 ;  /* 0x000000ffff0b7224 */ /* 0x000fc800078e0aa3 */
[----:B------:R-:W-:Y:S02]  /*1f280*/  IMAD R160, R2, R11, R160 ;  /* 0x0000000b02a07224 */ /* 0x000fe400078e02a0 */
[----:B------:R-:W-:-:S03]  /*1f290*/  @!P6 IMAD.IADD R9, R9, 0x1, -R2 ;  /* 0x000000010909e824 */ /* 0x000fc600078e0a02 */
[----:B------:R-:W-:Y:S01]  /*1f2a0*/  ISETP.GT.U32.AND P6, PT, R2, R160, PT ;  /* 0x000000a00200720c */ /* 0x000fe20003fc4070 */
[----:B0-----:R-:W-:Y:S02]  /*1f2b0*/  IMAD.MOV.U32 R6, RZ, RZ, R9 ;  /* 0x000000ffff067224 */ /* 0x001fe400078e0009 */
[--C-:B------:R-:W-:Y:S01]  /*1f2c0*/  @!P4 IMAD.IADD R4, R4, 0x1, -R2.reuse ;  /* 0x000000010404c824 */ /* 0x100fe200078e0a02 */
[----:B------:R-:W-:Y:S01]  /*1f2d0*/  ISETP.GE.AND P4, PT, R193, RZ, PT ;  /* 0x000000ffc100720c */ /* 0x000fe20003f86270 */
[----:B------:R-:W-:Y:S02]  /*1f2e0*/  @!P1 IMAD.IADD R162, R162, 0x1, -R2 ;  /* 0x00000001a2a29824 */ /* 0x000fe400078e0a02 */
[----:B------:R-:W-:Y:S02]  /*1f2f0*/  @!P0 IMAD.MOV R6, RZ, RZ, -R6 ;  /* 0x000000ffff068224 */ /* 0x000fe400078e0a06 */
[----:B------:R-:W-:Y:S02]  /*1f300*/  IMAD.MOV.U32 R193, RZ, RZ, R192 ;  /* 0x000000ffffc17224 */ /* 0x000fe400078e00c0 */
[----:B------:R-:W-:-:S02]  /*1f310*/  IMAD.MOV.U32 R192, RZ, RZ, R191 ;  /* 0x000000ffffc07224 */ /* 0x000fc400078e00bf */
[----:B------:R-:W-:Y:S01]  /*1f320*/  IMAD.MOV.U32 R191, RZ, RZ, R190 ;  /* 0x000000ffffbf7224 */ /* 0x000fe200078e00be */
[----:B------:R-:W-:Y:S01]  /*1f330*/  ISETP.GT.U32.AND P1, PT, R2, R162, PT ;  /* 0x000000a20200720c */ /* 0x000fe20003f24070 */
[----:B------:R-:W-:Y:S01]  /*1f340*/  IMAD.MOV.U32 R190, RZ, RZ, R189 ;  /* 0x000000ffffbe7224 */ /* 0x000fe200078e00bd */
[----:B------:R0:W-:Y:S01]  /*1f350*/  STL [R1+0xdc], R6 ;  /* 0x0000dc0601007387 */ /* 0x0001e20000100800 */
[----:B------:R-:W-:Y:S02]  /*1f360*/  IMAD.MOV.U32 R189, RZ, RZ, R176 ;  /* 0x000000ffffbd7224 */ /* 0x000fe400078e00b0 */
[----:B------:R-:W-:Y:S02]  /*1f370*/  IMAD.MOV.U32 R176, RZ, RZ, R175 ;  /* 0x000000ffffb07224 */ /* 0x000fe400078e00af */
[----:B------:R-:W-:Y:S02]  /*1f380*/  IMAD.MOV.U32 R175, RZ, RZ, R173 ;  /* 0x000000ffffaf7224 */ /* 0x000fe400078e00ad */
[----:B------:R-:W-:-:S02]  /*1f390*/  IMAD.MOV.U32 R173, RZ, RZ, R170 ;  /* 0x000000ffffad7224 */ /* 0x000fc400078e00aa */
[----:B0-----:R-:W-:Y:S02]  /*1f3a0*/  IMAD.MOV.U32 R6, RZ, RZ, R8 ;  /* 0x000000ffff067224 */ /* 0x001fe400078e0008 */
[----:B------:R-:W-:Y:S01]  /*1f3b0*/  @!P6 IMAD.IADD R160, R160, 0x1, -R2 ;  /* 0x00000001a0a0e824 */ /* 0x000fe200078e0a02 */
[----:B------:R-:W-:Y:S01]  /*1f3c0*/  ISETP.GE.AND P6, PT, R194, RZ, PT ;  /* 0x000000ffc200720c */ /* 0x000fe20003fc6270 */
[----:B------:R-:W-:Y:S02]  /*1f3d0*/  IMAD.MOV.U32 R205, RZ, RZ, R191 ;  /* 0x000000ffffcd7224 */ /* 0x000fe400078e00bf */
[----:B------:R-:W-:Y:S02]  /*1f3e0*/  IMAD.MOV.U32 R201, RZ, RZ, R193 ;  /* 0x000000ffffc97224 */ /* 0x000fe400078e00c1 */
[----:B------:R-:W-:Y:S02]  /*1f3f0*/  IMAD.MOV.U32 R191, RZ, RZ, R190 ;  /* 0x000000ffffbf7224 */ /* 0x000fe400078e00be */
[----:B------:R-:W-:-:S02]  /*1f400*/  @!P5 IMAD.MOV R6, RZ, RZ, -R6 ;  /* 0x000000ffff06d224 */ /* 0x000fc400078e0a06 */
[----:B------:R-:W-:Y:S02]  /*1f410*/  IMAD.MOV.U32 R190, RZ, RZ, R189 ;  /* 0x000000ffffbe7224 */ /* 0x000fe400078e00bd */
[----:B------:R-:W-:Y:S02]  /*1f420*/  IMAD.MOV.U32 R194, RZ, RZ, R175 ;  /* 0x000000ffffc27224 */ /* 0x000fe400078e00af */
[----:B------:R-:W-:Y:S01]  /*1f430*/  IMAD.MOV.U32 R193, RZ, RZ, R173 ;  /* 0x000000ffffc17224 */ /* 0x000fe200078e00ad */
[----:B------:R-:W2:Y:S01]  /*1f440*/  LDL.LU R175, [R1+0x704] ;  /* 0x0007040001af7983 */ /* 0x000ea20000300800 */
[----:B------:R-:W-:Y:S02]  /*1f450*/  @!P3 IMAD.MOV R4, RZ, RZ, -R4 ;  /* 0x000000ffff04b224 */ /* 0x000fe400078e0a04 */
[----:B------:R-:W-:Y:S02]  /*1f460*/  IMAD.MOV.U32 R189, RZ, RZ, R176 ;  /* 0x000000ffffbd7224 */ /* 0x000fe400078e00b0 */
[----:B------:R-:W3:Y:S01]  /*1f470*/  LDL.LU R176, [R1+0x6d4] ;  /* 0x0006d40001b07983 */ /* 0x000ee20000300800 */
[----:B------:R-:W-:-:S02]  /*1f480*/  IMAD.MOV.U32 R204, RZ, RZ, R192 ;  /* 0x000000ffffcc7224 */ /* 0x000fc400078e00c0 */
[----:B------:R-:W-:Y:S01]  /*1f490*/  IMAD.MOV.U32 R202, RZ, RZ, R193 ;  /* 0x000000ffffca7224 */ /* 0x000fe200078e00c1 */
[----:B------:R-:W3:Y:S01]  /*1f4a0*/  LDL.LU R173, [R1+0x730] ;  /* 0x0007300001ad7983 */ /* 0x000ee20000300800 */
[----:B------:R-:W-:Y:S01]  /*1f4b0*/  IMAD.MOV.U32 R192, RZ, RZ, R172 ;  /* 0x000000ffffc07224 */ /* 0x000fe200078e00ac */
[----:B------:R-:W-:Y:S01]  /*1f4c0*/  ISETP.GT.U32.AND P0, PT, R2, R161, PT ;  /* 0x000000a10200720c */ /* 0x000fe20003f04070 */
[----:B------:R-:W-:Y:S01]  /*1f4d0*/  IMAD.MOV.U32 R193, RZ, RZ, R250 ;  /* 0x000000ffffc17224 */ /* 0x000fe200078e00fa */
[----:B------:R-:W-:Y:S01]  /*1f4e0*/  STL [R1+0xd0], R6 ;  /* 0x0000d00601007387 */ /* 0x000fe20000100800 */
[----:B------:R-:W-:Y:S01]  /*1f4f0*/  IMAD.MOV.U32 R172, RZ, RZ, R165 ;  /* 0x000000ffffac7224 */ /* 0x000fe200078e00a5 */
[----:B------:R-:W-:Y:S01]  /*1f500*/  IABS R165, R195 ;  /* 0x000000c300a57213 */ /* 0x000fe20000000000 */
[----:B------:R-:W-:Y:S01]  /*1f510*/  @!P1 IMAD.IADD R162, R162, 0x1, -R2 ;  /* 0x00000001a2a29824 */ /* 0x000fe200078e0a02 */
[----:B------:R0:W-:Y:S01]  /*1f520*/  STL [R1+0xd8], R4 ;  /* 0x0000d80401007387 */ /* 0x0001e20000100800 */
[----:B------:R-:W-:Y:S01]  /*1f530*/  IMAD.MOV.U32 R208, RZ, RZ, R194 ;  /* 0x000000ffffd07224 */ /* 0x000fe200078e00c2 */
[----:B------:R-:W-:-:S02]  /*1f540*/  ISETP.GE.AND P1, PT, R195, RZ, PT ;  /* 0x000000ffc300720c */ /* 0x000fc40003f26270 */
[----:B------:R-:W3:Y:S04]  /*1f550*/  LDL.LU R250, [R1+0x748] ;  /* 0x0007480001fa7983 */ /* 0x000ee80000300800 */
[----:B------:R-:W3:Y:S04]  /*1f560*/  LDL.LU R194, [R1+0x73c] ;  /* 0x00073c0001c27983 */ /* 0x000ee80000300800 */
[----:B------:R-:W2:Y:S01]  /*1f570*/  LDL.LU R195, [R1+0x740] ;  /* 0x0007400001c37983 */ /* 0x000ea20000300800 */
[----:B------:R-:W-:Y:S01]  /*1f580*/  @!P0 IMAD.IADD R161, R161, 0x1, -R2 ;  /* 0x00000001a1a18824 */ /* 0x000fe200078e0a02 */
[----:B------:R-:W-:Y:S01]  /*1f590*/  ISETP.GT.U32.AND P0, PT, R2, R160, PT ;  /* 0x000000a00200720c */ /* 0x000fe20003f04070 */
[----:B------:R-:W-:-:S02]  /*1f5a0*/  IMAD.MOV.U32 R199, RZ, RZ, R192 ;  /* 0x000000ffffc77224 */ /* 0x000fc400078e00c0 */
[----:B------:R-:W-:Y:S01]  /*1f5b0*/  IMAD.MOV.U32 R170, RZ, RZ, R164 ;  /* 0x000000ffffaa7224 */ /* 0x000fe200078e00a4 */
[----:B------:R-:W-:Y:S01]  /*1f5c0*/  IABS R164, R196 ;  /* 0x000000c400a47213 */ /* 0x000fe20000000000 */
[----:B------:R-:W-:Y:S01]  /*1f5d0*/  @!P6 IMAD.MOV R162, RZ, RZ, -R162 ;  /* 0x000000ffffa2e224 */ /* 0x000fe200078e0aa2 */
[----:B------:R-:W-:-:S07]  /*1f5e0*/  ISETP.GE.AND P6, PT, R199, RZ, PT ;  /* 0x000000ffc700720c */ /* 0x000fce0003fc6270 */
[----:B------:R-:W-:Y:S01]  /*1f5f0*/  @!P0 IMAD.IADD R160, R160, 0x1, -R2 ;  /* 0x00000001a0a08824 */ /* 0x000fe200078e0a02 */
[----:B------:R-:W-:Y:S01]  /*1f600*/  ISETP.GE.AND P0, PT, R196, RZ, PT ;  /* 0x000000ffc400720c */ /* 0x000fe20003f06270 */
[----:B------:R-:W-:Y:S01]  /*1f610*/  IMAD.MOV.U32 R196, RZ, RZ, R166 ;  /* 0x000000ffffc47224 */ /* 0x000fe200078e00a6 */
[----:B------:R-:W-:Y:S01]  /*1f620*/  IABS R166, R199 ;  /* 0x000000c700a67213 */ /* 0x000fe20000000000 */
[----:B------:R-:W-:Y:S02]  /*1f630*/  IMAD.MOV.U32 R199, RZ, RZ, R190 ;  /* 0x000000ffffc77224 */ /* 0x000fe400078e00be */
[----:B----4-:R-:W-:Y:S02]  /*1f640*/  IMAD.MOV.U32 R190, RZ, RZ, R183 ;  /* 0x000000ffffbe7224 */ /* 0x010fe400078e00b7 */
[----:B------:R-:W-:Y:S02]  /*1f650*/  IMAD.MOV.U32 R183, RZ, RZ, R178 ;  /* 0x000000ffffb77224 */ /* 0x000fe400078e00b2 */
[----:B------:R-:W4:Y:S01]  /*1f660*/  LDL.LU R178, [R1+0x6e0] ;  /* 0x0006e00001b27983 */ /* 0x000f220000300800 */
[----:B------:R-:W-:-:S02]  /*1f670*/  IABS R163, R197 ;  /* 0x000000c500a37213 */ /* 0x000fc40000000000 */
[----:B------:R-:W-:-:S03]  /*1f680*/  ISETP.GT.U32.AND P5, PT, R2, R161, PT ;  /* 0x000000a10200720c */ /* 0x000fc60003fa4070 */
[----:B------:R-:W-:-:S04]  /*1f690*/  IMAD.HI.U32 R9, R3, R163, RZ ;  /* 0x000000a303097227 */ /* 0x000fc800078e00ff */
[----:B------:R-:W-:-:S04]  /*1f6a0*/  IMAD.MOV R9, RZ, RZ, -R9 ;  /* 0x000000ffff097224 */ /* 0x000fc800078e0a09 */
[----:B------:R-:W-:Y:S02]  /*1f6b0*/  IMAD R163, R2, R9, R163 ;  /* 0x0000000902a37224 */ /* 0x000fe400078e02a3 */
[----:B------:R-:W-:-:S03]  /*1f6c0*/  @!P5 IMAD.IADD R161, R161, 0x1, -R2 ;  /* 0x00000001a1a1d824 */ /* 0x000fc600078e0a02 */
[----:B------:R-:W-:Y:S01]  /*1f6d0*/  ISETP.GT.U32.AND P5, PT, R2, R163, PT ;  /* 0x000000a30200720c */ /* 0x000fe20003fa4070 */
[----:B------:R-:W-:Y:S01]  /*1f6e0*/  @!P2 IMAD.MOV R159, RZ, RZ, -R159 ;  /* 0x000000ffff9fa224 */ /* 0x000fe200078e0a9f */
[----:B------:R-:W-:Y:S01]  /*1f6f0*/  ISETP.GE.AND P2, PT, R198, RZ, PT ;  /* 0x000000ffc600720c */ /* 0x000fe20003f46270 */
[----:B0-----:R-:W-:-:S04]  /*1f700*/  IMAD.HI.U32 R4, R3, R164, RZ ;  /* 0x000000a403047227 */ /* 0x001fc800078e00ff */
[----:B------:R-:W-:-:S04]  /*1f710*/  IMAD.MOV R4, RZ, RZ, -R4 ;  /* 0x000000ffff047224 */ /* 0x000fc800078e0a04 */
[C---:B------:R-:W-:Y:S02]  /*1f720*/  IMAD R164, R2.reuse, R4, R164 ;  /* 0x0000000402a47224 */ /* 0x040fe400078e02a4 */
[----:B------:R-:W-:Y:S02]  /*1f730*/  @!P5 IMAD.IADD R163, R163, 0x1, -R2 ;  /* 0x00000001a3a3d824 */ /* 0x000fe400078e0a02 */
[----:B------:R-:W-:Y:S01]  /*1f740*/  IMAD.MOV.U32 R192, RZ, RZ, R174 ;  /* 0x000000ffffc07224 */ /* 0x000fe200078e00ae */
[C---:B------:R-:W-:Y:S01]  /*1f750*/  ISETP.GT.U32.AND P5, PT, R2.reuse, R164, PT ;  /* 0x000000a40200720c */ /* 0x040fe20003fa4070 */
[----:B------:R-:W-:Y:S01]  /*1f760*/  IMAD.MOV.U32 R174, RZ, RZ, R167 ;  /* 0x000000ffffae7224 */ /* 0x000fe200078e00a7 */
[----:B------:R-:W-:Y:S01]  /*1f770*/  IABS R167, R205 ;  /* 0x000000cd00a77213 */ /* 0x000fe20000000000 */
[----:B------:R-:W-:Y:S01]  /*1f780*/  @!P2 IMAD.MOV R160, RZ, RZ, -R160 ;  /* 0x000000ffffa0a224 */ /* 0x000fe200078e0aa0 */
[----:B------:R-:W-:Y:S01]  /*1f790*/  ISETP.GT.U32.AND P2, PT, R2, R163, PT ;  /* 0x000000a30200720c */ /* 0x000fe20003f44070 */
[----:B------:R-:W-:Y:S01]  /*1f7a0*/  IMAD.HI.U32 R8, R3, R165, RZ ;  /* 0x000000a503087227 */ /* 0x000fe200078e00ff */
[----:B------:R-:W-:-:S03]  /*1f7b0*/  ISETP.GE.AND P3, PT, R197, RZ, PT ;  /* 0x000000ffc500720c */ /* 0x000fc60003f66270 */
[----:B------:R-:W-:-:S04]  /*1f7c0*/  IMAD.HI.U32 R4, R3, R167, RZ ;  /* 0x000000a703047227 */ /* 0x000fc800078e00ff */
[----:B------:R-:W-:Y:S02]  /*1f7d0*/  IMAD.MOV R8, RZ, RZ, -R8 ;  /* 0x000000ffff087224 */ /* 0x000fe400078e0a08 */
[----:B------:R-:W-:Y:S02]  /*1f7e0*/  IMAD.MOV R4, RZ, RZ, -R4 ;  /* 0x000000ffff047224 */ /* 0x000fe400078e0a04 */
[----:B------:R-:W-:Y:S02]  /*1f7f0*/  IMAD R165, R2, R8, R165 ;  /* 0x0000000802a57224 */ /* 0x000fe400078e02a5 */
[--C-:B------:R-:W-:Y:S02]  /*1f800*/  @!P2 IMAD.IADD R163, R163, 0x1, -R2.reuse ;  /* 0x00000001a3a3a824 */ /* 0x100fe400078e0a02 */
[----:B------:R-:W-:Y:S02]  /*1f810*/  @!P5 IMAD.IADD R164, R164, 0x1, -R2 ;  /* 0x00000001a4a4d824 */ /* 0x000fe400078e0a02 */
[----:B------:R-:W-:-:S02]  /*1f820*/  IMAD R167, R2, R4, R167 ;  /* 0x0000000402a77224 */ /* 0x000fc400078e02a7 */
[----:B------:R-:W-:Y:S01]  /*1f830*/  IMAD.HI.U32 R8, R3, R166, RZ ;  /* 0x000000a603087227 */ /* 0x000fe200078e00ff */
[----:B------:R-:W-:-:S03]  /*1f840*/  ISETP.GT.U32.AND P5, PT, R2, R164, PT ;  /* 0x000000a40200720c */ /* 0x000fc60003fa4070 */
[----:B------:R-:W-:Y:S01]  /*1f850*/  @!P3 IMAD.MOV R163, RZ, RZ, -R163 ;  /* 0x000000ffffa3b224 */ /* 0x000fe200078e0aa3 */
[C---:B------:R-:W-:Y:S01]  /*1f860*/  ISETP.GT.U32.AND P3, PT, R2.reuse, R167, PT ;  /* 0x000000a70200720c */ /* 0x040fe20003f64070 */
[----:B------:R-:W-:Y:S02]  /*1f870*/  IMAD.MOV R8, RZ, RZ, -R8 ;  /* 0x000000ffff087224 */ /* 0x000fe400078e0a08 */
[----:B------:R-:W-:Y:S01]  /*1f880*/  IMAD.MOV.U32 R197, RZ, RZ, R168 ;  /* 0x000000ffffc57224 */ /* 0x000fe200078e00a8 */
[----:B------:R-:W-:Y:S01]  /*1f890*/  IABS R168, R204 ;  /* 0x000000cc00a87213 */ /* 0x000fe20000000000 */
[C---:B------:R-:W-:Y:S02]  /*1f8a0*/  IMAD R166, R2.reuse, R8, R166 ;  /* 0x0000000802a67224 */ /* 0x040fe400078e02a6 */
[----:B------:R-:W-:Y:S02]  /*1f8b0*/  IMAD.MOV.U32 R207, RZ, RZ, R197 ;  /* 0x000000ffffcf7224 */ /* 0x000fe400078e00c5 */
[----:B------:R-:W-:Y:S01]  /*1f8c0*/  IMAD.HI.U32 R8, R3, R168, RZ ;  /* 0x000000a803087227 */ /* 0x000fe200078e00ff */
[----:B------:R-:W-:-:S03]  /*1f8d0*/  ISETP.GT.U32.AND P2, PT, R2, R166, PT ;  /* 0x000000a60200720c */ /* 0x000fc60003f44070 */
[----:B------:R-:W-:Y:S02]  /*1f8e0*/  IMAD.MOV.U32 R197, RZ, RZ, R196 ;  /* 0x000000ffffc57224 */ /* 0x000fe400078e00c4 */
[----:B------:R-:W-:Y:S02]  /*1f8f0*/  IMAD.MOV R8, RZ, RZ, -R8 ;  /* 0x000000ffff087224 */ /* 0x000fe400078e0a08 */
[--C-:B------:R-:W-:Y:S02]  /*1f900*/  @!P5 IMAD.IADD R164, R164, 0x1, -R2.reuse ;  /* 0x00000001a4a4d824 */ /* 0x100fe400078e0a02 */
[----:B------:R-:W-:Y:S02]  /*1f910*/  @!P3 IMAD.IADD R167, R167, 0x1, -R2 ;  /* 0x00000001a7a7b824 */ /* 0x000fe400078e0a02 */
[C---:B------:R-:W-:Y:S02]  /*1f920*/  IMAD R168, R2.reuse, R8, R168 ;  /* 0x0000000802a87224 */ /* 0x040fe400078e02a8 */
[----:B------:R-:W-:Y:S01]  /*1f930*/  @!P0 IMAD.MOV R164, RZ, RZ, -R164 ;  /* 0x000000ffffa48224 */ /* 0x000fe200078e0aa4 */
[----:B------:R-:W-:Y:S01]  /*1f940*/  ISETP.GT.U32.AND P0, PT, R2, R167, PT ;  /* 0x000000a70200720c */ /* 0x000fe20003f04070 */
[----:B------:R-:W-:Y:S01]  /*1f950*/  @!P2 IMAD.IADD R166, R166, 0x1, -R2 ;  /* 0x00000001a6a6a824 */ /* 0x000fe200078e0a02 */
[----:B------:R-:W-:Y:S01]  /*1f960*/  ISETP.GT.U32.AND P5, PT, R2, R168, PT ;  /* 0x000000a80200720c */ /* 0x000fe20003fa4070 */
[----:B------:R-:W-:-:S03]  /*1f970*/  IMAD.MOV.U32 R198, RZ, RZ, R169 ;  /* 0x000000ffffc67224 */ /* 0x000fc600078e00a9 */
[----:B------:R-:W-:Y:S01]  /*1f980*/  ISETP.GT.U32.AND P2, PT, R2, R166, PT ;  /* 0x000000a60200720c */ /* 0x000fe20003f44070 */
[----:B------:R-:W-:Y:S02]  /*1f990*/  IMAD.MOV.U32 R200, RZ, RZ, R189 ;  /* 0x000000ffffc87224 */ /* 0x000fe400078e00bd */
[----:B--2---:R-:W-:Y:S02]  /*1f9a0*/  IMAD.MOV.U32 R196, RZ, RZ, R195 ;  /* 0x000000ffffc47224 */ /* 0x004fe400078e00c3 */
[----:B------:R-:W-:Y:S02]  /*1f9b0*/  IMAD.MOV.U32 R195, RZ, RZ, R192 ;  /* 0x000000ffffc37224 */ /* 0x000fe400078e00c0 */
[----:B------:R-:W-:Y:S02]  /*1f9c0*/  IMAD.MOV.U32 R192, RZ, RZ, R187 ;  /* 0x000000ffffc07224 */ /* 0x000fe400078e00bb */
[----:B------:R-:W-:Y:S01]  /*1f9d0*/  IMAD.MOV.U32 R187, RZ, RZ, R170 ;  /* 0x000000ffffbb7224 */ /* 0x000fe200078e00aa */
[----:B------:R-:W-:-:S05]  /*1f9e0*/  IABS R170, R202 ;  /* 0x000000ca00aa7213 */ /* 0x000fca0000000000 */
[----:B------:R-:W-:-:S04]  /*1f9f0*/  IMAD.HI.U32 R8, R3, R170, RZ ;  /* 0x000000aa03087227 */ /* 0x000fc800078e00ff */
[----:B------:R-:W-:-:S04]  /*1fa00*/  IMAD.MOV R8, RZ, RZ, -R8 ;  /* 0x000000ffff087224 */ /* 0x000fc800078e0a08 */
[C---:B------:R-:W-:Y:S02]  /*1fa10*/  IMAD R170, R2.reuse, R8, R170 ;  /* 0x0000000802aa7224 */ /* 0x040fe400078e02aa */
[----:B------:R-:W-:Y:S02]  /*1fa20*/  @!P0 IMAD.IADD R167, R167, 0x1, -R2 ;  /* 0x00000001a7a78824 */ /* 0x000fe400078e0a02 */
[----:B------:R-:W-:Y:S01]  /*1fa30*/  IMAD.MOV.U32 R203, RZ, RZ, R198 ;  /* 0x000000ffffcb7224 */ /* 0x000fe200078e00c6 */
[----:B------:R-:W-:Y:S01]  /*1fa40*/  ISETP.GT.U32.AND P0, PT, R2, R170, PT ;  /* 0x000000aa0200720c */ /* 0x000fe20003f04070 */
        /* <DEDUP_REMOVED lines=8> */
[----:B------:R-:W-:Y:S01]  /*1fad0*/  IMAD.MOV.U32 R189, RZ, RZ, R182 ;  /* 0x000000ffffbd7224 */ /* 0x000fe200078e00b6 */
[----:B------:R-:W-:Y:S01]  /*1fae0*/  ISETP.GE.AND P3, PT, R205, RZ, PT ;  /* 0x000000ffcd00720c */ /* 0x000fe20003f66270 */
        /* <DEDUP_REMOVED lines=9> */
[----:B------:R-:W-:-:S02]  /*1fb80*/  IMAD.MOV.U32 R177, RZ, RZ, R175 ;  /* 0x000000ffffb17224 */ /* 0x000fc400078e00af */
[----:B------:R-:W-:Y:S01]  /*1fb90*/  @!P6 IMAD.MOV R166, RZ, RZ, -R166 ;  /* 0x000000ffffa6e224 */ /* 0x000fe200078e0aa6 */
[----:B------:R-:W2:Y:S01]  /*1fba0*/  LDL.LU R175, [R1+0x6d8] ;  /* 0x0006d80001af7983 */ /* 0x000ea20000300800 */
[----:B------:R-:W-:Y:S01]  /*1fbb0*/  IMAD.MOV.U32 R190, RZ, RZ, R189 ;  /* 0x000000ffffbe7224 */ /* 0x000fe200078e00bd */
[----:B------:R-:W-:Y:S01]  /*1fbc0*/  ISETP.GE.AND P6, PT, R202, RZ, PT ;  /* 0x000000ffca00720c */ /* 0x000fe20003fc6270 */
[----:B------:R-:W-:Y:S02]  /*1fbd0*/  IMAD.MOV.U32 R189, RZ, RZ, R182 ;  /* 0x000000ffffbd7224 */ /* 0x000fe400078e00b6 */
[----:B---3--:R-:W-:Y:S01]  /*1fbe0*/  IMAD.MOV.U32 R183, RZ, RZ, R173 ;  /* 0x000000ffffb77224 */ /* 0x008fe200078e00ad */
[----:B------:R-:W3:Y:S01]  /*1fbf0*/  LDL.LU R182, [R1+0x72c] ;  /* 0x00072c0001b67983 */ /* 0x000ee20000300800 */
[----:B------:R-:W-:Y:S01]  /*1fc00*/  @!P0 IMAD.IADD R170, R170, 0x1, -R2 ;  /* 0x00000001aaaa8824 */ /* 0x000fe200078e0a02 */
[----:B------:R-:W-:Y:S02]  /*1fc10*/  IABS R173, R203 ;  /* 0x000000cb00ad7213 */ /* 0x000fe40000000000 */
[----:B------:R-:W-:Y:S01]  /*1fc20*/  ISETP.GE.AND P0, PT, R203, RZ, PT ;  /* 0x000000ffcb00720c */ /* 0x000fe20003f06270 */
[----:B------:R-:W3:Y:S01]  /*1fc30*/  LDL.LU R191, [R1+0x720] ;  /* 0x0007200001bf7983 */ /* 0x000ee20000300800 */
[----:B------:R-:W-:-:S02]  /*1fc40*/  IMAD.MOV.U32 R203, RZ, RZ, R201 ;  /* 0x000000ffffcb7224 */ /* 0x000fc400078e00c9 */
[----:B------:R-:W-:Y:S02]  /*1fc50*/  IMAD.MOV.U32 R201, RZ, RZ, R199 ;  /* 0x000000ffffc97224 */ /* 0x000fe400078e00c7 */
[----:B------:R-:W-:Y:S01]  /*1fc60*/  @!P4 IMAD.MOV R161, RZ, RZ, -R161 ;  /* 0x000000ffffa1c224 */ /* 0x000fe200078e0aa1 */
[----:B------:R-:W-:Y:S01]  /*1fc70*/  ISETP.GT.U32.AND P4, PT, R2, R165, PT ;  /* 0x000000a50200720c */ /* 0x000fe20003f84070 */
[----:B------:R-:W-:-:S12]  /*1fc80*/  IMAD.HI.U32 R4, R3, R169, RZ ;  /* 0x000000a903047227 */ /* 0x000fd800078e00ff */
[----:B------:R-:W-:-:S05]  /*1fc90*/  @!P4 IMAD.IADD R165, R165, 0x1, -R2 ;  /* 0x00000001a5a5c824 */ /* 0x000fca00078e0a02 */
[----:B------:R-:W-:Y:S01]  /*1fca0*/  ISETP.GT.U32.AND P4, PT, R2, R165, PT ;  /* 0x000000a50200720c */ /* 0x000fe20003f84070 */
[----:B------:R-:W-:-:S04]  /*1fcb0*/  IMAD.MOV R4, RZ, RZ, -R4 ;  /* 0x000000ffff047224 */ /* 0x000fc800078e0a04 */
[----:B------:R-:W-:Y:S02]  /*1fcc0*/  IMAD R169, R2, R4, R169 ;  /* 0x0000000402a97224 */ /* 0x000fe400078e02a9 */
[----:B------:R-:W-:-:S06]  /*1fcd0*/  IMAD.MOV.U32 R186, RZ, RZ, R171 ;  /* 0x000000ffffba7224 */ /* 0x000fcc00078e00ab */
[----:B------:R-:W-:Y:S01]  /*1fce0*/  @!P4 IMAD.IADD R165, R165, 0x1, -R2 ;  /* 0x00000001a5a5c824 */ /* 0x000fe200078e0a02 */
[----:B------:R-:W-:Y:S02]  /*1fcf0*/  ISETP.GT.U32.AND P4, PT, R2, R169, PT ;  /* 0x000000a90200720c */ /* 0x000fe40003f84070 */
[----:B------:R-:W-:-:S05]  /*1fd00*/  IABS R171, R208 ;  /* 0x000000d000ab7213 */ /* 0x000fca0000000000 */
[----:B------:R-:W-:-:S04]  /*1fd10*/  IMAD.HI.U32 R4, R3, R171, RZ ;  /* 0x000000ab03047227 */ /* 0x000fc800078e00ff */
[----:B----4-:R-:W-:-:S04]  /*1fd20*/  IMAD.MOV.U32 R198, RZ, RZ, R178 ;  /* 0x000000ffffc67224 */ /* 0x010fc800078e00b2 */
[----:B------:R-:W-:Y:S02]  /*1fd30*/  IMAD.MOV.U32 R202, RZ, RZ, R198 ;  /* 0x000000ffffca7224 */ /* 0x000fe400078e00c6 */
[----:B------:R-:W-:Y:S02]  /*1fd40*/  IMAD.MOV.U32 R198, RZ, RZ, R192 ;  /* 0x000000ffffc67224 */ /* 0x000fe400078e00c0 */
[----:B------:R-:W4:Y:S04]  /*1fd50*/  LDL.LU R192, [R1+0x734] ;  /* 0x0007340001c07983 */ /* 0x000f280000300800 */
[----:B------:R-:W3:Y:S01]  /*1fd60*/  LDL.LU R199, [R1+0x710] ;  /* 0x0007100001c77983 */ /* 0x000ee20000300800 */
[----:B------:R-:W-:Y:S02]  /*1fd70*/  @!P4 IMAD.IADD R169, R169, 0x1, -R2 ;  /* 0x00000001a9a9c824 */ /* 0x000fe400078e0a02 */
[----:B------:R-:W-:-:S02]  /*1fd80*/  IMAD.MOV R4, RZ, RZ, -R4 ;  /* 0x000000ffff047224 */ /* 0x000fc400078e0a04 */
[----:B------:R-:W-:Y:S01]  /*1fd90*/  @!P1 IMAD.MOV R165, RZ, RZ, -R165 ;  /* 0x000000ffffa59224 */ /* 0x000fe200078e0aa5 */
[C---:B------:R-:W-:Y:S01]  /*1fda0*/  ISETP.GT.U32.AND P1, PT, R2.reuse, R169, PT ;  /* 0x000000a90200720c */ /* 0x040fe20003f24070 */
[----:B------:R-:W-:Y:S02]  /*1fdb0*/  IMAD R171, R2, R4, R171 ;  /* 0x0000000402ab7224 */ /* 0x000fe400078e02ab */
[----:B------:R-:W-:-:S03]  /*1fdc0*/  @!P3 IMAD.MOV R167, RZ, RZ, -R167 ;  /* 0x000000ffffa7b224 */ /* 0x000fc600078e0aa7 */
[----:B------:R-:W-:Y:S01]  /*1fdd0*/  ISETP.GT.U32.AND P3, PT, R2, R171, PT ;  /* 0x000000ab0200720c */ /* 0x000fe20003f64070 */
[----:B------:R-:W-:Y:S01]  /*1fde0*/  IMAD.MOV.U32 R178, RZ, RZ, R172 ;  /* 0x000000ffffb27224 */ /* 0x000fe200078e00ac */
[----:B------:R-:W-:-:S05]  /*1fdf0*/  IABS R172, R207 ;  /* 0x000000cf00ac7213 */ /* 0x000fca0000000000 */
[----:B------:R-:W-:Y:S01]  /*1fe00*/  @!P1 IMAD.IADD R169, R169, 0x1, -R2 ;  /* 0x00000001a9a99824 */ /* 0x000fe200078e0a02 */
[----:B------:R-:W-:Y:S01]  /*1fe10*/  ISETP.GE.AND P1, PT, R207, RZ, PT ;  /* 0x000000ffcf00720c */ /* 0x000fe20003f26270 */
[----:B------:R-:W-:Y:S02]  /*1fe20*/  IMAD.MOV.U32 R207, RZ, RZ, R202 ;  /* 0x000000ffffcf7224 */ /* 0x000fe400078e00ca */
[----:B------:R-:W-:Y:S02]  /*1fe30*/  IMAD.MOV.U32 R202, RZ, RZ, R200 ;  /* 0x000000ffffca7224 */ /* 0x000fe400078e00c8 */
[----:B------:R-:W-:Y:S02]  /*1fe40*/  IMAD.MOV.U32 R200, RZ, RZ, R187 ;  /* 0x000000ffffc87224 */ /* 0x000fe400078e00bb */
[----:B------:R-:W-:Y:S02]  /*1fe50*/  IMAD.MOV.U32 R187, RZ, RZ, R186 ;  /* 0x000000ffffbb7224 */ /* 0x000fe400078e00ba */
[----:B------:R-:W-:Y:S01]  /*1fe60*/  IMAD.MOV.U32 R186, RZ, RZ, R174 ;  /* 0x000000ffffba7224 */ /* 0x000fe200078e00ae */
[----:B------:R-:W-:Y:S01]  /*1fe70*/  IABS R174, R207 ;  /* 0x000000cf00ae7213 */ /* 0x000fe20000000000 */
[----:B------:R-:W-:Y:S01]  /*1fe80*/  @!P3 IMAD.IADD R171, R171, 0x1, -R2 ;  /* 0x00000001ababb824 */ /* 0x000fe200078e0a02 */
[----:B------:R-:W-:-:S02]  /*1fe90*/  ISETP.GE.AND P3, PT, R207, RZ, PT ;  /* 0x000000ffcf00720c */ /* 0x000fc40003f66270 */
[----:B------:R-:W4:Y:S04]  /*1fea0*/  LDL.LU R207, [R1+0x6dc] ;  /* 0x0006dc0001cf7983 */ /* 0x000f280000300800 */
[----:B------:R-:W4:Y:S01]  /*1feb0*/  LDL.LU R216, [R1+0x6e8] ;  /* 0x0006e80001d87983 */ /* 0x000f220000300800 */
[----:B------:R-:W-:Y:S01]  /*1fec0*/  ISETP.GT.U32.AND P4, PT, R2, R168, PT ;  /* 0x000000a80200720c */ /* 0x000fe20003f84070 */
[----:B------:R-:W-:Y:S02]  /*1fed0*/  IMAD.HI.U32 R8, R3, R172, RZ ;  /* 0x000000ac03087227 */ /* 0x000fe400078e00ff */
[----:B------:R-:W4:Y:S10]  /*1fee0*/  LDL.LU R218, [R1+0x74c] ;  /* 0x00074c0001da7983 */ /* 0x000f340000300800 */
[----:B------:R-:W-:Y:S01]  /*1fef0*/  @!P4 IMAD.IADD R168, R168, 0x1, -R2 ;  /* 0x00000001a8a8c824 */ /* 0x000fe200078e0a02 */
[----:B------:R-:W4:Y:S03]  /*1ff00*/  LDL.LU R228, [R1+0x750] ;  /* 0x0007500001e47983 */ /* 0x000f260000300800 */
[----:B------:R-:W-:Y:S01]  /*1ff10*/  @!P2 IMAD.MOV R168, RZ, RZ, -R168 ;  /* 0x000000ffffa8a224 */ /* 0x000fe200078e0aa8 */
[----:B------:R-:W-:Y:S01]  /*1ff20*/  ISETP.GT.U32.AND P2, PT, R2, R170, PT ;  /* 0x000000aa0200720c */ /* 0x000fe20003f44070 */
[----:B------:R-:W-:-:S02]  /*1ff30*/  IMAD.MOV R8, RZ, RZ, -R8 ;  /* 0x000000ffff087224 */ /* 0x000fc400078e0a08 */
[----:B------:R-:W-:-:S04]  /*1ff40*/  IMAD.HI.U32 R4, R3, R173, RZ ;  /* 0x000000ad03047227 */ /* 0x000fc800078e00ff */
[----:B------:R-:W-:Y:S02]  /*1ff50*/  @!P5 IMAD.MOV R169, RZ, RZ, -R169 ;  /* 0x000000ffffa9d224 */ /* 0x000fe400078e0aa9 */
[----:B------:R-:W-:Y:S01]  /*1ff60*/  IMAD.MOV.U32 R209, RZ, RZ, R201 ;  /* 0x000000ffffd17224 */ /* 0x000fe200078e00c9 */
[----:B------:R-:W-:Y:S01]  /*1ff70*/  ISETP.GE.AND P4, PT, R208, RZ, PT ;  /* 0x000000ffd000720c */ /* 0x000fe20003f86270 */
[----:B------:R-:W-:Y:S01]  /*1ff80*/  IMAD R172, R2, R8, R172 ;  /* 0x0000000802ac7224 */ /* 0x000fe200078e02ac */
[----:B------:R-:W4:Y:S01]  /*1ff90*/  LDL.LU R227, [R1+0x754] ;  /* 0x0007540001e37983 */ /* 0x000f220000300800 */
[----:B------:R-:W-:Y:S02]  /*1ffa0*/  IMAD.MOV R4, RZ, RZ, -R4 ;  /* 0x000000ffff047224 */ /* 0x000fe400078e0a04 */
[----:B------:R-:W-:Y:S01]  /*1ffb0*/  @!P2 IMAD.IADD R170, R170, 0x1, -R2 ;  /* 0x00000001aaaaa824 */ /* 0x000fe200078e0a02 */
[C---:B------:R-:W-:Y:S01]  /*1ffc0*/  ISETP.GT.U32.AND P2, PT, R2.reuse, R172, PT ;  /* 0x000000ac0200720c */ /* 0x040fe20003f44070 */
[C---:B------:R-:W-:Y:S01]  /*1ffd0*/  IMAD R173, R2.reuse, R4, R173 ;  /* 0x0000000402ad7224 */ /* 0x040fe200078e02ad */
[C---:B------:R-:W-:Y:S01]  /*1ffe0*/  ISETP.GT.U32.AND P5, PT, R2.reuse, R171, PT ;  /* 0x000000ab0200720c */ /* 0x040fe20003fa4070 */
[----:B------:R-:W-:Y:S01]  /*1fff0*/  IMAD.HI.U32 R4, R3, R174, RZ ;  /* 0x000000ae03047227 */ /* 0x000fe200078e00ff */
[----:B------:R-:W4:Y:S03]  /*20000*/  LDL.LU R224, [R1+0x758] ;  /* 0x0007580001e07983 */ /* 0x000f260000300800 */
[----:B------:R-:W-:Y:S01]  /*20010*/  IMAD.MOV R4, RZ, RZ, -R4 ;  /* 0x000000ffff047224 */ /* 0x000fe200078e0a04 */
[----:B------:R-:W4:Y:S03]  /*20020*/  LDL.LU R220, [R1+0x75c] ;  /* 0x00075c0001dc7983 */ /* 0x000f260000300800 */
[----:B------:R-:W-:Y:S01]  /*20030*/  IMAD R174, R2, R4, R174 ;  /* 0x0000000402ae7224 */ /* 0x000fe200078e02ae */
[----:B------:R-:W4:Y:S01]  /*20040*/  LDL.LU R223, [R1+0x760] ;  /* 0x0007600001df7983 */ /* 0x000f220000300800 */
[----:B------:R-:W-:-:S03]  /*20050*/  @!P2 IMAD.IADD R172, R172, 0x1, -R2 ;  /* 0x00000001acaca824 */ /* 0x000fc600078e0a02 */
[C---:B------:R-:W-:Y:S01]  /*20060*/  ISETP.GT.U32.AND P2, PT, R2.reuse, R174, PT ;  /* 0x000000ae0200720c */ /* 0x040fe20003f44070 */
[----:B------:R-:W-:Y:S01]  /*20070*/  @!P6 IMAD.MOV R170, RZ, RZ, -R170 ;  /* 0x000000ffffaae224 */ /* 0x000fe200078e0aaa */
[C---:B------:R-:W-:Y:S01]  /*20080*/  ISETP.GT.U32.AND P6, PT, R2.reuse, R172, PT ;  /* 0x000000ac0200720c */ /* 0x040fe20003fc4070 */
[----:B------:R-:W-:Y:S01]  /*20090*/  IMAD.MOV.U32 R212, RZ, RZ, R202 ;  /* 0x000000ffffd47224 */ /* 0x000fe200078e00ca */
[----:B------:R-:W4:Y:S01]  /*200a0*/  LDL.LU R226, [R1+0x764] ;  /* 0x0007640001e27983 */ /* 0x000f220000300800 */
[----:B------:R-:W-:Y:S01]  /*200b0*/  @!P5 IMAD.IADD R171, R171, 0x1, -R2 ;  /* 0x00000001ababd824 */ /* 0x000fe200078e0a02 */
[----:B------:R-:W-:Y:S01]  /*200c0*/  ISETP.GT.U32.AND P5, PT, R2, R173, PT ;  /* 0x000000ad0200720c */ /* 0x000fe20003fa4070 */
[----:B------:R-:W-:Y:S01]  /*200d0*/  IMAD.MOV.U32 R202, RZ, RZ, R200 ;  /* 0x000000ffffca7224 */ /* 0x000fe200078e00c8 */
[----:B------:R-:W4:Y:S01]  /*200e0*/  LDL.LU R222, [R1+0x768] ;  /* 0x0007680001de7983 */ /* 0x000f220000300800 */
[----:B------:R-:W-:Y:S02]  /*200f0*/  IMAD.MOV.U32 R200, RZ, RZ, R198 ;  /* 0x000000ffffc87224 */ /* 0x000fe400078e00c6 */
[----:B------:R-:W-:Y:S01]  /*20100*/  IMAD.MOV.U32 R198, RZ, RZ, R181 ;  /* 0x000000ffffc67224 */ /* 0x000fe200078e00b5 */
[----:B------:R-:W4:Y:S01]  /*20110*/  LDL.LU R221, [R1+0x76c] ;  /* 0x00076c0001dd7983 */ /* 0x000f220000300800 */
[----:B------:R-:W-:Y:S01]  /*20120*/  IMAD.MOV.U32 R181, RZ, RZ, R178 ;  /* 0x000000ffffb57224 */ /* 0x000fe200078e00b2 */
[----:B------:R-:W-:Y:S01]  /*20130*/  IABS R178, R206 ;  /* 0x000000ce00b27213 */ /* 0x000fe20000000000 */
[----:B------:R-:W-:-:S02]  /*20140*/  @!P2 IMAD.IADD R174, R174, 0x1, -R2 ;  /* 0x00000001aeaea824 */ /* 0x000fc400078e0a02 */
[----:B------:R-:W-:Y:S02]  /*20150*/  IMAD.MOV.U32 R211, RZ, RZ, R203 ;  /* 0x000000ffffd37224 */ /* 0x000fe400078e00cb */
[----:B------:R-:W-:Y:S01]  /*20160*/  IMAD.HI.U32 R4, R3, R178, RZ ;  /* 0x000000b203047227 */ /* 0x000fe200078e00ff */
[----:B------:R-:W-:-:S03]  /*20170*/  ISETP.GT.U32.AND P2, PT, R2, R174, PT ;  /* 0x000000ae0200720c */ /* 0x000fc60003f44070 */
[----:B------:R-:W-:Y:S02]  /*20180*/  IMAD.MOV.U32 R203, RZ, RZ, R176 ;  /* 0x000000ffffcb7224 */ /* 0x000fe400078e00b0 */
[----:B------:R-:W-:Y:S01]  /*20190*/  @!P4 IMAD.MOV R171, RZ, RZ, -R171 ;  /* 0x000000ffffabc224 */ /* 0x000fe200078e0aab */
[----:B------:R-:W-:Y:S01]  /*201a0*/  ISETP.GE.AND P4, PT, R209, RZ, PT ;  /* 0x000000ffd100720c */ /* 0x000fe20003f86270 */
[--C-:B------:R-:W-:Y:S01]  /*201b0*/  @!P6 IMAD.IADD R172, R172, 0x1, -R2.reuse ;  /* 0x00000001acace824 */ /* 0x100fe200078e0a02 */
[----:B------:R-:W-:Y:S01]  /*201c0*/  IABS R176, R205 ;  /* 0x000000cd00b07213 */ /* 0x000fe20000000000 */
[----:B------:R-:W-:Y:S02]  /*201d0*/  @!P5 IMAD.IADD R173, R173, 0x1, -R2 ;  /* 0x00000001adadd824 */ /* 0x000fe400078e0a02 */
[----:B------:R-:W-:Y:S02]  /*201e0*/  IMAD.MOV R4, RZ, RZ, -R4 ;  /* 0x000000ffff047224 */ /* 0x000fe400078e0a04 */
[----:B------:R-:W-:Y:S01]  /*201f0*/  @!P1 IMAD.MOV R172, RZ, RZ, -R172 ;  /* 0x000000ffffac9224 */ /* 0x000fe200078e0aac */
[C---:B------:R-:W-:Y:S01]  /*20200*/  ISETP.GT.U32.AND P5, PT, R2.reuse, R173, PT ;  /* 0x000000ad0200720c */ /* 0x040fe20003fa4070 */
[----:B------:R-:W-:-:S02]  /*20210*/  IMAD R178, R2, R4, R178 ;  /* 0x0000000402b27224 */ /* 0x000fc400078e02b2 */
[----:B------:R-:W-:-:S04]  /*20220*/  IMAD.HI.U32 R9, R3, R176, RZ ;  /* 0x000000b003097227 */ /* 0x000fc800078e00ff */
[----:B------:R-:W-:Y:S01]  /*20230*/  @!P2 IMAD.IADD R174, R174, 0x1, -R2 ;  /* 0x00000001aeaea824 */ /* 0x000fe200078e0a02 */
[----:B------:R-:W-:Y:S01]  /*20240*/  ISETP.GT.U32.AND P2, PT, R2, R178, PT ;  /* 0x000000b20200720c */ /* 0x000fe20003f44070 */
[----:B------:R-:W-:Y:S02]  /*20250*/  IMAD.MOV R9, RZ, RZ, -R9 ;  /* 0x000000ffff097224 */ /* 0x000fe400078e0a09 */
[----:B--2---:R-:W-:Y:S01]  /*20260*/  IMAD.MOV.U32 R208, RZ, RZ, R175 ;  /* 0x000000ffffd07224 */ /* 0x004fe200078e00af */
[----:B------:R-:W-:-:S05]  /*20270*/  IABS R175, R209 ;  /* 0x000000d100af7213 */ /* 0x000fca0000000000 */
[----:B------:R-:W-:-:S04]  /*20280*/  IMAD.HI.U32 R10, R3, R175, RZ ;  /* 0x000000af030a7227 */ /* 0x000fc800078e00ff */
[----:B------:R-:W-:-:S04]  /*20290*/  IMAD.MOV R10, RZ, RZ, -R10 ;  /* 0x000000ffff0a7224 */ /* 0x000fc800078e0a0a */
[----:B------:R-:W-:Y:S02]  /*202a0*/  IMAD R175, R2, R10, R175 ;  /* 0x0000000a02af7224 */ /* 0x000fe400078e02af */
[----:B------:R-:W-:-:S03]  /*202b0*/  IMAD.MOV.U32 R209, RZ, RZ, R203 ;  /* 0x000000ffffd17224 */ /* 0x000fc600078e00cb */
[C---:B------:R-:W-:Y:S01]  /*202c0*/  ISETP.GT.U32.AND P6, PT, R2.reuse, R175, PT ;  /* 0x000000af0200720c */ /* 0x040fe20003fc4070 */
[----:B------:R-:W-:Y:S02]  /*202d0*/  IMAD.MOV.U32 R203, RZ, RZ, R202 ;  /* 0x000000ffffcb7224 */ /* 0x000fe400078e00ca */
[----:B------:R-:W-:Y:S02]  /*202e0*/  IMAD.MOV.U32 R202, RZ, RZ, R197 ;  /* 0x000000ffffca7224 */ /* 0x000fe400078e00c5 */
[----:B------:R-:W-:Y:S02]  /*202f0*/  IMAD.MOV.U32 R197, RZ, RZ, R196 ;  /* 0x000000ffffc57224 */ /* 0x000fe400078e00c4 */
[----:B------:R-:W-:Y:S02]  /*20300*/  IMAD.MOV.U32 R196, RZ, RZ, R194 ;  /* 0x000000ffffc47224 */ /* 0x000fe400078e00c2 */
[----:B------:R-:W-:Y:S02]  /*20310*/  IMAD.MOV.U32 R194, RZ, RZ, R193 ;  /* 0x000000ffffc27224 */ /* 0x000fe400078e00c1 */
[----:B------:R-:W-:-:S02]  /*20320*/  IMAD R176, R2, R9, R176 ;  /* 0x0000000902b07224 */ /* 0x000fc400078e02b0 */
[--C-:B------:R-:W-:Y:S01]  /*20330*/  @!P6 IMAD.IADD R175, R175, 0x1, -R2.reuse ;  /* 0x00000001afafe824 */ /* 0x100fe200078e0a02 */
[----:B------:R-:W-:Y:S01]  /*20340*/  ISETP.GE.AND P6, PT, R204, RZ, PT ;  /* 0x000000ffcc00720c */ /* 0x000fe20003fc6270 */
[--C-:B------:R-:W-:Y:S01]  /*20350*/  @!P5 IMAD.IADD R173, R173, 0x1, -R2.reuse ;  /* 0x00000001adadd824 */ /* 0x100fe200078e0a02 */
[----:B------:R-:W-:Y:S01]  /*20360*/  ISETP.GT.U32.AND P5, PT, R2, R176, PT ;  /* 0x000000b00200720c */ /* 0x000fe20003fa4070 */
[----:B------:R-:W-:Y:S02]  /*20370*/  @!P2 IMAD.IADD R178, R178, 0x1, -R2 ;  /* 0x00000001b2b2a824 */ /* 0x000fe400078e0a02 */
[----:B------:R-:W-:Y:S01]  /*20380*/  @!P0 IMAD.MOV R173, RZ, RZ, -R173 ;  /* 0x000000ffffad8224 */ /* 0x000fe200078e0aad */
[----:B------:R-:W-:Y:S01]  /*20390*/  ISETP.GE.AND P0, PT, R205, RZ, PT ;  /* 0x000000ffcd00720c */ /* 0x000fe20003f06270 */
[----:B------:R-:W-:-:S08]  /*203a0*/  IMAD.MOV.U32 R205, RZ, RZ, R200 ;  /* 0x000000ffffcd7224 */ /* 0x000fd000078e00c8 */
[----:B------:R-:W-:Y:S02]  /*203b0*/  @!P5 IMAD.IADD R176, R176, 0x1, -R2 ;  /* 0x00000001b0b0d824 */ /* 0x000fe400078e0a02 */
[----:B------:R-:W-:Y:S01]  /*203c0*/  IMAD.MOV.U32 R200, RZ, RZ, R198 ;  /* 0x000000ffffc87224 */ /* 0x000fe200078e00c6 */
[----:B------:R-:W-:Y:S01]  /*203d0*/  ISETP.GT.U32.AND P5, PT, R2, R175, PT ;  /* 0x000000af0200720c */ /* 0x000fe20003fa4070 */
[----:B------:R-:W-:-:S04]  /*203e0*/  IMAD.MOV.U32 R198, RZ, RZ, R181 ;  /* 0x000000ffffc67224 */ /* 0x000fc800078e00b5 */
[----:B------:R-:W-:Y:S02]  /*203f0*/  IMAD.MOV.U32 R210, RZ, RZ, R198 ;  /* 0x000000ffffd27224 */ /* 0x000fe400078e00c6 */
[----:B------:R-:W-:Y:S01]  /*20400*/  IMAD.MOV.U32 R198, RZ, RZ, R196 ;  /* 0x000000ffffc67224 */ /* 0x000fe200078e00c4 */
[----:B------:R-:W-:Y:S01]  /*20410*/  IABS R181, R209 ;  /* 0x000000d100b57213 */ /* 0x000fe20000000000 */
[----:B---3--:R-:W-:Y:S02]  /*20420*/  IMAD.MOV.U32 R201, RZ, RZ, R199 ;  /* 0x000000ffffc97224 */ /* 0x008fe400078e00c7 */
[----:B------:R-:W-:Y:S02]  /*20430*/  IMAD.MOV.U32 R199, RZ, RZ, R188 ;  /* 0x000000ffffc77224 */ /* 0x000fe400078e00bc */
[----:B------:R-:W-:Y:S02]  /*20440*/  IMAD.MOV.U32 R188, RZ, RZ, R180 ;  /* 0x000000ffffbc7224 */ /* 0x000fe400078e00b4 */
[----:B------:R-:W-:Y:S01]  /*20450*/  IMAD.MOV.U32 R180, RZ, RZ, R177 ;  /* 0x000000ffffb47224 */ /* 0x000fe200078e00b1 */
[----:B------:R-:W-:-:S05]  /*20460*/  IABS R177, R204 ;  /* 0x000000cc00b17213 */ /* 0x000fca0000000000 */
[----:B------:R-:W-:-:S04]  /*20470*/  IMAD.HI.U32 R8, R3, R177, RZ ;  /* 0x000000b103087227 */ /* 0x000fc800078e00ff */
[----:B------:R-:W-:-:S04]  /*20480*/  IMAD.MOV R8, RZ, RZ, -R8 ;  /* 0x000000ffff087224 */ /* 0x000fc800078e0a08 */
[----:B------:R-:W-:Y:S02]  /*20490*/  IMAD R177, R2, R8, R177 ;  /* 0x0000000802b17224 */ /* 0x000fe400078e02b1 */
[----:B----4-:R-:W-:-:S03]  /*204a0*/  IMAD.MOV.U32 R193, RZ, RZ, R192 ;  /* 0x000000ffffc17224 */ /* 0x010fc600078e00c0 */
[----:B------:R-:W-:Y:S01]  /*204b0*/  ISETP.GT.U32.AND P1, PT, R2, R177, PT ;  /* 0x000000b10200720c */ /* 0x000fe20003f24070 */
[----:B------:R-:W-:Y:S02]  /*204c0*/  IMAD.MOV.U32 R192, RZ, RZ, R191 ;  /* 0x000000ffffc07224 */ /* 0x000fe400078e00bf */
[----:B------:R-:W-:Y:S01]  /*204d0*/  IMAD.MOV.U32 R191, RZ, RZ, R179 ;  /* 0x000000ffffbf7224 */ /* 0x000fe200078e00b3 */
[----:B------:R-:W-:Y:S01]  /*204e0*/  IABS R179, R212 ;  /* 0x000000d400b37213 */ /* 0x000fe20000000000 */
[----:B------:R-:W-:Y:S02]  /*204f0*/  IMAD.MOV.U32 R204, RZ, RZ, R201 ;  /* 0x000000ffffcc7224 */ /* 0x000fe400078e00c9 */
[----:B------:R-:W-:Y:S02]  /*20500*/  IMAD.MOV.U32 R201, RZ, RZ, R199 ;  /* 0x000000ffffc97224 */ /* 0x000fe400078e00c7 */
[----:B------:R-:W-:-:S04]  /*20510*/  IMAD.HI.U32 R4, R3, R179, RZ ;  /* 0x000000b303047227 */ /* 0x000fc800078e00ff */
[----:B------:R-:W-:Y:S02]  /*20520*/  IMAD.MOV.U32 R199, RZ, RZ, R188 ;  /* 0x000000ffffc77224 */ /* 0x000fe400078e00bc */
[----:B------:R-:W-:Y:S01]  /*20530*/  IMAD.MOV.U32 R188, RZ, RZ, R180 ;  /* 0x000000ffffbc7224 */ /* 0x000fe200078e00b4 */
[----:B------:R-:W-:Y:S01]  /*20540*/  IABS R180, R211 ;  /* 0x000000d300b47213 */ /* 0x000fe20000000000 */
[----:B------:R-:W-:Y:S02]  /*20550*/  @!P1 IMAD.IADD R177, R177, 0x1, -R2 ;  /* 0x00000001b1b19824 */ /* 0x000fe400078e0a02 */
[----:B------:R-:W-:-:S03]  /*20560*/  IMAD.MOV R4, RZ, RZ, -R4 ;  /* 0x000000ffff047224 */ /* 0x000fc600078e0a04 */
[C---:B------:R-:W-:Y:S01]  /*20570*/  ISETP.GT.U32.AND P2, PT, R2.reuse, R177, PT ;  /* 0x000000b10200720c */ /* 0x040fe20003f44070 */
[----:B------:R-:W-:Y:S02]  /*20580*/  IMAD R179, R2, R4, R179 ;  /* 0x0000000402b37224 */ /* 0x000fe400078e02b3 */
[----:B------:R-:W-:-:S04]  /*20590*/  IMAD.HI.U32 R4, R3, R180, RZ ;  /* 0x000000b403047227 */ /* 0x000fc800078e00ff */
[----:B------:R-:W-:-:S04]  /*205a0*/  IMAD.MOV R4, RZ, RZ, -R4 ;  /* 0x000000ffff047224 */ /* 0x000fc800078e0a04 */
[C---:B------:R-:W-:Y:S01]  /*205b0*/  IMAD R180, R2.reuse, R4, R180 ;  /* 0x0000000402b47224 */ /* 0x040fe200078e02b4 */
[----:B------:R-:W-:Y:S01]  /*205c0*/  ISETP.GT.U32.AND P1, PT, R2, R176, PT ;  /* 0x000000b00200720c */ /* 0x000fe20003f24070 */
[----:B------:R-:W-:-:S03]  /*205d0*/  @!P2 IMAD.IADD R177, R177, 0x1, -R2 ;  /* 0x00000001b1b1a824 */ /* 0x000fc600078e0a02 */
[----:B------:R-:W-:Y:S01]  /*205e0*/  ISETP.GT.U32.AND P2, PT, R2, R180, PT ;  /* 0x000000b40200720c */ /* 0x000fe20003f44070 */
[----:B------:R-:W-:Y:S02]  /*205f0*/  IMAD.MOV.U32 R196, RZ, RZ, R193 ;  /* 0x000000ffffc47224 */ /* 0x000fe400078e00c1 */
[----:B------:R-:W-:Y:S02]  /*20600*/  IMAD.MOV.U32 R193, RZ, RZ, R191 ;  /* 0x000000ffffc17224 */ /* 0x000fe400078e00bf */
[----:B------:R-:W-:Y:S02]  /*20610*/  IMAD.MOV.U32 R191, RZ, RZ, R189 ;  /* 0x000000ffffbf7224 */ /* 0x000fe400078e00bd */
[----:B------:R-:W-:Y:S01]  /*20620*/  IMAD.MOV.U32 R189, RZ, RZ, R182 ;  /* 0x000000ffffbd7224 */ /* 0x000fe200078e00b6 */
[----:B------:R-:W-:Y:S01]  /*20630*/  IABS R182, R208 ;  /* 0x000000d000b67213 */ /* 0x000fe20000000000 */
[----:B------:R-:W-:Y:S01]  /*20640*/  @!P1 IMAD.IADD R176, R176, 0x1, -R2 ;  /* 0x00000001b0b09824 */ /* 0x000fe200078e0a02 */
[----:B------:R-:W-:-:S03]  /*20650*/  ISETP.GT.U32.AND P1, PT, R2, R179, PT ;  /* 0x000000b30200720c */ /* 0x000fc60003f24070 */
[--C-:B------:R-:W-:Y:S02]  /*20660*/  @!P2 IMAD.IADD R180, R180, 0x1, -R2.reuse ;  /* 0x00000001b4b4a824 */ /* 0x100fe400078e0a02 */
[----:B------:R-:W-:Y:S01]  /*20670*/  @!P5 IMAD.IADD R175, R175, 0x1, -R2 ;  /* 0x00000001afafd824 */ /* 0x000fe200078e0a02 */
[----:B------:R-:W-:Y:S01]  /*20680*/  ISETP.GE.AND P5, PT, R206, RZ, PT ;  /* 0x000000ffce00720c */ /* 0x000fe20003fa6270 */
[----:B------:R-:W-:Y:S01]  /*20690*/  IMAD.HI.U32 R4, R3, R181, RZ ;  /* 0x000000b503047227 */ /* 0x000fe200078e00ff */
[----:B------:R-:W-:-:S03]  /*206a0*/  ISETP.GT.U32.AND P2, PT, R2, R180, PT ;  /* 0x000000b40200720c */ /* 0x000fc60003f44070 */
[----:B------:R-:W-:-:S04]  /*206b0*/  IMAD.HI.U32 R8, R3, R182, RZ ;  /* 0x000000b603087227 */ /* 0x000fc800078e00ff */
[----:B------:R-:W-:Y:S02]  /*206c0*/  IMAD.MOV.U32 R206, RZ, RZ, R201 ;  /* 0x000000ffffce7224 */ /* 0x000fe400078e00c9 */
[----:B------:R-:W-:Y:S01]  /*206d0*/  @!P3 IMAD.MOV R174, RZ, RZ, -R174 ;  /* 0x000000ffffaeb224 */ /* 0x000fe200078e0aae */
[----:B------:R-:W-:Y:S01]  /*206e0*/  ISETP.GT.U32.AND P3, PT, R2, R178, PT ;  /* 0x000000b20200720c */ /* 0x000fe20003f64070 */
[----:B------:R-:W-:Y:S02]  /*206f0*/  IMAD.MOV.U32 R201, RZ, RZ, R200 ;  /* 0x000000ffffc97224 */ /* 0x000fe400078e00c8 */
[----:B------:R-:W-:Y:S02]  /*20700*/  IMAD.MOV.U32 R200, RZ, RZ, R199 ;  /* 0x000000ffffc87224 */ /* 0x000fe400078e00c7 */
[----:B------:R-:W-:Y:S02]  /*20710*/  IMAD.MOV.U32 R199, RZ, RZ, R197 ;  /* 0x000000ffffc77224 */ /* 0x000fe400078e00c5 */
[----:B------:R-:W-:-:S02]  /*20720*/  IMAD.MOV R4, RZ, RZ, -R4 ;  /* 0x000000ffff047224 */ /* 0x000fc400078e0a04 */
[----:B------:R-:W-:Y:S02]  /*20730*/  IMAD.MOV R8, RZ, RZ, -R8 ;  /* 0x000000ffff087224 */ /* 0x000fe400078e0a08 */
[----:B------:R-:W-:Y:S02]  /*20740*/  IMAD.MOV.U32 R197, RZ, RZ, R194 ;  /* 0x000000ffffc57224 */ /* 0x000fe400078e00c2 */
[----:B------:R-:W-:Y:S02]  /*20750*/  IMAD.MOV.U32 R194, RZ, RZ, R192 ;  /* 0x000000ffffc27224 */ /* 0x000fe400078e00c0 */
[----:B------:R-:W-:Y:S02]  /*20760*/  IMAD.MOV.U32 R192, RZ, RZ, R190 ;  /* 0x000000ffffc07224 */ /* 0x000fe400078e00be */
[----:B------:R-:W-:Y:S01]  /*20770*/  IMAD.MOV.U32 R190, RZ, RZ, R183 ;  /* 0x000000ffffbe7224 */ /* 0x000fe200078e00b7 */
[----:B------:R-:W-:Y:S01]  /*20780*/  IABS R183, R207 ;  /* 0x000000cf00b77213 */ /* 0x000fe20000000000 */
[----:B------:R-:W-:-:S02]  /*20790*/  @!P1 IMAD.IADD R179, R179, 0x1, -R2 ;  /* 0x00000001b3b39824 */ /* 0x000fc400078e0a02 */
[C---:B------:R-:W-:Y:S02]  /*207a0*/  IMAD R181, R2.reuse, R4, R181 ;  /* 0x0000000402b57224 */ /* 0x040fe400078e02b5 */
[C---:B------:R-:W-:Y:S02]  /*207b0*/  IMAD R182, R2.reuse, R8, R182 ;  /* 0x0000000802b67224 */ /* 0x040fe400078e02b6 */
[----:B------:R-:W-:Y:S01]  /*207c0*/  @!P4 IMAD.MOV R175, RZ, RZ, -R175 ;  /* 0x000000ffffafc224 */ /* 0x000fe200078e0aaf */
[C---:B------:R-:W-:Y:S01]  /*207d0*/  ISETP.GT.U32.AND P4, PT, R2.reuse, R179, PT ;  /* 0x000000b30200720c */ /* 0x040fe20003f84070 */
[----:B------:R-:W-:Y:S01]  /*207e0*/  @!P0 IMAD.MOV R176, RZ, RZ, -R176 ;  /* 0x000000ffffb08224 */ /* 0x000fe200078e0ab0 */
[----:B------:R-:W-:Y:S01]  /*207f0*/  ISETP.GT.U32.AND P0, PT, R2, R181, PT ;  /* 0x000000b50200720c */ /* 0x000fe20003f04070 */
[----:B------:R-:W-:Y:S01]  /*20800*/  @!P2 IMAD.IADD R180, R180, 0x1, -R2 ;  /* 0x00000001b4b4a824 */ /* 0x000fe200078e0a02 */
[----:B------:R-:W-:Y:S01]  /*20810*/  ISETP.GT.U32.AND P2, PT, R2, R182, PT ;  /* 0x000000b60200720c */ /* 0x000fe20003f44070 */
[----:B------:R-:W-:-:S04]  /*20820*/  IMAD.HI.U32 R4, R3, R183, RZ ;  /* 0x000000b703047227 */ /* 0x000fc800078e00ff */
[----:B------:R-:W-:Y:S01]  /*20830*/  @!P3 IMAD.IADD R178, R178, 0x1, -R2 ;  /* 0x00000001b2b2b824 */ /* 0x000fe200078e0a02 */
[----:B------:R-:W-:Y:S01]  /*20840*/  ISETP.GE.AND P3, PT, R212, RZ, PT ;  /* 0x000000ffd400720c */ /* 0x000fe20003f66270 */
[----:B------:R-:W-:-:S04]  /*20850*/  IMAD.MOV R4, RZ, RZ, -R4 ;  /* 0x000000ffff047224 */ /* 0x000fc800078e0a04 */
[----:B------:R-:W-:Y:S01]  /*20860*/  IMAD R183, R2, R4, R183 ;  /* 0x0000000402b77224 */ /* 0x000fe200078e02b7 */
[----:B------:R-:W-:Y:S01]  /*20870*/  IABS R4, R206 ;  /* 0x000000ce00047213 */ /* 0x000fe20000000000 */
[--C-:B------:R-:W-:Y:S02]  /*20880*/  @!P4 IMAD.IADD R179, R179, 0x1, -R2.reuse ;  /* 0x00000001b3b3c824 */ /* 0x100fe400078e0a02 */
[--C-:B------:R-:W-:Y:S02]  /*20890*/  @!P0 IMAD.IADD R181, R181, 0x1, -R2.reuse ;  /* 0x00000001b5b58824 */ /* 0x100fe400078e0a02 */
[----:B------:R-:W-:Y:S02]  /*208a0*/  @!P2 IMAD.IADD R182, R182, 0x1, -R2 ;  /* 0x00000001b6b6a824 */ /* 0x000fe400078e0a02 */
[----:B------:R-:W-:Y:S02]  /*208b0*/  IMAD.MOV.U32 R8, RZ, RZ, R4 ;  /* 0x000000ffff087224 */ /* 0x000fe400078e0004 */
[----:B------:R-:W-:Y:S01]  /*208c0*/  @!P3 IMAD.MOV R179, RZ, RZ, -R179 ;  /* 0x000000ffffb3b224 */ /* 0x000fe200078e0ab3 */
[C---:B------:R-:W-:Y:S01]  /*208d0*/  ISETP.GT.U32.AND P3, PT, R2.reuse, R181, PT ;  /* 0x000000b50200720c */ /* 0x040fe20003f64070 */
[----:B------:R-:W-:Y:S01]  /*208e0*/  IMAD.MOV.U32 R214, RZ, RZ, R200 ;  /* 0x000000ffffd67224 */ /* 0x000fe200078e00c8 */
[----:B------:R-:W-:Y:S01]  /*208f0*/  ISETP.GT.U32.AND P2, PT, R2, R182, PT ;  /* 0x000000b60200720c */ /* 0x000fe20003f44070 */
[----:B------:R-:W-:-:S02]  /*20900*/  IMAD.MOV.U32 R200, RZ, RZ, R184 ;  /* 0x000000ffffc87224 */ /* 0x000fc400078e00b8 */
[----:B------:R-:W-:-:S04]  /*20910*/  IMAD.HI.U32 R184, R3, R8, RZ ;  /* 0x0000000803b87227 */ /* 0x000fc800078e00ff */
[----:B------:R-:W-:Y:S01]  /*20920*/  IMAD.MOV R184, RZ, RZ, -R184 ;  /* 0x000000ffffb87224 */ /* 0x000fe200078e0ab8 */
[----:B------:R-:W-:-:S03]  /*20930*/  IABS R4, R204 ;  /* 0x000000cc00047213 */ /* 0x000fc60000000000 */
[C---:B------:R-:W-:Y:S01]  /*20940*/  IMAD R184, R2.reuse, R184, R8 ;  /* 0x000000b802b87224 */ /* 0x040fe200078e0208 */
[----:B------:R-:W-:Y:S01]  /*20950*/  ISETP.GE.AND P1, PT, R211, RZ, PT ;  /* 0x000000ffd300720c */ /* 0x000fe20003f26270 */
[--C-:B------:R-:W-:Y:S01]  /*20960*/  @!P3 IMAD.IADD R181, R181, 0x1, -R2.reuse ;  /* 0x00000001b5b5b824 */ /* 0x100fe200078e0a02 */
[----:B------:R-:W-:Y:S01]  /*20970*/  ISETP.GT.U32.AND P3, PT, R2, R183, PT ;  /* 0x000000b70200720c */ /* 0x000fe20003f64070 */
[----:B------:R-:W-:Y:S01]  /*20980*/  @!P2 IMAD.IADD R182, R182, 0x1, -R2 ;  /* 0x00000001b6b6a824 */ /* 0x000fe200078e0a02 */
[----:B------:R-:W-:Y:S01]  /*20990*/  ISETP.GT.U32.AND P2, PT, R2, R184, PT ;  /* 0x000000b80200720c */ /* 0x000fe20003f44070 */
[----:B------:R-:W-:Y:S01]  /*209a0*/  @!P6 IMAD.MOV R177, RZ, RZ, -R177 ;  /* 0x000000ffffb1e224 */ /* 0x000fe200078e0ab1 */
[----:B------:R-:W-:Y:S01]  /*209b0*/  ISETP.GE.AND P6, PT, R209, RZ, PT ;  /* 0x000000ffd100720c */ /* 0x000fe20003fc6270 */
[----:B------:R-:W-:Y:S02]  /*209c0*/  IMAD.MOV.U32 R10, RZ, RZ, R4 ;  /* 0x000000ffff0a7224 */ /* 0x000fe400078e0004 */
[----:B------:R-:W-:Y:S01]  /*209d0*/  @!P5 IMAD.MOV R178, RZ, RZ, -R178 ;  /* 0x000000ffffb2d224 */ /* 0x000fe200078e0ab2 */
[----:B------:R-:W-:Y:S01]  /*209e0*/  ISETP.GE.AND P5, PT, R208, RZ, PT ;  /* 0x000000ffd000720c */ /* 0x000fe20003fa6270 */
[----:B------:R-:W-:-:S02]  /*209f0*/  IMAD.MOV.U32 R209, RZ, RZ, R201 ;  /* 0x000000ffffd17224 */ /* 0x000fc400078e00c9 */
[----:B------:R-:W-:Y:S02]  /*20a00*/  IMAD.MOV.U32 R201, RZ, RZ, R185 ;  /* 0x000000ffffc97224 */ /* 0x000fe400078e00b9 */
[----:B------:R-:W-:-:S04]  /*20a10*/  IMAD.HI.U32 R185, R3, R10, RZ ;  /* 0x0000000a03b97227 */ /* 0x000fc800078e00ff */
[----:B------:R-:W-:Y:S02]  /*20a20*/  IMAD.MOV.U32 R215, RZ, RZ, R210 ;  /* 0x000000ffffd77224 */ /* 0x000fe400078e00d2 */
[----:B------:R-:W-:Y:S02]  /*20a30*/  IMAD.MOV R185, RZ, RZ, -R185 ;  /* 0x000000ffffb97224 */ /* 0x000fe400078e0ab9 */
[----:B------:R-:W-:Y:S01]  /*20a40*/  @!P1 IMAD.MOV R180, RZ, RZ, -R180 ;  /* 0x000000ffffb49224 */ /* 0x000fe200078e0ab4 */
[----:B------:R-:W-:Y:S01]  /*20a50*/  ISETP.GE.AND P1, PT, R204, RZ, PT ;  /* 0x000000ffcc00720c */ /* 0x000fe20003f26270 */
[----:B------:R-:W-:Y:S02]  /*20a60*/  IMAD.MOV.U32 R212, RZ, RZ, R203 ;  /* 0x000000ffffd47224 */ /* 0x000fe400078e00cb */
[----:B------:R-:W-:Y:S02]  /*20a70*/  IMAD.MOV.U32 R213, RZ, RZ, R202 ;  /* 0x000000ffffd57224 */ /* 0x000fe400078e00ca */
[----:B------:R-:W-:-:S02]  /*20a80*/  IMAD.MOV.U32 R204, RZ, RZ, R195 ;  /* 0x000000ffffcc7224 */ /* 0x000fc400078e00c3 */
[----:B------:R-:W-:Y:S01]  /*20a90*/  IMAD.MOV.U32 R203, RZ, RZ, R188 ;  /* 0x000000ffffcb7224 */ /* 0x000fe200078e00bc */
[----:B------:R-:W-:Y:S01]  /*20aa0*/  IABS R188, R215 ;  /* 0x000000d700bc7213 */ /* 0x000fe20000000000 */
[----:B------:R-:W-:Y:S01]  /*20ab0*/  IMAD.MOV.U32 R202, RZ, RZ, R187 ;  /* 0x000000ffffca7224 */ /* 0x000fe200078e00bb */
[----:B------:R-:W-:Y:S01]  /*20ac0*/  IABS R187, R216 ;  /* 0x000000d800bb7213 */ /* 0x000fe20000000000 */
[----:B------:R-:W-:Y:S01]  /*20ad0*/  IMAD.MOV.U32 R195, RZ, RZ, R186 ;  /* 0x000000ffffc37224 */ /* 0x000fe200078e00ba */
[----:B------:R-:W-:Y:S01]  /*20ae0*/  IABS R186, R205 ;  /* 0x000000cd00ba7213 */ /* 0x000fe20000000000 */
[----:B------:R-:W-:Y:S02]  /*20af0*/  @!P3 IMAD.IADD R183, R183, 0x1, -R2 ;  /* 0x00000001b7b7b824 */ /* 0x000fe400078e0a02 */
[----:B------:R-:W-:Y:S02]  /*20b00*/  IMAD R185, R2, R185, R10 ;  /* 0x000000b902b97224 */ /* 0x000fe400078e020a */
[----:B------:R-:W-:-:S02]  /*20b10*/  @!P2 IMAD.IADD R184, R184, 0x1, -R2 ;  /* 0x00000001b8b8a824 */ /* 0x000fc400078e0a02 */
[----:B------:R-:W-:Y:S01]  /*20b20*/  @!P6 IMAD.MOV R181, RZ, RZ, -R181 ;  /* 0x000000ffffb5e224 */ /* 0x000fe200078e0ab5 */
[C---:B------:R-:W-:Y:S01]  /*20b30*/  ISETP.GT.U32.AND P6, PT, R2.reuse, R183, PT ;  /* 0x000000b70200720c */ /* 0x040fe20003fc4070 */
[----:B------:R-:W-:Y:S01]  /*20b40*/  @!P5 IMAD.MOV R182, RZ, RZ, -R182 ;  /* 0x000000ffffb6d224 */ /* 0x000fe200078e0ab6 */
[C---:B------:R-:W-:Y:S01]  /*20b50*/  ISETP.GT.U32.AND P2, PT, R2.reuse, R184, PT ;  /* 0x000000b80200720c */ /* 0x040fe20003f44070 */
[----:B------:R-:W-:Y:S01]  /*20b60*/  IMAD.HI.U32 R9, R3, R186, RZ ;  /* 0x000000ba03097227 */ /* 0x000fe200078e00ff */
[----:B------:R-:W-:-:S03]  /*20b70*/  ISETP.GT.U32.AND P5, PT, R2, R185, PT ;  /* 0x000000b90200720c */ /* 0x000fc60003fa4070 */
[----:B------:R-:W-:-:S04]  /*20b80*/  IMAD.HI.U32 R8, R3, R187, RZ ;  /* 0x000000bb03087227 */ /* 0x000fc800078e00ff */
[----:B------:R-:W-:-:S04]  /*20b90*/  IMAD.HI.U32 R4, R3, R188, RZ ;  /* 0x000000bc03047227 */ /* 0x000fc800078e00ff */
[----:B------:R-:W-:Y:S02]  /*20ba0*/  IMAD.MOV R9, RZ, RZ, -R9 ;  /* 0x000000ffff097224 */ /* 0x000fe400078e0a09 */
[----:B------:R-:W-:Y:S02]  /*20bb0*/  IMAD.MOV R8, RZ, RZ, -R8 ;  /* 0x000000ffff087224 */ /* 0x000fe400078e0a08 */
[----:B------:R-:W-:Y:S02]  /*20bc0*/  IMAD.MOV R4, RZ, RZ, -R4 ;  /* 0x000000ffff047224 */ /* 0x000fe400078e0a04 */
[----:B------:R-:W-:Y:S02]  /*20bd0*/  IMAD.MOV.U32 R208, RZ, RZ, R204 ;  /* 0x000000ffffd07224 */ /* 0x000fe400078e00cc */
[----:B------:R-:W-:Y:S02]  /*20be0*/  IMAD.MOV.U32 R204, RZ, RZ, R200 ;  /* 0x000000ffffcc7224 */ /* 0x000fe400078e00c8 */
[----:B------:R-:W-:-:S02]  /*20bf0*/  IMAD.MOV.U32 R200, RZ, RZ, R198 ;  /* 0x000000ffffc87224 */ /* 0x000fc400078e00c6 */
[----:B------:R-:W-:Y:S01]  /*20c00*/  IMAD.MOV.U32 R198, RZ, RZ, R189 ;  /* 0x000000ffffc67224 */ /* 0x000fe200078e00bd */
[----:B------:R-:W-:Y:S01]  /*20c10*/  IABS R189, R214 ;  /* 0x000000d600bd7213 */ /* 0x000fe20000000000 */
[C---:B------:R-:W-:Y:S02]  /*20c20*/  IMAD R186, R2.reuse, R9, R186 ;  /* 0x0000000902ba7224 */ /* 0x040fe400078e02ba */
[C---:B------:R-:W-:Y:S02]  /*20c30*/  IMAD R187, R2.reuse, R8, R187 ;  /* 0x0000000802bb7224 */ /* 0x040fe400078e02bb */
[C---:B------:R-:W-:Y:S02]  /*20c40*/  IMAD R188, R2.reuse, R4, R188 ;  /* 0x0000000402bc7224 */ /* 0x040fe400078e02bc */
[--C-:B------:R-:W-:Y:S01]  /*20c50*/  @!P6 IMAD.IADD R183, R183, 0x1, -R2.reuse ;  /* 0x00000001b7b7e824 */ /* 0x100fe200078e0a02 */
[----:B------:R-:W-:Y:S01]  /*20c60*/  ISETP.GT.U32.AND P6, PT, R2, R186, PT ;  /* 0x000000ba0200720c */ /* 0x000fe20003fc4070 */
[--C-:B------:R-:W-:Y:S01]  /*20c70*/  @!P2 IMAD.IADD R184, R184, 0x1, -R2.reuse ;  /* 0x00000001b8b8a824 */ /* 0x100fe200078e0a02 */
[C---:B------:R-:W-:Y:S01]  /*20c80*/  ISETP.GT.U32.AND P2, PT, R2.reuse, R187, PT ;  /* 0x000000bb0200720c */ /* 0x040fe20003f44070 */
[----:B------:R-:W-:Y:S01]  /*20c90*/  @!P5 IMAD.IADD R185, R185, 0x1, -R2 ;  /* 0x00000001b9b9d824 */ /* 0x000fe200078e0a02 */
[----:B------:R-:W-:Y:S01]  /*20ca0*/  ISETP.GT.U32.AND P5, PT, R2, R188, PT ;  /* 0x000000bc0200720c */ /* 0x000fe20003fa4070 */
[----:B------:R-:W-:Y:S01]  /*20cb0*/  IMAD.HI.U32 R4, R3, R189, RZ ;  /* 0x000000bd03047227 */ /* 0x000fe200078e00ff */
[----:B------:R-:W-:-:S03]  /*20cc0*/  ISETP.GE.AND P0, PT, R206, RZ, PT ;  /* 0x000000ffce00720c */ /* 0x000fc60003f06270 */
[----:B------:R-:W-:Y:S02]  /*20cd0*/  IMAD.MOV R4, RZ, RZ, -R4 ;  /* 0x000000ffff047224 */ /* 0x000fe400078e0a04 */
[----:B------:R-:W-:Y:S01]  /*20ce0*/  IMAD.MOV.U32 R211, RZ, RZ, R202 ;  /* 0x000000ffffd37224 */ /* 0x000fe200078e00ca */
[----:B------:R-:W-:Y:S01]  /*20cf0*/  ISETP.GE.AND P4, PT, R207, RZ, PT ;  /* 0x000000ffcf00720c */ /* 0x000fe20003f86270 */
[----:B------:R-:W-:Y:S01]  /*20d00*/  IMAD.MOV.U32 R202, RZ, RZ, R190 ;  /* 0x000000ffffca7224 */ /* 0x000fe200078e00be */
[----:B------:R-:W-:Y:S01]  /*20d10*/  IABS R190, R209 ;  /* 0x000000d100be7213 */ /* 0x000fe20000000000 */
[----:B------:R-:W-:Y:S02]  /*20d20*/  IMAD R189, R2, R4, R189 ;  /* 0x0000000402bd7224 */ /* 0x000fe400078e02bd */
[----:B------:R-:W-:Y:S01]  /*20d30*/  IMAD.MOV.U32 R207, RZ, RZ, R192 ;  /* 0x000000ffffcf7224 */ /* 0x000fe200078e00c0 */
[----:B------:R-:W-:Y:S01]  /*20d40*/  IABS R192, R212 ;  /* 0x000000d400c07213 */ /* 0x000fe20000000000 */
[--C-:B------:R-:W-:Y:S01]  /*20d50*/  @!P6 IMAD.IADD R186, R186, 0x1, -R2.reuse ;  /* 0x00000001babae824 */ /* 0x100fe200078e0a02 */
[C---:B------:R-:W-:Y:S01]  /*20d60*/  ISETP.GT.U32.AND P6, PT, R2.reuse, R189, PT ;  /* 0x000000bd0200720c */ /* 0x040fe20003fc4070 */
[--C-:B------:R-:W-:Y:S01]  /*20d70*/  @!P2 IMAD.IADD R187, R187, 0x1, -R2.reuse ;  /* 0x00000001bbbba824 */ /* 0x100fe200078e0a02 */
[----:B------:R-:W-:Y:S01]  /*20d80*/  ISETP.GT.U32.AND P2, PT, R2, R185, PT ;  /* 0x000000b90200720c */ /* 0x000fe20003f44070 */
[----:B------:R-:W-:-:S02]  /*20d90*/  @!P5 IMAD.IADD R188, R188, 0x1, -R2 ;  /* 0x00000001bcbcd824 */ /* 0x000fc400078e0a02 */
[----:B------:R-:W-:-:S04]  /*20da0*/  IMAD.HI.U32 R9, R3, R190, RZ ;  /* 0x000000be03097227 */ /* 0x000fc800078e00ff */
[----:B------:R-:W-:Y:S01]  /*20db0*/  @!P0 IMAD.MOV R184, RZ, RZ, -R184 ;  /* 0x000000ffffb88224 */ /* 0x000fe200078e0ab8 */
[----:B------:R-:W-:Y:S01]  /*20dc0*/  ISETP.GT.U32.AND P0, PT, R2, R188, PT ;  /* 0x000000bc0200720c */ /* 0x000fe20003f04070 */
[----:B------:R-:W-:Y:S01]  /*20dd0*/  IMAD.MOV.U32 R206, RZ, RZ, R191 ;  /* 0x000000ffffce7224 */ /* 0x000fe200078e00bf */
[----:B------:R-:W-:Y:S01]  /*20de0*/  IABS R191, R213 ;  /* 0x000000d500bf7213 */ /* 0x000fe20000000000 */
[----:B------:R-:W-:Y:S02]  /*20df0*/  IMAD.MOV R9, RZ, RZ, -R9 ;  /* 0x000000ffff097224 */ /* 0x000fe400078e0a09 */
[----:B------:R-:W-:-:S04]  /*20e00*/  IMAD.HI.U32 R4, R3, R192, RZ ;  /* 0x000000c003047227 */ /* 0x000fc800078e00ff */
[C---:B------:R-:W-:Y:S02]  /*20e10*/  IMAD R190, R2.reuse, R9, R190 ;  /* 0x0000000902be7224 */ /* 0x040fe400078e02be */
[----:B------:R-:W-:Y:S02]  /*20e20*/  IMAD.MOV R4, RZ, RZ, -R4 ;  /* 0x000000ffff047224 */ /* 0x000fe400078e0a04 */
[----:B------:R-:W-:Y:S01]  /*20e30*/  @!P4 IMAD.MOV R183, RZ, RZ, -R183 ;  /* 0x000000ffffb7c224 */ /* 0x000fe200078e0ab7 */
[C---:B------:R-:W-:Y:S01]  /*20e40*/  ISETP.GT.U32.AND P4, PT, R2.reuse, R186, PT ;  /* 0x000000ba0200720c */ /* 0x040fe20003f84070 */
[----:B------:R-:W-:Y:S01]  /*20e50*/  IMAD.HI.U32 R8, R3, R191, RZ ;  /* 0x000000bf03087227 */ /* 0x000fe200078e00ff */
[----:B------:R-:W-:-:S03]  /*20e60*/  ISETP.GT.U32.AND P5, PT, R2, R187, PT ;  /* 0x000000bb0200720c */ /* 0x000fc60003fa4070 */
[C---:B------:R-:W-:Y:S02]  /*20e70*/  IMAD R192, R2.reuse, R4, R192 ;  /* 0x0000000402c07224 */ /* 0x040fe400078e02c0 */
[--C-:B------:R-:W-:Y:S02]  /*20e80*/  @!P6 IMAD.IADD R189, R189, 0x1, -R2.reuse ;  /* 0x00000001bdbde824 */ /* 0x100fe400078e0a02 */
[----:B------:R-:W-:Y:S01]  /*20e90*/  @!P2 IMAD.IADD R185, R185, 0x1, -R2 ;  /* 0x00000001b9b9a824 */ /* 0x000fe200078e0a02 */
[----:B------:R-:W-:Y:S01]  /*20ea0*/  ISETP.GT.U32.AND P2, PT, R2, R190, PT ;  /* 0x000000be0200720c */ /* 0x000fe20003f44070 */
[----:B------:R-:W-:Y:S01]  /*20eb0*/  IMAD.MOV R8, RZ, RZ, -R8 ;  /* 0x000000ffff087224 */ /* 0x000fe200078e0a08 */
[----:B------:R-:W-:Y:S01]  /*20ec0*/  ISETP.GE.AND P3, PT, R205, RZ, PT ;  /* 0x000000ffcd00720c */ /* 0x000fe20003f66270 */
[----:B------:R-:W-:Y:S01]  /*20ed0*/  @!P0 IMAD.IADD R188, R188, 0x1, -R2 ;  /* 0x00000001bcbc8824 */ /* 0x000fe200078e0a02 */
[C---:B------:R-:W-:Y:S01]  /*20ee0*/  ISETP.GT.U32.AND P6, PT, R2.reuse, R189, PT ;  /* 0x000000bd0200720c */ /* 0x040fe20003fc4070 */
[----:B------:R-:W-:Y:S01]  /*20ef0*/  IMAD.MOV.U32 R205, RZ, RZ, R201 ;  /* 0x000000ffffcd7224 */ /* 0x000fe200078e00c9 */
[C---:B------:R-:W-:Y:S01]  /*20f00*/  ISETP.GT.U32.AND P0, PT, R2.reuse, R192, PT ;  /* 0x000000c00200720c */ /* 0x040fe20003f04070 */
[----:B------:R-:W-:-:S02]  /*20f10*/  IMAD R191, R2, R8, R191 ;  /* 0x0000000802bf7224 */ /* 0x000fc400078e02bf */
[----:B------:R-:W-:Y:S02]  /*20f20*/  IMAD.MOV.U32 R210, RZ, RZ, R203 ;  /* 0x000000ffffd27224 */ /* 0x000fe400078e00cb */
[----:B------:R-:W-:Y:S02]  /*20f30*/  IMAD.MOV.U32 R201, RZ, RZ, R197 ;  /* 0x000000ffffc97224 */ /* 0x000fe400078e00c5 */
[----:B------:R-:W-:Y:S01]  /*20f40*/  IMAD.MOV.U32 R197, RZ, RZ, R193 ;  /* 0x000000ffffc57224 */ /* 0x000fe200078e00c1 */
[----:B------:R-:W-:Y:S01]  /*20f50*/  IABS R193, R211 ;  /* 0x000000d300c17213 */ /* 0x000fe20000000000 */
[----:B------:R-:W-:Y:S02]  /*20f60*/  IMAD.MOV.U32 R203, RZ, RZ, R196 ;  /* 0x000000ffffcb7224 */ /* 0x000fe400078e00c4 */
[----:B------:R-:W-:Y:S01]  /*20f70*/  @!P4 IMAD.IADD R186, R186, 0x1, -R2 ;  /* 0x00000001babac824 */ /* 0x000fe200078e0a02 */
[----:B------:R-:W-:Y:S01]  /*20f80*/  ISETP.GT.U32.AND P4, PT, R2, R191, PT ;  /* 0x000000bf0200720c */ /* 0x000fe20003f84070 */
[----:B------:R-:W-:Y:S01]  /*20f90*/  IMAD.MOV.U32 R196, RZ, RZ, R194 ;  /* 0x000000ffffc47224 */ /* 0x000fe200078e00c2 */
[----:B------:R-:W-:Y:S01]  /*20fa0*/  IABS R194, R210 ;  /* 0x000000d200c27213 */ /* 0x000fe20000000000 */
[----:B------:R-:W-:Y:S01]  /*20fb0*/  @!P5 IMAD.IADD R187, R187, 0x1, -R2 ;  /* 0x00000001bbbbd824 */ /* 0x000fe200078e0a02 */
[----:B------:R-:W-:Y:S01]  /*20fc0*/  ISETP.GE.AND P5, PT, R216, RZ, PT ;  /* 0x000000ffd800720c */ /* 0x000fe20003fa6270 */
[----:B------:R-:W-:-:S04]  /*20fd0*/  IMAD.HI.U32 R8, R3, R193, RZ ;  /* 0x000000c103087227 */ /* 0x000fc800078e00ff */
[----:B------:R-:W-:Y:S01]  /*20fe0*/  @!P2 IMAD.IADD R190, R190, 0x1, -R2 ;  /* 0x00000001bebea824 */ /* 0x000fe200078e0a02 */
[----:B------:R-:W-:Y:S01]  /*20ff0*/  ISETP.GE.AND P2, PT, R214, RZ, PT ;  /* 0x000000ffd600720c */ /* 0x000fe20003f46270 */
[----:B------:R-:W-:-:S04]  /*21000*/  IMAD.HI.U32 R4, R3, R194, RZ ;  /* 0x000000c203047227 */ /* 0x000fc800078e00ff */
[----:B------:R-:W-:Y:S01]  /*21010*/  @!P6 IMAD.IADD R189, R189, 0x1, -R2 ;  /* 0x00000001bdbde824 */ /* 0x000fe200078e0a02 */
[----:B------:R-:W-:Y:S01]  /*21020*/  ISETP.GE.AND P6, PT, R215, RZ, PT ;  /* 0x000000ffd700720c */ /* 0x000fe20003fc6270 */
[----:B------:R-:W-:Y:S02]  /*21030*/  IMAD.MOV R8, RZ, RZ, -R8 ;  /* 0x000000ffff087224 */ /* 0x000fe400078e0a08 */
[----:B------:R-:W-:Y:S01]  /*21040*/  @!P0 IMAD.IADD R192, R192, 0x1, -R2 ;  /* 0x00000001c0c08824 */ /* 0x000fe200078e0a02 */
[C---:B------:R-:W-:Y:S01]  /*21050*/  ISETP.GT.U32.AND P0, PT, R2.reuse, R190, PT ;  /* 0x000000be0200720c */ /* 0x040fe20003f04070 */
[----:B------:R-:W-:Y:S02]  /*21060*/  IMAD.MOV R4, RZ, RZ, -R4 ;  /* 0x000000ffff047224 */ /* 0x000fe400078e0a04 */
[C---:B------:R-:W-:Y:S02]  /*21070*/  IMAD R193, R2.reuse, R8, R193 ;  /* 0x0000000802c17224 */ /* 0x040fe400078e02c1 */
[----:B------:R-:W-:Y:S01]  /*21080*/  @!P4 IMAD.IADD R191, R191, 0x1, -R2 ;  /* 0x00000001bfbfc824 */ /* 0x000fe200078e0a02 */
[----:B------:R-:W-:Y:S01]  /*21090*/  ISETP.GE.AND P4, PT, R209, RZ, PT ;  /* 0x000000ffd100720c */ /* 0x000fe20003f86270 */
[----:B------:R-:W-:-:S02]  /*210a0*/  IMAD R194, R2, R4, R194 ;  /* 0x0000000402c27224 */ /* 0x000fc400078e02c2 */
[----:B------:R-:W-:Y:S01]  /*210b0*/  @!P3 IMAD.MOV R186, RZ, RZ, -R186 ;  /* 0x000000ffffbab224 */ /* 0x000fe200078e0aba */
[C---:B------:R-:W-:Y:S01]  /*210c0*/  ISETP.GT.U32.AND P3, PT, R2.reuse, R193, PT ;  /* 0x000000c10200720c */ /* 0x040fe20003f64070 */
[----:B------:R-:W-:Y:S02]  /*210d0*/  IMAD.MOV.U32 R209, RZ, RZ, R207 ;  /* 0x000000ffffd17224 */ /* 0x000fe400078e00cf */
        /* <DEDUP_REMOVED lines=8> */
[----:B------:R-:W-:Y:S01]  /*21160*/  @!P6 IMAD.MOV R188, RZ, RZ, -R188 ;  /* 0x000000ffffbce224 */ /* 0x000fe200078e0abc */
[----:B------:R-:W-:Y:S01]  /*21170*/  ISETP.GE.AND P6, PT, R213, RZ, PT ;  /* 0x000000ffd500720c */ /* 0x000fe20003fc6270 */
[----:B------:R-:W-:Y:S01]  /*21180*/  @!P0 IMAD.IADD R190, R190, 0x1, -R2 ;  /* 0x00000001bebe8824 */ /* 0x000fe200078e0a02 */
[----:B------:R-:W-:Y:S01]  /*21190*/  ISETP.GE.AND P0, PT, R212, RZ, PT ;  /* 0x000000ffd400720c */ /* 0x000fe20003f06270 */
[----:B------:R-:W-:-:S04]  /*211a0*/  IMAD.HI.U32 R4, R3, R195, RZ ;  /* 0x000000c303047227 */ /* 0x000fc800078e00ff */
[----:B------:R-:W-:Y:S02]  /*211b0*/  IMAD.MOV R4, RZ, RZ, -R4 ;  /* 0x000000ffff047224 */ /* 0x000fe400078e0a04 */
[--C-:B------:R-:W-:Y:S02]  /*211c0*/  @!P3 IMAD.IADD R193, R193, 0x1, -R2.reuse ;  /* 0x00000001c1c1b824 */ /* 0x100fe400078e0a02 */
[--C-:B------:R-:W-:Y:S02]  /*211d0*/  @!P1 IMAD.IADD R191, R191, 0x1, -R2.reuse ;  /* 0x00000001bfbf9824 */ /* 0x100fe400078e0a02 */
[--C-:B------:R-:W-:Y:S02]  /*211e0*/  @!P5 IMAD.IADD R192, R192, 0x1, -R2.reuse ;  /* 0x00000001c0c0d824 */ /* 0x100fe400078e0a02 */
[----:B------:R-:W-:Y:S01]  /*211f0*/  IMAD R195, R2, R4, R195 ;  /* 0x0000000402c37224 */ /* 0x000fe200078e02c3 */
[----:B------:R-:W-:Y:S01]  /*21200*/  IABS R4, R197 ;  /* 0x000000c500047213 */ /* 0x000fe20000000000 */
[----:B------:R-:W-:Y:S01]  /*21210*/  @!P2 IMAD.IADD R194, R194, 0x1, -R2 ;  /* 0x00000001c2c2a824 */ /* 0x000fe200078e0a02 */
[----:B------:R-:W-:Y:S01]  /*21220*/  ISETP.GT.U32.AND P2, PT, R2, R193, PT ;  /* 0x000000c10200720c */ /* 0x000fe20003f44070 */
[----:B------:R-:W-:Y:S01]  /*21230*/  @!P6 IMAD.MOV R191, RZ, RZ, -R191 ;  /* 0x000000ffffbfe224 */ /* 0x000fe200078e0abf */
[----:B------:R-:W-:Y:S01]  /*21240*/  ISETP.GE.AND P3, PT, R208, RZ, PT ;  /* 0x000000ffd000720c */ /* 0x000fe20003f66270 */
[----:B------:R-:W-:Y:S01]  /*21250*/  @!P0 IMAD.MOV R192, RZ, RZ, -R192 ;  /* 0x000000ffffc08224 */ /* 0x000fe200078e0ac0 */
[----:B------:R-:W-:Y:S01]  /*21260*/  ISETP.GE.AND P6, PT, R197, RZ, PT ;  /* 0x000000ffc500720c */ /* 0x000fe20003fc6270 */
[----:B------:R-:W-:Y:S01]  /*21270*/  IMAD.MOV.U32 R208, RZ, RZ, R207 ;  /* 0x000000ffffd07224 */ /* 0x000fe200078e00cf */
[C---:B------:R-:W-:Y:S01]  /*21280*/  ISETP.GT.U32.AND P0, PT, R2.reuse, R195, PT ;  /* 0x000000c30200720c */ /* 0x040fe20003f04070 */
[----:B------:R-:W-:Y:S01]  /*21290*/  @!P4 IMAD.MOV R190, RZ, RZ, -R190 ;  /* 0x000000ffffbec224 */ /* 0x000fe200078e0abe */
[----:B------:R-:W-:Y:S01]  /*212a0*/  IABS R197, R209 ;  /* 0x000000d100c57213 */ /* 0x000fe20000000000 */
[----:B------:R-:W-:Y:S01]  /*212b0*/  IMAD.MOV.U32 R207, RZ, RZ, R205 ;  /* 0x000000ffffcf7224 */ /* 0x000fe200078e00cd */
[----:B------:R-:W-:Y:S01]  /*212c0*/  ISETP.GT.U32.AND P4, PT, R2, R194, PT ;  /* 0x000000c20200720c */ /* 0x000fe20003f84070 */
[----:B------:R-:W-:-:S02]  /*212d0*/  IMAD.MOV.U32 R9, RZ, RZ, R4 ;  /* 0x000000ffff097224 */ /* 0x000fc400078e0004 */
[----:B------:R-:W-:Y:S01]  /*212e0*/  IMAD.MOV.U32 R205, RZ, RZ, R203 ;  /* 0x000000ffffcd7224 */ /* 0x000fe200078e00cb */
[----:B------:R-:W-:Y:S01]  /*212f0*/  ISETP.GE.AND P1, PT, R211, RZ, PT ;  /* 0x000000ffd300720c */ /* 0x000fe20003f26270 */
[----:B------:R-:W-:Y:S01]  /*21300*/  IMAD.MOV.U32 R203, RZ, RZ, R202 ;  /* 0x000000ffffcb7224 */ /* 0x000fe200078e00ca */
[----:B------:R-:W-:Y:S01]  /*21310*/  ISETP.GE.AND P5, PT, R210, RZ, PT ;  /* 0x000000ffd200720c */ /* 0x000fe20003fa6270 */
[----:B------:R-:W-:Y:S01]  /*21320*/  IMAD.MOV.U32 R202, RZ, RZ, R198 ;  /* 0x000000ffffca7224 */ /* 0x000fe200078e00c6 */
[----:B------:R-:W-:Y:S01]  /*21330*/  IABS R198, R206 ;  /* 0x000000ce00c67213 */ /* 0x000fe20000000000 */
[----:B------:R-:W-:Y:S02]  /*21340*/  IMAD.MOV.U32 R214, RZ, RZ, R196 ;  /* 0x000000ffffd67224 */ /* 0x000fe400078e00c4 */
[----:B------:R-:W-:-:S04]  /*21350*/  IMAD.HI.U32 R196, R3, R9, RZ ;  /* 0x0000000903c47227 */ /* 0x000fc800078e00ff */
[----:B------:R-:W-:-:S04]  /*21360*/  IMAD.HI.U32 R8, R3, R197, RZ ;  /* 0x000000c503087227 */ /* 0x000fc800078e00ff */
[----:B------:R-:W-:Y:S02]  /*21370*/  IMAD.MOV R196, RZ, RZ, -R196 ;  /* 0x000000ffffc47224 */ /* 0x000fe400078e0ac4 */
[----:B------:R-:W-:-:S04]  /*21380*/  IMAD.HI.U32 R4, R3, R198, RZ ;  /* 0x000000c603047227 */ /* 0x000fc800078e00ff */
[----:B------:R-:W-:Y:S02]  /*21390*/  IMAD.MOV R8, RZ, RZ, -R8 ;  /* 0x000000ffff087224 */ /* 0x000fe400078e0a08 */
[--C-:B------:R-:W-:Y:S01]  /*213a0*/  @!P2 IMAD.IADD R193, R193, 0x1, -R2.reuse ;  /* 0x00000001c1c1a824 */ /* 0x100fe200078e0a02 */
[----:B------:R-:W-:Y:S01]  /*213b0*/  ISETP.GE.AND P2, PT, R209, RZ, PT ;  /* 0x000000ffd100720c */ /* 0x000fe20003f46270 */
[----:B------:R-:W-:Y:S01]  /*213c0*/  IMAD.MOV.U32 R209, RZ, RZ, R199 ;  /* 0x000000ffffd17224 */ /* 0x000fe200078e00c7 */
[----:B------:R-:W-:Y:S01]  /*213d0*/  IABS R199, R204 ;  /* 0x000000cc00c77213 */ /* 0x000fe20000000000 */
[----:B------:R-:W-:Y:S02]  /*213e0*/  IMAD R196, R2, R196, R9 ;  /* 0x000000c402c47224 */ /* 0x000fe400078e0209 */
[--C-:B------:R-:W-:Y:S02]  /*213f0*/  @!P0 IMAD.IADD R195, R195, 0x1, -R2.reuse ;  /* 0x00000001c3c38824 */ /* 0x100fe400078e0a02 */
[----:B------:R-:W-:-:S02]  /*21400*/  @!P4 IMAD.IADD R194, R194, 0x1, -R2 ;  /* 0x00000001c2c2c824 */ /* 0x000fc400078e0a02 */
[----:B------:R-:W-:Y:S02]  /*21410*/  IMAD.MOV R4, RZ, RZ, -R4 ;  /* 0x000000ffff047224 */ /* 0x000fe400078e0a04 */
[C---:B------:R-:W-:Y:S01]  /*21420*/  IMAD R197, R2.reuse, R8, R197 ;  /* 0x0000000802c57224 */ /* 0x040fe200078e02c5 */
[C---:B------:R-:W-:Y:S01]  /*21430*/  ISETP.GT.U32.AND P0, PT, R2.reuse, R195, PT ;  /* 0x000000c30200720c */ /* 0x040fe20003f04070 */
[----:B------:R-:W-:Y:S01]  /*21440*/  @!P1 IMAD.MOV R193, RZ, RZ, -R193 ;  /* 0x000000ffffc19224 */ /* 0x000fe200078e0ac1 */
[C---:B------:R-:W-:Y:S01]  /*21450*/  ISETP.GT.U32.AND P1, PT, R2.reuse, R196, PT ;  /* 0x000000c40200720c */ /* 0x040fe20003f24070 */
[C---:B------:R-:W-:Y:S02]  /*21460*/  IMAD R198, R2.reuse, R4, R198 ;  /* 0x0000000402c67224 */ /* 0x040fe400078e02c6 */
[----:B------:R-:W-:Y:S01]  /*21470*/  @!P5 IMAD.MOV R194, RZ, RZ, -R194 ;  /* 0x000000ffffc2d224 */ /* 0x000fe200078e0ac2 */
[----:B------:R-:W-:Y:S01]  /*21480*/  ISETP.GT.U32.AND P5, PT, R2, R197, PT ;  /* 0x000000c50200720c */ /* 0x000fe20003fa4070 */
[----:B------:R-:W-:-:S04]  /*21490*/  IMAD.HI.U32 R4, R3, R199, RZ ;  /* 0x000000c703047227 */ /* 0x000fc800078e00ff */
[----:B------:R-:W-:Y:S02]  /*214a0*/  IMAD.MOV R4, RZ, RZ, -R4 ;  /* 0x000000ffff047224 */ /* 0x000fe400078e0a04 */
[----:B------:R-:W-:Y:S02]  /*214b0*/  IMAD.MOV.U32 R213, RZ, RZ, R208 ;  /* 0x000000ffffd57224 */ /* 0x000fe400078e00d0 */
[C---:B------:R-:W-:Y:S02]  /*214c0*/  IMAD R199, R2.reuse, R4, R199 ;  /* 0x0000000402c77224 */ /* 0x040fe400078e02c7 */
[--C-:B------:R-:W-:Y:S01]  /*214d0*/  @!P0 IMAD.IADD R195, R195, 0x1, -R2.reuse ;  /* 0x00000001c3c38824 */ /* 0x100fe200078e0a02 */
[----:B------:R-:W-:Y:S01]  /*214e0*/  ISETP.GT.U32.AND P0, PT, R2, R198, PT ;  /* 0x000000c60200720c */ /* 0x000fe20003f04070 */
[--C-:B------:R-:W-:Y:S01]  /*214f0*/  @!P1 IMAD.IADD R196, R196, 0x1, -R2.reuse ;  /* 0x00000001c4c49824 */ /* 0x100fe200078e0a02 */
[----:B------:R-:W-:Y:S01]  /*21500*/  ISETP.GT.U32.AND P1, PT, R2, R199, PT ;  /* 0x000000c70200720c */ /* 0x000fe20003f24070 */
[----:B------:R-:W-:Y:S01]  /*21510*/  IMAD.MOV.U32 R210, RZ, RZ, R201 ;  /* 0x000000ffffd27224 */ /* 0x000fe200078e00c9 */
[----:B------:R-:W-:Y:S01]  /*21520*/  IABS R201, R213 ;  /* 0x000000d500c97213 */ /* 0x000fe20000000000 */
[----:B------:R-:W-:-:S02]  /*21530*/  @!P5 IMAD.IADD R197, R197, 0x1, -R2 ;  /* 0x00000001c5c5d824 */ /* 0x000fc400078e0a02 */
[----:B------:R-:W-:Y:S02]  /*21540*/  @!P3 IMAD.MOV R195, RZ, RZ, -R195 ;  /* 0x000000ffffc3b224 */ /* 0x000fe400078e0ac3 */
[----:B------:R-:W-:Y:S01]  /*21550*/  IMAD.HI.U32 R4, R3, R201, RZ ;  /* 0x000000c903047227 */ /* 0x000fe200078e00ff */
[----:B------:R-:W-:-:S03]  /*21560*/  ISETP.GT.U32.AND P3, PT, R2, R197, PT ;  /* 0x000000c50200720c */ /* 0x000fc60003f64070 */
[----:B------:R-:W-:Y:S01]  /*21570*/  IMAD.MOV.U32 R211, RZ, RZ, R200 ;  /* 0x000000ffffd37224 */ /* 0x000fe200078e00c8 */
[----:B------:R-:W-:Y:S01]  /*21580*/  IABS R200, R214 ;  /* 0x000000d600c87213 */ /* 0x000fe20000000000 */
[----:B------:R-:W-:Y:S01]  /*21590*/  IMAD.MOV R4, RZ, RZ, -R4 ;  /* 0x000000ffff047224 */ /* 0x000fe200078e0a04 */
[----:B------:R-:W-:Y:S01]  /*215a0*/  ISETP.GE.AND P4, PT, R206, RZ, PT ;  /* 0x000000ffce00720c */ /* 0x000fe20003f86270 */
[----:B------:R-:W-:Y:S01]  /*215b0*/  IMAD.MOV.U32 R206, RZ, RZ, R202 ;  /* 0x000000ffffce7224 */ /* 0x000fe200078e00ca */
[----:B------:R-:W-:Y:S01]  /*215c0*/  IABS R202, R207 ;  /* 0x000000cf00ca7213 */ /* 0x000fe20000000000 */
[--C-:B------:R-:W-:Y:S01]  /*215d0*/  @!P0 IMAD.IADD R198, R198, 0x1, -R2.reuse ;  /* 0x00000001c6c68824 */ /* 0x100fe200078e0a02 */
[C---:B------:R-:W-:Y:S01]  /*215e0*/  ISETP.GT.U32.AND P5, PT, R2.reuse, R196, PT ;  /* 0x000000c40200720c */ /* 0x040fe20003fa4070 */
[----:B------:R-:W-:Y:S02]  /*215f0*/  @!P1 IMAD.IADD R199, R199, 0x1, -R2 ;  /* 0x00000001c7c79824 */ /* 0x000fe400078e0a02 */
[----:B------:R-:W-:-:S02]  /*21600*/  IMAD R201, R2, R4, R201 ;  /* 0x0000000402c97224 */ /* 0x000fc400078e02c9 */
[----:B------:R-:W-:Y:S01]  /*21610*/  IMAD.HI.U32 R8, R3, R200, RZ ;  /* 0x000000c803087227 */ /* 0x000fe200078e00ff */
[C---:B------:R-:W-:Y:S02]  /*21620*/  ISETP.GT.U32.AND P0, PT, R2.reuse, R198, PT ;  /* 0x000000c60200720c */ /* 0x040fe40003f04070 */
[C---:B------:R-:W-:Y:S01]  /*21630*/  ISETP.GT.U32.AND P1, PT, R2.reuse, R199, PT ;  /* 0x000000c70200720c */ /* 0x040fe20003f24070 */
[----:B------:R-:W-:Y:S01]  /*21640*/  @!P3 IMAD.IADD R197, R197, 0x1, -R2 ;  /* 0x00000001c5c5b824 */ /* 0x000fe200078e0a02 */
[----:B------:R-:W-:Y:S01]  /*21650*/  ISETP.GT.U32.AND P3, PT, R2, R201, PT ;  /* 0x000000c90200720c */ /* 0x000fe20003f64070 */
[----:B------:R-:W-:Y:S02]  /*21660*/  IMAD.MOV R8, RZ, RZ, -R8 ;  /* 0x000000ffff087224 */ /* 0x000fe400078e0a08 */
[----:B------:R-:W-:-:S04]  /*21670*/  IMAD.HI.U32 R4, R3, R202, RZ ;  /* 0x000000ca03047227 */ /* 0x000fc800078e00ff */
[----:B------:R-:W-:Y:S02]  /*21680*/  IMAD R200, R2, R8, R200 ;  /* 0x0000000802c87224 */ /* 0x000fe400078e02c8 */
[----:B------:R-:W-:Y:S02]  /*21690*/  IMAD.MOV R4, RZ, RZ, -R4 ;  /* 0x000000ffff047224 */ /* 0x000fe400078e0a04 */
[----:B------:R-:W-:Y:S01]  /*216a0*/  @!P5 IMAD.IADD R196, R196, 0x1, -R2 ;  /* 0x00000001c4c4d824 */ /* 0x000fe200078e0a02 */
[C---:B------:R-:W-:Y:S01]  /*216b0*/  ISETP.GT.U32.AND P5, PT, R2.reuse, R200, PT ;  /* 0x000000c80200720c */ /* 0x040fe20003fa4070 */
[----:B------:R-:W-:Y:S02]  /*216c0*/  IMAD R202, R2, R4, R202 ;  /* 0x0000000402ca7224 */ /* 0x000fe400078e02ca */
[----:B------:R-:W-:Y:S01]  /*216d0*/  IMAD.MOV.U32 R208, RZ, RZ, R203 ;  /* 0x000000ffffd07224 */ /* 0x000fe200078e00cb */
[----:B------:R-:W-:Y:S01]  /*216e0*/  IABS R203, R206 ;  /* 0x000000ce00cb7213 */ /* 0x000fe20000000000 */
[--C-:B------:R-:W-:Y:S01]  /*216f0*/  @!P0 IMAD.IADD R198, R198, 0x1, -R2.reuse ;  /* 0x00000001c6c68824 */ /* 0x100fe200078e0a02 */
[----:B------:R-:W-:Y:S01]  /*21700*/  ISETP.GE.AND P0, PT, R204, RZ, PT ;  /* 0x000000ffcc00720c */ /* 0x000fe20003f06270 */
[--C-:B------:R-:W-:Y:S01]  /*21710*/  @!P1 IMAD.IADD R199, R199, 0x1, -R2.reuse ;  /* 0x00000001c7c79824 */ /* 0x100fe200078e0a02 */
[----:B------:R-:W-:Y:S01]  /*21720*/  ISETP.GT.U32.AND P1, PT, R2, R202, PT ;  /* 0x000000ca0200720c */ /* 0x000fe20003f24070 */
[----:B------:R-:W-:Y:S01]  /*21730*/  @!P3 IMAD.IADD R201, R201, 0x1, -R2 ;  /* 0x00000001c9c9b824 */ /* 0x000fe200078e0a02 */
[----:B------:R-:W-:Y:S01]  /*21740*/  IABS R204, R208 ;  /* 0x000000d000cc7213 */ /* 0x000fe20000000000 */
[----:B------:R-:W-:-:S04]  /*21750*/  IMAD.HI.U32 R4, R3, R203, RZ ;  /* 0x000000cb03047227 */ /* 0x000fc800078e00ff */
[----:B------:R-:W-:Y:S01]  /*21760*/  @!P6 IMAD.MOV R196, RZ, RZ, -R196 ;  /* 0x000000ffffc4e224 */ /* 0x000fe200078e0ac4 */
[----:B------:R-:W-:Y:S01]  /*21770*/  ISETP.GT.U32.AND P6, PT, R2, R201, PT ;  /* 0x000000c90200720c */ /* 0x000fe20003fc4070 */
[----:B------:R-:W-:Y:S02]  /*21780*/  IMAD.MOV R4, RZ, RZ, -R4 ;  /* 0x000000ffff047224 */ /* 0x000fe400078e0a04 */
[----:B------:R-:W-:-:S04]  /*21790*/  IMAD.HI.U32 R8, R3, R204, RZ ;  /* 0x000000cc03087227 */ /* 0x000fc800078e00ff */
[----:B------:R-:W-:Y:S02]  /*217a0*/  @!P5 IMAD.IADD R200, R200, 0x1, -R2 ;  /* 0x00000001c8c8d824 */ /* 0x000fe400078e0a02 */
[----:B------:R-:W-:Y:S02]  /*217b0*/  IMAD R203, R2, R4, R203 ;  /* 0x0000000402cb7224 */ /* 0x000fe400078e02cb */
[----:B------:R-:W-:Y:S02]  /*217c0*/  IMAD.MOV R8, RZ, RZ, -R8 ;  /* 0x000000ffff087224 */ /* 0x000fe400078e0a08 */
[----:B------:R-:W-:Y:S01]  /*217d0*/  @!P1 IMAD.IADD R202, R202, 0x1, -R2 ;  /* 0x00000001caca9824 */ /* 0x000fe200078e0a02 */
[C---:B------:R-:W-:Y:S01]  /*217e0*/  ISETP.GT.U32.AND P1, PT, R2.reuse, R200, PT ;  /* 0x000000c80200720c */ /* 0x040fe20003f24070 */
[----:B------:R-:W-:Y:S01]  /*217f0*/  @!P0 IMAD.MOV R199, RZ, RZ, -R199 ;  /* 0x000000ffffc78224 */ /* 0x000fe200078e0ac7 */
[C---:B------:R-:W-:Y:S01]  /*21800*/  ISETP.GT.U32.AND P0, PT, R2.reuse, R203, PT ;  /* 0x000000cb0200720c */ /* 0x040fe20003f04070 */
[----:B------:R-:W-:-:S02]  /*21810*/  IMAD R204, R2, R8, R204 ;  /* 0x0000000802cc7224 */ /* 0x000fc400078e02cc */
[----:B------:R-:W-:Y:S02]  /*21820*/  IMAD.MOV.U32 R212, RZ, RZ, R205 ;  /* 0x000000ffffd47224 */ /* 0x000fe400078e00cd */
[----:B------:R-:W-:Y:S01]  /*21830*/  @!P6 IMAD.IADD R201, R201, 0x1, -R2 ;  /* 0x00000001c9c9e824 */ /* 0x000fe200078e0a02 */
[----:B------:R-:W-:Y:S02]  /*21840*/  ISETP.GT.U32.AND P6, PT, R2, R204, PT ;  /* 0x000000cc0200720c */ /* 0x000fe40003fc4070 */
[----:B------:R-:W-:-:S03]  /*21850*/  IABS R205, R212 ;  /* 0x000000d400cd7213 */ /* 0x000fc60000000000 */
[--C-:B------:R-:W-:Y:S02]  /*21860*/  @!P1 IMAD.IADD R200, R200, 0x1, -R2.reuse ;  /* 0x00000001c8c89824 */ /* 0x100fe400078e0a02 */
[----:B------:R-:W-:Y:S01]  /*21870*/  IMAD.HI.U32 R4, R3, R205, RZ ;  /* 0x000000cd03047227 */ /* 0x000fe200078e00ff */
[----:B------:R-:W-:Y:S02]  /*21880*/  ISETP.GE.AND P1, PT, R206, RZ, PT ;  /* 0x000000ffce00720c */ /* 0x000fe40003f26270 */
[----:B------:R-:W-:Y:S01]  /*21890*/  IABS R206, R211 ;  /* 0x000000d300ce7213 */ /* 0x000fe20000000000 */
[----:B------:R-:W-:Y:S02]  /*218a0*/  @!P0 IMAD.IADD R203, R203, 0x1, -R2 ;  /* 0x00000001cbcb8824 */ /* 0x000fe400078e0a02 */
[----:B------:R-:W-:Y:S02]  /*218b0*/  IMAD.MOV R4, RZ, RZ, -R4 ;  /* 0x000000ffff047224 */ /* 0x000fe400078e0a04 */
[----:B------:R-:W-:Y:S01]  /*218c0*/  @!P6 IMAD.IADD R204, R204, 0x1, -R2 ;  /* 0x00000001cccce824 */ /* 0x000fe200078e0a02 */
[C---:B------:R-:W-:Y:S01]  /*218d0*/  ISETP.GT.U32.AND P6, PT, R2.reuse, R203, PT ;  /* 0x000000cb0200720c */ /* 0x040fe20003fc4070 */
[----:B------:R-:W-:-:S02]  /*218e0*/  IMAD R205, R2, R4, R205 ;  /* 0x0000000402cd7224 */ /* 0x000fc400078e02cd */
[----:B------:R-:W-:-:S04]  /*218f0*/  IMAD.HI.U32 R4, R3, R206, RZ ;  /* 0x000000ce03047227 */ /* 0x000fc800078e00ff */
[----:B------:R-:W-:-:S04]  /*21900*/  IMAD.MOV R4, RZ, RZ, -R4 ;  /* 0x000000ffff047224 */ /* 0x000fc800078e0a04 */
[----:B------:R-:W-:Y:S02]  /*21910*/  IMAD R206, R2, R4, R206 ;  /* 0x0000000402ce7224 */ /* 0x000fe400078e02ce */
[----:B------:R-:W-:-:S03]  /*21920*/  @!P6 IMAD.IADD R203, R203, 0x1, -R2 ;  /* 0x00000001cbcbe824 */ /* 0x000fc600078e0a02 */
[----:B------:R-:W-:-:S13]  /*21930*/  ISETP.GT.U32.AND P6, PT, R2, R206, PT ;  /* 0x000000ce0200720c */ /* 0x000fda0003fc4070 */
[----:B------:R-:W-:-:S05]  /*21940*/  @!P6 IMAD.IADD R206, R206, 0x1, -R2 ;  /* 0x00000001cecee824 */ /* 0x000fca00078e0a02 */
[----:B------:R-:W-:Y:S01]  /*21950*/  ISETP.GT.U32.AND P6, PT, R2, R206, PT ;  /* 0x000000ce0200720c */ /* 0x000fe20003fc4070 */
[----:B------:R-:W-:Y:S01]  /*21960*/  @!P4 IMAD.MOV R198, RZ, RZ, -R198 ;  /* 0x000000ffffc6c224 */ /* 0x000fe200078e0ac6 */
[----:B------:R-:W-:Y:S01]  /*21970*/  ISETP.GE.AND P4, PT, R207, RZ, PT ;  /* 0x000000ffcf00720c */ /* 0x000fe20003f86270 */
[----:B------:R-:W-:Y:S01]  /*21980*/  @!P1 IMAD.MOV R203, RZ, RZ, -R203 ;  /* 0x000000ffffcb9224 */ /* 0x000fe200078e0acb */
[----:B------:R-:W-:Y:S02]  /*21990*/  IABS R207, R209 ;  /* 0x000000d100cf7213 */ /* 0x000fe40000000000 */
[----:B------:R-:W-:Y:S02]  /*219a0*/  ISETP.GE.AND P1, PT, R209, RZ, PT ;  /* 0x000000ffd100720c */ /* 0x000fe40003f26270 */
[----:B------:R-:W-:-:S05]  /*219b0*/  IABS R209, R250 ;  /* 0x000000fa00d17213 */ /* 0x000fca0000000000 */
[----:B------:R-:W-:Y:S01]  /*219c0*/  @!P6 IMAD.IADD R206, R206, 0x1, -R2 ;  /* 0x00000001cecee824 */ /* 0x000fe200078e0a02 */
[----:B------:R-:W-:Y:S02]  /*219d0*/  ISETP.GE.AND P6, PT, R250, RZ, PT ;  /* 0x000000fffa00720c */ /* 0x000fe40003fc6270 */
[----:B------:R-:W2:Y:S01]  /*219e0*/  LDL.LU R250, [R1+0x770] ;  /* 0x0007700001fa7983 */ /* 0x000ea20000300800 */
[----:B------:R-:W-:Y:S01]  /*219f0*/  ISETP.GT.U32.AND P0, PT, R2, R205, PT ;  /* 0x000000cd0200720c */ /* 0x000fe20003f04070 */
[----:B------:R-:W-:-:S04]  /*21a00*/  IMAD.HI.U32 R8, R3, R207, RZ ;  /* 0x000000cf03087227 */ /* 0x000fc800078e00ff */
[----:B------:R-:W-:Y:S01]  /*21a10*/  @!P2 IMAD.MOV R197, RZ, RZ, -R197 ;  /* 0x000000ffffc5a224 */ /* 0x000fe200078e0ac5 */
[C---:B------:R-:W-:Y:S01]  /*21a20*/  ISETP.GT.U32.AND P2, PT, R2.reuse, R202, PT ;  /* 0x000000ca0200720c */ /* 0x040fe20003f44070 */
[----:B------:R-:W-:Y:S01]  /*21a30*/  IMAD.MOV R8, RZ, RZ, -R8 ;  /* 0x000000ffff087224 */ /* 0x000fe200078e0a08 */
[----:B------:R-:W-:Y:S01]  /*21a40*/  ISETP.GE.AND P3, PT, R213, RZ, PT ;  /* 0x000000ffd500720c */ /* 0x000fe20003f66270 */
[----:B------:R-:W3:Y:S04]  /*21a50*/  LDL.LU R225, [R1+0x774] ;  /* 0x0007740001e17983 */ /* 0x000ee80000300800 */
[----:B------:R-:W-:Y:S01]  /*21a60*/  @!P0 IMAD.IADD R205, R205, 0x1, -R2 ;  /* 0x00000001cdcd8824 */ /* 0x000fe200078e0a02 */
[C---:B------:R-:W-:Y:S01]  /*21a70*/  ISETP.GT.U32.AND P0, PT, R2.reuse, R204, PT ;  /* 0x000000cc0200720c */ /* 0x040fe20003f04070 */
[----:B------:R-:W-:-:S04]  /*21a80*/  IMAD R207, R2, R8, R207 ;  /* 0x0000000802cf7224 */ /* 0x000fc800078e02cf */
[----:B------:R-:W-:Y:S01]  /*21a90*/  @!P2 IMAD.IADD R202, R202, 0x1, -R2 ;  /* 0x00000001cacaa824 */ /* 0x000fe200078e0a02 */
[----:B------:R-:W-:-:S07]  /*21aa0*/  ISETP.GE.AND P2, PT, R208, RZ, PT ;  /* 0x000000ffd000720c */ /* 0x000fce0003f46270 */
[----:B------:R-:W-:Y:S01]  /*21ab0*/  @!P0 IMAD.IADD R204, R204, 0x1, -R2 ;  /* 0x00000001cccc8824 */ /* 0x000fe200078e0a02 */
[----:B------:R-:W-:Y:S02]  /*21ac0*/  ISETP.GT.U32.AND P0, PT, R2, R207, PT ;  /* 0x000000cf0200720c */ /* 0x000fe40003f04070 */
[----:B------:R-:W-:-:S05]  /*21ad0*/  IABS R208, R210 ;  /* 0x000000d200d07213 */ /* 0x000fca0000000000 */
[----:B------:R-:W-:-:S04]  /*21ae0*/  IMAD.HI.U32 R4, R3, R208, RZ ;  /* 0x000000d003047227 */ /* 0x000fc800078e00ff */
[----:B------:R-:W-:Y:S02]  /*21af0*/  IMAD.MOV R4, RZ, RZ, -R4 ;  /* 0x000000ffff047224 */ /* 0x000fe400078e0a04 */
[----:B------:R-:W-:Y:S02]  /*21b00*/  @!P0 IMAD.IADD R207, R207, 0x1, -R2 ;  /* 0x00000001cfcf8824 */ /* 0x000fe400078e0a02 */
[----:B------:R-:W-:Y:S01]  /*21b10*/  @!P3 IMAD.MOV R201, RZ, RZ, -R201 ;  /* 0x000000ffffc9b224 */ /* 0x000fe200078e0ac9 */
[C---:B------:R-:W-:Y:S01]  /*21b20*/  ISETP.GT.U32.AND P3, PT, R2.reuse, R205, PT ;  /* 0x000000cd0200720c */ /* 0x040fe20003f64070 */
[C---:B------:R-:W-:Y:S01]  /*21b30*/  IMAD R208, R2.reuse, R4, R208 ;  /* 0x0000000402d07224 */ /* 0x040fe200078e02d0 */
[----:B------:R-:W-:Y:S01]  /*21b40*/  ISETP.GT.U32.AND P0, PT, R2, R207, PT ;  /* 0x000000cf0200720c */ /* 0x000fe20003f04070 */
[----:B------:R-:W-:-:S04]  /*21b50*/  IMAD.HI.U32 R4, R3, R209, RZ ;  /* 0x000000d103047227 */ /* 0x000fc800078e00ff */
[----:B------:R-:W-:Y:S01]  /*21b60*/  @!P2 IMAD.MOV R204, RZ, RZ, -R204 ;  /* 0x000000ffffcca224 */ /* 0x000fe200078e0acc */
[----:B------:R-:W-:Y:S01]  /*21b70*/  ISETP.GE.AND P2, PT, R210, RZ, PT ;  /* 0x000000ffd200720c */ /* 0x000fe20003f46270 */
[----:B------:R-:W-:Y:S01]  /*21b80*/  IMAD.MOV R4, RZ, RZ, -R4 ;  /* 0x000000ffff047224 */ /* 0x000fe200078e0a04 */
[----:B------:R-:W-:Y:S01]  /*21b90*/  IABS R210, R218 ;  /* 0x000000da00d27213 */ /* 0x000fe20000000000 */
[----:B------:R-:W-:Y:S01]  /*21ba0*/  @!P4 IMAD.MOV R202, RZ, RZ, -R202 ;  /* 0x000000ffffcac224 */ /* 0x000fe200078e0aca */
[----:B------:R-:W-:Y:S01]  /*21bb0*/  ISETP.GE.AND P4, PT, R211, RZ, PT ;  /* 0x000000ffd300720c */ /* 0x000fe20003f86270 */
[----:B------:R-:W-:Y:S01]  /*21bc0*/  IMAD R209, R2, R4, R209 ;  /* 0x0000000402d17224 */ /* 0x000fe200078e02d1 */
[----:B------:R-:W-:Y:S01]  /*21bd0*/  IABS R211, R228 ;  /* 0x000000e400d37213 */ /* 0x000fe20000000000 */
[----:B------:R-:W-:-:S04]  /*21be0*/  IMAD.HI.U32 R8, R3, R210, RZ ;  /* 0x000000d203087227 */ /* 0x000fc800078e00ff */
[--C-:B------:R-:W-:Y:S01]  /*21bf0*/  @!P3 IMAD.IADD R205, R205, 0x1, -R2.reuse ;  /* 0x00000001cdcdb824 */ /* 0x100fe200078e0a02 */
[C---:B------:R-:W-:Y:S01]  /*21c00*/  ISETP.GT.U32.AND P3, PT, R2.reuse, R208, PT ;  /* 0x000000d00200720c */ /* 0x040fe20003f64070 */
[----:B------:R-:W-:Y:S01]  /*21c10*/  @!P0 IMAD.IADD R207, R207, 0x1, -R2 ;  /* 0x00000001cfcf8824 */ /* 0x000fe200078e0a02 */
[----:B------:R-:W-:Y:S01]  /*21c20*/  ISETP.GT.U32.AND P0, PT, R2, R209, PT ;  /* 0x000000d10200720c */ /* 0x000fe20003f04070 */
[----:B------:R-:W-:Y:S02]  /*21c30*/  IMAD.MOV R4, RZ, RZ, -R8 ;  /* 0x000000ffff047224 */ /* 0x000fe400078e0a08 */
[----:B------:R-:W-:-:S04]  /*21c40*/  IMAD.HI.U32 R8, R3, R211, RZ ;  /* 0x000000d303087227 */ /* 0x000fc800078e00ff */
[----:B------:R-:W-:Y:S02]  /*21c50*/  IMAD R210, R2, R4, R210 ;  /* 0x0000000402d27224 */ /* 0x000fe400078e02d2 */
[----:B------:R-:W-:Y:S01]  /*21c60*/  IMAD.MOV R4, RZ, RZ, -R8 ;  /* 0x000000ffff047224 */ /* 0x000fe200078e0a08 */
[----:B------:R-:W-:-:S03]  /*21c70*/  IABS R213, R224 ;  /* 0x000000e000d57213 */ /* 0x000fc60000000000 */
[----:B------:R-:W-:Y:S02]  /*21c80*/  IMAD R211, R2, R4, R211 ;  /* 0x0000000402d37224 */ /* 0x000fe400078e02d3 */
[--C-:B------:R-:W-:Y:S02]  /*21c90*/  @!P3 IMAD.IADD R208, R208, 0x1, -R2.reuse ;  /* 0x00000001d0d0b824 */ /* 0x100fe400078e0a02 */
[----:B------:R-:W-:Y:S01]  /*21ca0*/  @!P0 IMAD.IADD R209, R209, 0x1, -R2 ;  /* 0x00000001d1d18824 */ /* 0x000fe200078e0a02 */
[----:B------:R-:W-:Y:S01]  /*21cb0*/  ISETP.GT.U32.AND P0, PT, R2, R211, PT ;  /* 0x000000d30200720c */ /* 0x000fe20003f04070 */
[----:B------:R-:W-:Y:S01]  /*21cc0*/  IMAD.HI.U32 R4, R3, R213, RZ ;  /* 0x000000d503047227 */ /* 0x000fe200078e00ff */
[----:B------:R-:W-:Y:S02]  /*21cd0*/  ISETP.GE.AND P5, PT, R214, RZ, PT ;  /* 0x000000ffd600720c */ /* 0x000fe40003fa6270 */
[----:B------:R-:W-:Y:S01]  /*21ce0*/  ISETP.GT.U32.AND P3, PT, R2, R208, PT ;  /* 0x000000d00200720c */ /* 0x000fe20003f64070 */
[----:B------:R-:W-:-:S04]  /*21cf0*/  IMAD.MOV R4, RZ, RZ, -R4 ;  /* 0x000000ffff047224 */ /* 0x000fc800078e0a04 */
[----:B------:R-:W-:-:S04]  /*21d00*/  IMAD R213, R2, R4, R213 ;  /* 0x0000000402d57224 */ /* 0x000fc800078e02d5 */
[----:B------:R-:W-:Y:S01]  /*21d10*/  @!P0 IMAD.IADD R211, R211, 0x1, -R2 ;  /* 0x00000001d3d38824 */ /* 0x000fe200078e0a02 */
[----:B------:R-:W-:Y:S01]  /*21d20*/  ISETP.GT.U32.AND P0, PT, R2, R213, PT ;  /* 0x000000d50200720c */ /* 0x000fe20003f04070 */
[----:B------:R-:W-:Y:S01]  /*21d30*/  @!P5 IMAD.MOV R200, RZ, RZ, -R200 ;  /* 0x000000ffffc8d224 */ /* 0x000fe200078e0ac8 */
[----:B------:R-:W-:Y:S01]  /*21d40*/  ISETP.GE.AND P5, PT, R212, RZ, PT ;  /* 0x000000ffd400720c */ /* 0x000fe20003fa6270 */
[----:B------:R-:W-:Y:S01]  /*21d50*/  @!P3 IMAD.IADD R208, R208, 0x1, -R2 ;  /* 0x00000001d0d0b824 */ /* 0x000fe200078e0a02 */
[----:B------:R-:W-:Y:S02]  /*21d60*/  IABS R212, R227 ;  /* 0x000000e300d47213 */ /* 0x000fe40000000000 */
[----:B------:R-:W-:-:S03]  /*21d70*/  ISETP.GT.U32.AND P3, PT, R2, R210, PT ;  /* 0x000000d20200720c */ /* 0x000fc60003f64070 */
[----:B------:R-:W-:Y:S01]  /*21d80*/  IMAD.HI.U32 R9, R3, R212, RZ ;  /* 0x000000d403097227 */ /* 0x000fe200078e00ff */
[----:B------:R-:W-:-:S03]  /*21d90*/  IABS R214, R220 ;  /* 0x000000dc00d67213 */ /* 0x000fc60000000000 */
[----:B------:R-:W-:Y:S02]  /*21da0*/  IMAD.MOV R8, RZ, RZ, -R9 ;  /* 0x000000ffff087224 */ /* 0x000fe400078e0a09 */
[----:B------:R-:W-:Y:S01]  /*21db0*/  @!P0 IMAD.IADD R213, R213, 0x1, -R2 ;  /* 0x00000001d5d58824 */ /* 0x000fe200078e0a02 */
[C---:B------:R-:W-:Y:S01]  /*21dc0*/  ISETP.GT.U32.AND P0, PT, R2.reuse, R209, PT ;  /* 0x000000d10200720c */ /* 0x040fe20003f04070 */
[----:B------:R-:W-:Y:S02]  /*21dd0*/  IMAD R212, R2, R8, R212 ;  /* 0x0000000802d47224 */ /* 0x000fe400078e02d4 */
[----:B------:R-:W-:Y:S01]  /*21de0*/  IMAD.HI.U32 R4, R3, R214, RZ ;  /* 0x000000d603047227 */ /* 0x000fe200078e00ff */
[----:B------:R-:W-:-:S03]  /*21df0*/  IABS R215, R223 ;  /* 0x000000df00d77213 */ /* 0x000fc60000000000 */
[----:B------:R-:W-:Y:S01]  /*21e00*/  @!P3 IMAD.IADD R210, R210, 0x1, -R2 ;  /* 0x00000001d2d2b824 */ /* 0x000fe200078e0a02 */
[----:B------:R-:W-:Y:S01]  /*21e10*/  IABS R216, R226 ;  /* 0x000000e200d87213 */ /* 0x000fe20000000000 */
[----:B------:R-:W-:Y:S01]  /*21e20*/  IMAD.MOV R4, RZ, RZ, -R4 ;  /* 0x000000ffff047224 */ /* 0x000fe200078e0a04 */
[C---:B------:R-:W-:Y:S01]  /*21e30*/  ISETP.GT.U32.AND P3, PT, R2.reuse, R212, PT ;  /* 0x000000d40200720c */ /* 0x040fe20003f64070 */
[----:B------:R-:W-:Y:S01]  /*21e40*/  @!P4 IMAD.MOV R206, RZ, RZ, -R206 ;  /* 0x000000ffffcec224 */ /* 0x000fe200078e0ace */
[C---:B------:R-:W-:Y:S01]  /*21e50*/  ISETP.GT.U32.AND P4, PT, R2.reuse, R210, PT ;  /* 0x000000d20200720c */ /* 0x040fe20003f84070 */
[----:B------:R-:W-:Y:S01]  /*21e60*/  @!P1 IMAD.MOV R207, RZ, RZ, -R207 ;  /* 0x000000ffffcf9224 */ /* 0x000fe200078e0acf */
[----:B------:R-:W-:Y:S01]  /*21e70*/  ISETP.GT.U32.AND P1, PT, R2, R211, PT ;  /* 0x000000d30200720c */ /* 0x000fe20003f24070 */
[----:B------:R-:W-:-:S04]  /*21e80*/  IMAD.HI.U32 R8, R3, R215, RZ ;  /* 0x000000d703087227 */ /* 0x000fc800078e00ff */
[----:B------:R-:W-:Y:S02]  /*21e90*/  IMAD R214, R2, R4, R214 ;  /* 0x0000000402d67224 */ /* 0x000fe400078e02d6 */
[----:B------:R-:W-:Y:S01]  /*21ea0*/  IMAD.HI.U32 R9, R3, R216, RZ ;  /* 0x000000d803097227 */ /* 0x000fe200078e00ff */
[----:B------:R-:W-:-:S03]  /*21eb0*/  IABS R217, R222 ;  /* 0x000000de00d97213 */ /* 0x000fc60000000000 */
[----:B------:R-:W-:Y:S02]  /*21ec0*/  IMAD.MOV R8, RZ, RZ, -R8 ;  /* 0x000000ffff087224 */ /* 0x000fe400078e0a08 */
[----:B------:R-:W-:Y:S01]  /*21ed0*/  @!P0 IMAD.IADD R209, R209, 0x1, -R2 ;  /* 0x00000001d1d18824 */ /* 0x000fe200078e0a02 */
[C---:B------:R-:W-:Y:S01]  /*21ee0*/  ISETP.GT.U32.AND P0, PT, R2.reuse, R214, PT ;  /* 0x000000d60200720c */ /* 0x040fe20003f04070 */
[----:B------:R-:W-:Y:S02]  /*21ef0*/  IMAD.MOV R9, RZ, RZ, -R9 ;  /* 0x000000ffff097224 */ /* 0x000fe400078e0a09 */
[C---:B------:R-:W-:Y:S02]  /*21f00*/  IMAD R215, R2.reuse, R8, R215 ;  /* 0x0000000802d77224 */ /* 0x040fe400078e02d7 */
[----:B------:R-:W-:Y:S02]  /*21f10*/  IMAD R216, R2, R9, R216 ;  /* 0x0000000902d87224 */ /* 0x000fe400078e02d8 */
[----:B------:R-:W-:-:S02]  /*21f20*/  @!P3 IMAD.IADD R212, R212, 0x1, -R2 ;  /* 0x00000001d4d4b824 */ /* 0x000fc400078e0a02 */
[----:B------:R-:W-:Y:S01]  /*21f30*/  IMAD.HI.U32 R10, R3, R217, RZ ;  /* 0x000000d9030a7227 */ /* 0x000fe200078e00ff */
[----:B------:R-:W-:-:S03]  /*21f40*/  ISETP.GE.AND P3, PT, R218, RZ, PT ;  /* 0x000000ffda00720c */ /* 0x000fc60003f66270 */
[--C-:B------:R-:W-:Y:S01]  /*21f50*/  @!P4 IMAD.IADD R210, R210, 0x1, -R2.reuse ;  /* 0x00000001d2d2c824 */ /* 0x100fe200078e0a02 */
[C---:B------:R-:W-:Y:S01]  /*21f60*/  ISETP.GT.U32.AND P4, PT, R2.reuse, R215, PT ;  /* 0x000000d70200720c */ /* 0x040fe20003f84070 */
[----:B------:R-:W-:Y:S01]  /*21f70*/  @!P1 IMAD.IADD R211, R211, 0x1, -R2 ;  /* 0x00000001d3d39824 */ /* 0x000fe200078e0a02 */
[C---:B------:R-:W-:Y:S01]  /*21f80*/  ISETP.GT.U32.AND P1, PT, R2.reuse, R216, PT ;  /* 0x000000d80200720c */ /* 0x040fe20003f24070 */
[----:B------:R-:W-:Y:S01]  /*21f90*/  @!P2 IMAD.MOV R208, RZ, RZ, -R208 ;  /* 0x000000ffffd0a224 */ /* 0x000fe200078e0ad0 */
[----:B------:R-:W-:Y:S01]  /*21fa0*/  ISETP.GT.U32.AND P2, PT, R2, R212, PT ;  /* 0x000000d40200720c */ /* 0x000fe20003f44070 */
[----:B------:R-:W-:Y:S01]  /*21fb0*/  IMAD.MOV R4, RZ, RZ, -R10 ;  /* 0x000000ffff047224 */ /* 0x000fe200078e0a0a */
[----:B------:R-:W-:Y:S01]  /*21fc0*/  IABS R218, R221 ;  /* 0x000000dd00da7213 */ /* 0x000fe20000000000 */
[----:B------:R-:W-:Y:S01]  /*21fd0*/  @!P0 IMAD.IADD R214, R214, 0x1, -R2 ;  /* 0x00000001d6d68824 */ /* 0x000fe200078e0a02 */
[----:B------:R-:W-:Y:S01]  /*21fe0*/  ISETP.GE.AND P0, PT, R227, RZ, PT ;  /* 0x000000ffe300720c */ /* 0x000fe20003f06270 */
[----:B------:R-:W-:-:S02]  /*21ff0*/  IMAD R217, R2, R4, R217 ;  /* 0x0000000402d97224 */ /* 0x000fc400078e02d9 */
[----:B------:R-:W-:-:S04]  /*22000*/  IMAD.HI.U32 R4, R3, R218, RZ ;  /* 0x000000da03047227 */ /* 0x000fc800078e00ff */
[----:B------:R-:W-:Y:S01]  /*22010*/  @!P5 IMAD.MOV R205, RZ, RZ, -R205 ;  /* 0x000000ffffcdd224 */ /* 0x000fe200078e0acd */
[----:B------:R-:W-:Y:S01]  /*22020*/  ISETP.GT.U32.AND P5, PT, R2, R213, PT ;  /* 0x000000d50200720c */ /* 0x000fe20003fa4070 */
[----:B------:R-:W-:Y:S02]  /*22030*/  IMAD.MOV R4, RZ, RZ, -R4 ;  /* 0x000000ffff047224 */ /* 0x000fe400078e0a04 */
[--C-:B------:R-:W-:Y:S01]  /*22040*/  @!P4 IMAD.IADD R215, R215, 0x1, -R2.reuse ;  /* 0x00000001d7d7c824 */ /* 0x100fe200078e0a02 */
[----:B------:R-:W-:Y:S01]  /*22050*/  ISETP.GE.AND P4, PT, R224, RZ, PT ;  /* 0x000000ffe000720c */ /* 0x000fe20003f86270 */
[--C-:B------:R-:W-:Y:S01]  /*22060*/  @!P1 IMAD.IADD R216, R216, 0x1, -R2.reuse ;  /* 0x00000001d8d89824 */ /* 0x100fe200078e0a02 */
[----:B------:R-:W4:Y:S01]  /*22070*/  LDL.LU R224, [R1+0x778] ;  /* 0x0007780001e07983 */ /* 0x000f220000300800 */
[----:B------:R-:W-:Y:S02]  /*22080*/  @!P2 IMAD.IADD R212, R212, 0x1, -R2 ;  /* 0x00000001d4d4a824 */ /* 0x000fe400078e0a02 */
[----:B------:R-:W-:-:S02]  /*22090*/  IMAD R218, R2, R4, R218 ;  /* 0x0000000402da7224 */ /* 0x000fc400078e02da */
[----:B------:R-:W-:Y:S01]  /*220a0*/  @!P6 IMAD.MOV R209, RZ, RZ, -R209 ;  /* 0x000000ffffd1e224 */ /* 0x000fe200078e0ad1 */
[C---:B------:R-:W-:Y:S01]  /*220b0*/  ISETP.GT.U32.AND P6, PT, R2.reuse, R216, PT ;  /* 0x000000d80200720c */ /* 0x040fe20003fc4070 */
[----:B------:R-:W-:Y:S01]  /*220c0*/  @!P0 IMAD.MOV R212, RZ, RZ, -R212 ;  /* 0x000000ffffd48224 */ /* 0x000fe200078e0ad4 */
[----:B------:R-:W-:Y:S01]  /*220d0*/  ISETP.GT.U32.AND P0, PT, R2, R218, PT ;  /* 0x000000da0200720c */ /* 0x000fe20003f04070 */
[----:B------:R-:W-:-:S04]  /*220e0*/  @!P5 IMAD.IADD R213, R213, 0x1, -R2 ;  /* 0x00000001d5d5d824 */ /* 0x000fc800078e0a02 */
[----:B------:R-:W-:Y:S01]  /*220f0*/  @!P4 IMAD.MOV R213, RZ, RZ, -R213 ;  /* 0x000000ffffd5c224 */ /* 0x000fe200078e0ad5 */
[----:B------:R-:W-:Y:S02]  /*22100*/  ISETP.GE.AND P4, PT, R223, RZ, PT ;  /* 0x000000ffdf00720c */ /* 0x000fe40003f86270 */
[----:B------:R-:W3:Y:S03]  /*22110*/  LDL.LU R223, [R1+0x79c] ;  /* 0x00079c0001df7983 */ /* 0x000ee60000300800 */
[--C-:B------:R-:W-:Y:S01]  /*22120*/  @!P6 IMAD.IADD R216, R216, 0x1, -R2.reuse ;  /* 0x00000001d8d8e824 */ /* 0x100fe200078e0a02 */
[----:B------:R-:W-:Y:S01]  /*22130*/  ISETP.GE.AND P6, PT, R222, RZ, PT ;  /* 0x000000ffde00720c */ /* 0x000fe20003fc6270 */
[----:B------:R-:W-:Y:S01]  /*22140*/  @!P0 IMAD.IADD R218, R218, 0x1, -R2 ;  /* 0x00000001dada8824 */ /* 0x000fe200078e0a02 */
[----:B------:R-:W4:Y:S01]  /*22150*/  LDL.LU R222, [R1+0x7a4] ;  /* 0x0007a40001de7983 */ /* 0x000f220000300800 */
[----:B--2---:R-:W-:-:S02]  /*22160*/  IABS R219, R250 ;  /* 0x000000fa00db7213 */ /* 0x004fc40000000000 */
[----:B------:R-:W-:Y:S02]  /*22170*/  ISETP.GE.AND P0, PT, R250, RZ, PT ;  /* 0x000000fffa00720c */ /* 0x000fe40003f06270 */
[----:B------:R-:W2:Y:S01]  /*22180*/  LDL.LU R250, [R1+0x7ac] ;  /* 0x0007ac0001fa7983 */ /* 0x000ea20000300800 */
[----:B------:R-:W-:-:S03]  /*22190*/  ISETP.GE.AND P2, PT, R228, RZ, PT ;  /* 0x000000ffe400720c */ /* 0x000fc60003f46270 */
[----:B------:R-:W4:Y:S01]  /*221a0*/  LDL.LU R228, [R1+0x77c] ;  /* 0x00077c0001e47983 */ /* 0x000f220000300800 */
[----:B------:R-:W-:-:S03]  /*221b0*/  ISETP.GT.U32.AND P5, PT, R2, R217, PT ;  /* 0x000000d90200720c */ /* 0x000fc60003fa4070 */
[----:B------:R-:W4:Y:S01]  /*221c0*/  LDL.LU R234, [R1+0x780] ;  /* 0x0007800001ea7983 */ /* 0x000f220000300800 */
[----:B------:R-:W-:-:S03]  /*221d0*/  IMAD.HI.U32 R8, R3, R219, RZ ;  /* 0x000000db03087227 */ /* 0x000fc600078e00ff */
[----:B------:R-:W4:Y:S06]  /*221e0*/  LDL.LU R233, [R1+0x784] ;  /* 0x0007840001e97983 */ /* 0x000f2c0000300800 */
[----:B------:R-:W-:Y:S01]  /*221f0*/  @!P5 IMAD.IADD R217, R217, 0x1, -R2 ;  /* 0x00000001d9d9d824 */ /* 0x000fe200078e0a02 */
[C---:B------:R-:W-:Y:S01]  /*22200*/  ISETP.GT.U32.AND P5, PT, R2.reuse, R214, PT ;  /* 0x000000d60200720c */ /* 0x040fe20003fa4070 */
[----:B------:R-:W-:Y:S01]  /*22210*/  IMAD.MOV R8, RZ, RZ, -R8 ;  /* 0x000000ffff087224 */ /* 0x000fe200078e0a08 */
[----:B------:R-:W4:Y:S03]  /*22220*/  LDL.LU R232, [R1+0x788] ;  /* 0x0007880001e87983 */ /* 0x000f260000300800 */
[----:B------:R-:W-:-:S02]  /*22230*/  IMAD R219, R2, R8, R219 ;  /* 0x0000000802db7224 */ /* 0x000fc400078e02db */
[----:B------:R-:W-:Y:S01]  /*22240*/  @!P3 IMAD.MOV R210, RZ, RZ, -R210 ;  /* 0x000000ffffd2b224 */ /* 0x000fe200078e0ad2 */
[----:B------:R-:W-:-:S05]  /*22250*/  ISETP.GT.U32.AND P3, PT, R2, R215, PT ;  /* 0x000000d70200720c */ /* 0x000fca0003f64070 */
[----:B------:R-:W-:Y:S01]  /*22260*/  @!P5 IMAD.IADD R214, R214, 0x1, -R2 ;  /* 0x00000001d6d6d824 */ /* 0x000fe200078e0a02 */
[----:B------:R-:W-:-:S07]  /*22270*/  ISETP.GT.U32.AND P5, PT, R2, R219, PT ;  /* 0x000000db0200720c */ /* 0x000fce0003fa4070 */
[----:B------:R-:W-:-:S06]  /*22280*/  @!P3 IMAD.IADD R215, R215, 0x1, -R2 ;  /* 0x00000001d7d7b824 */ /* 0x000fcc00078e0a02 */
[----:B------:R-:W-:Y:S02]  /*22290*/  @!P5 IMAD.IADD R219, R219, 0x1, -R2 ;  /* 0x00000001dbdbd824 */ /* 0x000fe400078e0a02 */
[----:B------:R-:W-:-:S03]  /*222a0*/  @!P4 IMAD.MOV R215, RZ, RZ, -R215 ;  /* 0x000000ffffd7c224 */ /* 0x000fc600078e0ad7 */
[----:B------:R-:W-:-:S13]  /*222b0*/  ISETP.GT.U32.AND P4, PT, R2, R219, PT ;  /* 0x000000db0200720c */ /* 0x000fda0003f84070 */
[----:B------:R-:W-:-:S04]  /*222c0*/  @!P4 IMAD.IADD R219, R219, 0x1, -R2 ;  /* 0x00000001dbdbc824 */ /* 0x000fc800078e0a02 */
[----:B------:R-:W-:Y:S01]  /*222d0*/  @!P0 IMAD.MOV R219, RZ, RZ, -R219 ;  /* 0x000000ffffdb8224 */ /* 0x000fe200078e0adb */
[----:B---3--:R-:W-:-:S05]  /*222e0*/  IABS R8, R223 ;  /* 0x000000df00087213 */ /* 0x008fca0000000000 */
[----:B------:R-:W-:Y:S01]  /*222f0*/  IMAD.MOV.U32 R9, RZ, RZ, R8 ;  /* 0x000000ffff097224 */ /* 0x000fe200078e0008 */
[----:B--2---:R-:W-:Y:S02]  /*22300*/  IABS R8, R250 ;  /* 0x000000fa00087213 */ /* 0x004fe40000000000 */
[----:B------:R-:W-:Y:S02]  /*22310*/  ISETP.GE.AND P0, PT, R250, RZ, PT ;  /* 0x000000fffa00720c */ /* 0x000fe40003f06270 */
[----:B------:R-:W2:Y:S01]  /*22320*/  LDL.LU R250, [R1+0x78c] ;  /* 0x00078c0001fa7983 */ /* 0x000ea20000300800 */
[----:B------:R-:W-:Y:S01]  /*22330*/  @!P2 IMAD.MOV R211, RZ, RZ, -R211 ;  /* 0x000000ffffd3a224 */ /* 0x000fe200078e0ad3 */
[----:B------:R-:W-:Y:S02]  /*22340*/  ISETP.GT.U32.AND P2, PT, R2, R217, PT ;  /* 0x000000d90200720c */ /* 0x000fe40003f44070 */
[----:B------:R-:W-:Y:S01]  /*22350*/  ISETP.GE.AND P1, PT, R220, RZ, PT ;  /* 0x000000ffdc00720c */ /* 0x000fe20003f26270 */
[----:B------:R-:W3:Y:S01]  /*22360*/  LDL.LU R236, [R1+0x790] ;  /* 0x0007900001ec7983 */ /* 0x000ee20000300800 */
[----:B------:R-:W-:-:S02]  /*22370*/  IABS R220, R225 ;  /* 0x000000e100dc7213 */ /* 0x000fc40000000000 */
[----:B------:R-:W-:Y:S01]  /*22380*/  ISETP.GE.AND P3, PT, R226, RZ, PT ;  /* 0x000000ffe200720c */ /* 0x000fe20003f66270 */
[----:B------:R-:W3:Y:S02]  /*22390*/  LDL.LU R235, [R1+0x794] ;  /* 0x0007940001eb7983 */ /* 0x000ee40000300800 */
[----:B------:R-:W-:-:S04]  /*223a0*/  IMAD.HI.U32 R4, R3, R220, RZ ;  /* 0x000000dc03047227 */ /* 0x000fc800078e00ff */
[----:B------:R-:W-:Y:S01]  /*223b0*/  @!P2 IMAD.IADD R217, R217, 0x1, -R2 ;  /* 0x00000001d9d9a824 */ /* 0x000fe200078e0a02 */
[----:B------:R-:W-:Y:S01]  /*223c0*/  ISETP.GE.AND P2, PT, R221, RZ, PT ;  /* 0x000000ffdd00720c */ /* 0x000fe20003f46270 */
[----:B------:R-:W-:Y:S01]  /*223d0*/  @!P1 IMAD.MOV R214, RZ, RZ, -R214 ;  /* 0x000000ffffd69224 */ /* 0x000fe200078e0ad6 */
[----:B----4-:R-:W-:Y:S01]  /*223e0*/  IABS R221, R224 ;  /* 0x000000e000dd7213 */ /* 0x010fe20000000000 */
[----:B------:R-:W-:Y:S01]  /*223f0*/  IMAD.MOV R4, RZ, RZ, -R4 ;  /* 0x000000ffff047224 */ /* 0x000fe200078e0a04 */
[----:B------:R-:W-:-:S03]  /*22400*/  ISETP.GT.U32.AND P1, PT, R2, R218, PT ;  /* 0x000000da0200720c */ /* 0x000fc60003f24070 */
[----:B------:R-:W-:Y:S02]  /*22410*/  IMAD R220, R2, R4, R220 ;  /* 0x0000000402dc7224 */ /* 0x000fe400078e02dc */
[----:B------:R-:W-:-:S04]  /*22420*/  IMAD.HI.U32 R4, R3, R221, RZ ;  /* 0x000000dd03047227 */ /* 0x000fc800078e00ff */
[----:B------:R-:W-:Y:S01]  /*22430*/  IMAD.MOV R4, RZ, RZ, -R4 ;  /* 0x000000ffff047224 */ /* 0x000fe200078e0a04 */
[----:B------:R-:W-:-:S03]  /*22440*/  ISETP.GT.U32.AND P5, PT, R2, R220, PT ;  /* 0x000000dc0200720c */ /* 0x000fc60003fa4070 */
[----:B------:R-:W-:Y:S02]  /*22450*/  @!P1 IMAD.IADD R218, R218, 0x1, -R2 ;  /* 0x00000001dada9824 */ /* 0x000fe400078e0a02 */
[----:B------:R-:W-:Y:S02]  /*22460*/  IMAD R221, R2, R4, R221 ;  /* 0x0000000402dd7224 */ /* 0x000fe400078e02dd */
[----:B------:R-:W-:-:S03]  /*22470*/  @!P2 IMAD.MOV R218, RZ, RZ, -R218 ;  /* 0x000000ffffdaa224 */ /* 0x000fc600078e0ada */
[----:B------:R-:W-:-:S03]  /*22480*/  ISETP.GT.U32.AND P2, PT, R2, R221, PT ;  /* 0x000000dd0200720c */ /* 0x000fc60003f44070 */
[----:B------:R-:W-:Y:S01]  /*22490*/  @!P5 IMAD.IADD R220, R220, 0x1, -R2 ;  /* 0x00000001dcdcd824 */ /* 0x000fe200078e0a02 */
[----:B------:R-:W-:Y:S01]  /*224a0*/  IABS R4, R222 ;  /* 0x000000de00047213 */ /* 0x000fe20000000000 */
[----:B------:R-:W-:-:S03]  /*224b0*/  @!P3 IMAD.MOV R216, RZ, RZ, -R216 ;  /* 0x000000ffffd8b224 */ /* 0x000fc600078e0ad8 */
[----:B------:R-:W-:Y:S01]  /*224c0*/  ISETP.GT.U32.AND P5, PT, R2, R220, PT ;  /* 0x000000dc0200720c */ /* 0x000fe20003fa4070 */
[----:B------:R-:W-:-:S04]  /*224d0*/  @!P6 IMAD.MOV R217, RZ, RZ, -R217 ;  /* 0x000000ffffd9e224 */ /* 0x000fc800078e0ad9 */
[----:B------:R-:W-:Y:S01]  /*224e0*/  @!P2 IMAD.IADD R221, R221, 0x1, -R2 ;  /* 0x00000001dddda824 */ /* 0x000fe200078e0a02 */
[----:B------:R-:W-:Y:S02]  /*224f0*/  ISETP.GE.AND P3, PT, R225, RZ, PT ;  /* 0x000000ffe100720c */ /* 0x000fe40003f66270 */
[----:B------:R-:W-:Y:S01]  /*22500*/  ISETP.GE.AND P6, PT, R224, RZ, PT ;  /* 0x000000ffe000720c */ /* 0x000fe20003fc6270 */
[C---:B------:R-:W-:Y:S01]  /*22510*/  IMAD.HI.U32 R224, R3.reuse, R8, RZ ;  /* 0x0000000803e07227 */ /* 0x040fe200078e00ff */
[----:B------:R-:W-:Y:S02]  /*22520*/  IABS R225, R228 ;  /* 0x000000e400e17213 */ /* 0x000fe40000000000 */
[----:B------:R-:W-:Y:S01]  /*22530*/  ISETP.GT.U32.AND P2, PT, R2, R221, PT ;  /* 0x000000dd0200720c */ /* 0x000fe20003f44070 */
[----:B------:R-:W-:Y:S02]  /*22540*/  IMAD.MOV.U32 R10, RZ, RZ, R4 ;  /* 0x000000ffff0a7224 */ /* 0x000fe400078e0004 */
[----:B------:R-:W-:-:S04]  /*22550*/  IMAD.HI.U32 R4, R3, R225, RZ ;  /* 0x000000e103047227 */ /* 0x000fc800078e00ff */
[----:B------:R-:W-:Y:S02]  /*22560*/  IMAD.MOV R224, RZ, RZ, -R224 ;  /* 0x000000ffffe07224 */ /* 0x000fe400078e0ae0 */
[----:B------:R-:W-:Y:S02]  /*22570*/  @!P5 IMAD.IADD R220, R220, 0x1, -R2 ;  /* 0x00000001dcdcd824 */ /* 0x000fe400078e0a02 */
[----:B------:R-:W-:Y:S02]  /*22580*/  IMAD.MOV R4, RZ, RZ, -R4 ;  /* 0x000000ffff047224 */ /* 0x000fe400078e0a04 */
[C---:B------:R-:W-:Y:S02]  /*22590*/  IMAD R224, R2.reuse, R224, R8 ;  /* 0x000000e002e07224 */ /* 0x040fe400078e0208 */
[----:B------:R-:W-:Y:S02]  /*225a0*/  IMAD R225, R2, R4, R225 ;  /* 0x0000000402e17224 */ /* 0x000fe400078e02e1 */
[----:B------:R-:W-:-:S02]  /*225b0*/  @!P2 IMAD.IADD R221, R221, 0x1, -R2 ;  /* 0x00000001dddda824 */ /* 0x000fc400078e0a02 */
[----:B------:R-:W-:Y:S01]  /*225c0*/  @!P3 IMAD.MOV R220, RZ, RZ, -R220 ;  /* 0x000000ffffdcb224 */ /* 0x000fe200078e0adc */
[C---:B------:R-:W-:Y:S01]  /*225d0*/  ISETP.GT.U32.AND P3, PT, R2.reuse, R224, PT ;  /* 0x000000e00200720c */ /* 0x040fe20003f64070 */
[----:B------:R-:W-:Y:S01]  /*225e0*/  @!P6 IMAD.MOV R221, RZ, RZ, -R221 ;  /* 0x000000ffffdde224 */ /* 0x000fe200078e0add */
[----:B------:R-:W-:Y:S02]  /*225f0*/  ISETP.GT.U32.AND P6, PT, R2, R225, PT ;  /* 0x000000e10200720c */ /* 0x000fe40003fc4070 */
[----:B------:R-:W-:Y:S01]  /*22600*/  ISETP.GE.AND P4, PT, R222, RZ, PT ;  /* 0x000000ffde00720c */ /* 0x000fe20003f86270 */
[----:B------:R-:W-:Y:S01]  /*22610*/  IMAD.HI.U32 R222, R3, R9, RZ ;  /* 0x0000000903de7227 */ /* 0x000fe200078e00ff */
[----:B------:R-:W-:-:S03]  /*22620*/  ISETP.GE.AND P1, PT, R223, RZ, PT ;  /* 0x000000ffdf00720c */ /* 0x000fc60003f26270 */
[----:B------:R-:W-:Y:S02]  /*22630*/  IMAD.MOV R222, RZ, RZ, -R222 ;  /* 0x000000ffffde7224 */ /* 0x000fe400078e0ade */
[----:B------:R-:W-:-:S04]  /*22640*/  IMAD.HI.U32 R223, R3, R10, RZ ;  /* 0x0000000a03df7227 */ /* 0x000fc800078e00ff */
[--C-:B------:R-:W-:Y:S02]  /*22650*/  @!P3 IMAD.IADD R224, R224, 0x1, -R2.reuse ;  /* 0x00000001e0e0b824 */ /* 0x100fe400078e0a02 */
[----:B------:R-:W-:Y:S02]  /*22660*/  @!P6 IMAD.IADD R225, R225, 0x1, -R2 ;  /* 0x00000001e1e1e824 */ /* 0x000fe400078e0a02 */
[C---:B------:R-:W-:Y:S01]  /*22670*/  IMAD R222, R2.reuse, R222, R9 ;  /* 0x000000de02de7224 */ /* 0x040fe200078e0209 */
[C---:B------:R-:W-:Y:S01]  /*22680*/  ISETP.GT.U32.AND P6, PT, R2.reuse, R224, PT ;  /* 0x000000e00200720c */ /* 0x040fe20003fc4070 */
[----:B------:R-:W-:Y:S01]  /*22690*/  IMAD.MOV R223, RZ, RZ, -R223 ;  /* 0x000000ffffdf7224 */ /* 0x000fe200078e0adf */
[----:B------:R-:W-:Y:S02]  /*226a0*/  IABS R226, R234 ;  /* 0x000000ea00e27213 */ /* 0x000fe40000000000 */
[C---:B------:R-:W-:Y:S01]  /*226b0*/  ISETP.GT.U32.AND P5, PT, R2.reuse, R222, PT ;  /* 0x000000de0200720c */ /* 0x040fe20003fa4070 */
[----:B------:R-:W-:-:S02]  /*226c0*/  IMAD R223, R2, R223, R10 ;  /* 0x000000df02df7224 */ /* 0x000fc400078e020a */
[----:B------:R-:W-:-:S03]  /*226d0*/  IMAD.HI.U32 R4, R3, R226, RZ ;  /* 0x000000e203047227 */ /* 0x000fc600078e00ff */
[----:B------:R-:W-:Y:S01]  /*226e0*/  ISETP.GT.U32.AND P2, PT, R2, R223, PT ;  /* 0x000000df0200720c */ /* 0x000fe20003f44070 */
[----:B------:R-:W-:Y:S02]  /*226f0*/  IMAD.MOV R4, RZ, RZ, -R4 ;  /* 0x000000ffff047224 */ /* 0x000fe400078e0a04 */
[--C-:B------:R-:W-:Y:S01]  /*22700*/  @!P6 IMAD.IADD R224, R224, 0x1, -R2.reuse ;  /* 0x00000001e0e0e824 */ /* 0x100fe200078e0a02 */
[----:B------:R-:W-:Y:S02]  /*22710*/  ISETP.GE.AND P6, PT, R234, RZ, PT ;  /* 0x000000ffea00720c */ /* 0x000fe40003fc6270 */
[----:B------:R-:W4:Y:S01]  /*22720*/  LDL.LU R234, [R1+0x798] ;  /* 0x0007980001ea7983 */ /* 0x000f220000300800 */
[----:B------:R-:W-:Y:S02]  /*22730*/  @!P5 IMAD.IADD R222, R222, 0x1, -R2 ;  /* 0x00000001deded824 */ /* 0x000fe400078e0a02 */
[C---:B------:R-:W-:Y:S01]  /*22740*/  IMAD R226, R2.reuse, R4, R226 ;  /* 0x0000000402e27224 */ /* 0x040fe200078e02e2 */
[----:B------:R-:W4:Y:S02]  /*22750*/  LDL.LU R239, [R1+0x7a0] ;  /* 0x0007a00001ef7983 */ /* 0x000f240000300800 */
[C---:B------:R-:W-:Y:S01]  /*22760*/  ISETP.GT.U32.AND P5, PT, R2.reuse, R222, PT ;  /* 0x000000de0200720c */ /* 0x040fe20003fa4070 */
[--C-:B------:R-:W-:Y:S01]  /*22770*/  @!P2 IMAD.IADD R223, R223, 0x1, -R2.reuse ;  /* 0x00000001dfdfa824 */ /* 0x100fe200078e0a02 */
[----:B------:R-:W-:Y:S01]  /*22780*/  ISETP.GT.U32.AND P2, PT, R2, R226, PT ;  /* 0x000000e20200720c */ /* 0x000fe20003f44070 */
[----:B------:R-:W4:Y:S04]  /*22790*/  LDL.LU R237, [R1+0x7a8] ;  /* 0x0007a80001ed7983 */ /* 0x000f280000300800 */
[----:B------:R-:W4:Y:S06]  /*227a0*/  LDL.LU R238, [R1+0x7b0] ;  /* 0x0007b00001ee7983 */ /* 0x000f2c0000300800 */
[----:B------:R-:W-:-:S02]  /*227b0*/  @!P5 IMAD.IADD R222, R222, 0x1, -R2 ;  /* 0x00000001deded824 */ /* 0x000fc400078e0a02 */
[----:B------:R-:W-:Y:S02]  /*227c0*/  @!P2 IMAD.IADD R226, R226, 0x1, -R2 ;  /* 0x00000001e2e2a824 */ /* 0x000fe400078e0a02 */
[----:B------:R-:W-:-:S03]  /*227d0*/  @!P1 IMAD.MOV R222, RZ, RZ, -R222 ;  /* 0x000000ffffde9224 */ /* 0x000fc600078e0ade */
[----:B------:R-:W-:-:S13]  /*227e0*/  ISETP.GT.U32.AND P1, PT, R2, R226, PT ;  /* 0x000000e20200720c */ /* 0x000fda0003f24070 */
[----:B------:R-:W-:-:S04]  /*227f0*/  @!P1 IMAD.IADD R226, R226, 0x1, -R2 ;  /* 0x00000001e2e29824 */ /* 0x000fc800078e0a02 */
[----:B------:R-:W-:Y:S01]  /*22800*/  @!P6 IMAD.MOV R226, RZ, RZ, -R226 ;  /* 0x000000ffffe2e224 */ /* 0x000fe200078e0ae2 */
[----:B--2---:R-:W-:Y:S02]  /*22810*/  IABS R229, R250 ;  /* 0x000000fa00e57213 */ /* 0x004fe40000000000 */
[----:B------:R-:W-:Y:S02]  /*22820*/  ISETP.GE.AND P6, PT, R250, RZ, PT ;  /* 0x000000fffa00720c */ /* 0x000fe40003fc6270 */
[----:B------:R-:W2:Y:S01]  /*22830*/  LDL.LU R250, [R1+0x7b4] ;  /* 0x0007b40001fa7983 */ /* 0x000ea20000300800 */
[----:B------:R-:W-:Y:S02]  /*22840*/  IABS R227, R233 ;  /* 0x000000e900e37213 */ /* 0x000fe40000000000 */
[----:B------:R-:W-:Y:S01]  /*22850*/  ISETP.GE.AND P5, PT, R228, RZ, PT ;  /* 0x000000ffe400720c */ /* 0x000fe20003fa6270 */
[----:B------:R-:W2:Y:S02]  /*22860*/  LDL.LU R240, [R1+0x7b8] ;  /* 0x0007b80001f07983 */ /* 0x000ea40000300800 */
[----:B------:R-:W-:Y:S01]  /*22870*/  IMAD.HI.U32 R8, R3, R227, RZ ;  /* 0x000000e303087227 */ /* 0x000fe200078e00ff */
[----:B------:R-:W-:Y:S01]  /*22880*/  IABS R228, R232 ;  /* 0x000000e800e47213 */ /* 0x000fe20000000000 */
[----:B------:R-:W2:Y:S02]  /*22890*/  LDL.LU R241, [R1+0x7bc] ;  /* 0x0007bc0001f17983 */ /* 0x000ea40000300800 */
[----:B------:R-:W-:Y:S01]  /*228a0*/  IMAD.MOV R4, RZ, RZ, -R8 ;  /* 0x000000ffff047224 */ /* 0x000fe200078e0a08 */
[C---:B------:R-:W-:Y:S01]  /*228b0*/  ISETP.GT.U32.AND P2, PT, R2.reuse, R225, PT ;  /* 0x000000e10200720c */ /* 0x040fe20003f44070 */
[----:B------:R-:W2:Y:S01]  /*228c0*/  LDL.LU R245, [R1+0x7c0] ;  /* 0x0007c00001f57983 */ /* 0x000ea20000300800 */
[C---:B------:R-:W-:Y:S01]  /*228d0*/  ISETP.GT.U32.AND P3, PT, R2.reuse, R223, PT ;  /* 0x000000df0200720c */ /* 0x040fe20003f64070 */
[----:B------:R-:W-:-:S02]  /*228e0*/  IMAD R227, R2, R4, R227 ;  /* 0x0000000402e37224 */ /* 0x000fc400078e02e3 */
[----:B------:R-:W-:Y:S01]  /*228f0*/  IMAD.HI.U32 R4, R3, R228, RZ ;  /* 0x000000e403047227 */ /* 0x000fe200078e00ff */
[----:B---3--:R-:W-:Y:S01]  /*22900*/  IABS R230, R236 ;  /* 0x000000ec00e67213 */ /* 0x008fe20000000000 */
[----:B------:R-:W3:Y:S02]  /*22910*/  LDL.LU R244, [R1+0x7c4] ;  /* 0x0007c40001f47983 */ /* 0x000ee40000300800 */
[----:B------:R-:W-:-:S04]  /*22920*/  IMAD.MOV R4, RZ, RZ, -R4 ;  /* 0x000000ffff047224 */ /* 0x000fc800078e0a04 */
[C---:B------:R-:W-:Y:S02]  /*22930*/  IMAD R228, R2.reuse, R4, R228 ;  /* 0x0000000402e47224 */ /* 0x040fe400078e02e4 */
[--C-:B------:R-:W-:Y:S02]  /*22940*/  @!P2 IMAD.IADD R225, R225, 0x1, -R2.reuse ;  /* 0x00000001e1e1a824 */ /* 0x100fe400078e0a02 */
[----:B------:R-:W-:Y:S01]  /*22950*/  @!P3 IMAD.IADD R223, R223, 0x1, -R2 ;  /* 0x00000001dfdfb824 */ /* 0x000fe200078e0a02 */
[C---:B------:R-:W-:Y:S02]  /*22960*/  ISETP.GT.U32.AND P2, PT, R2.reuse, R228, PT ;  /* 0x000000e40200720c */ /* 0x040fe40003f44070 */
[----:B------:R-:W-:Y:S01]  /*22970*/  ISETP.GT.U32.AND P3, PT, R2, R227, PT ;  /* 0x000000e30200720c */ /* 0x000fe20003f64070 */
[----:B------:R-:W-:-:S04]  /*22980*/  IMAD.HI.U32 R8, R3, R230, RZ ;  /* 0x000000e603087227 */ /* 0x000fc800078e00ff */
[----:B------:R-:W-:Y:S01]  /*22990*/  IMAD.MOV R8, RZ, RZ, -R8 ;  /* 0x000000ffff087224 */ /* 0x000fe200078e0a08 */
[----:B------:R-:W-:Y:S01]  /*229a0*/  IABS R231, R235 ;  /* 0x000000eb00e77213 */ /* 0x000fe20000000000 */
[----:B------:R-:W-:-:S04]  /*229b0*/  IMAD.HI.U32 R4, R3, R229, RZ ;  /* 0x000000e503047227 */ /* 0x000fc800078e00ff */
[--C-:B------:R-:W-:Y:S02]  /*229c0*/  @!P2 IMAD.IADD R228, R228, 0x1, -R2.reuse ;  /* 0x00000001e4e4a824 */ /* 0x100fe400078e0a02 */
[----:B------:R-:W-:Y:S02]  /*229d0*/  @!P3 IMAD.IADD R227, R227, 0x1, -R2 ;  /* 0x00000001e3e3b824 */ /* 0x000fe400078e0a02 */
[C---:B------:R-:W-:Y:S02]  /*229e0*/  IMAD R230, R2.reuse, R8, R230 ;  /* 0x0000000802e67224 */ /* 0x040fe400078e02e6 */
[----:B------:R-:W-:Y:S01]  /*229f0*/  @!P4 IMAD.MOV R223, RZ, RZ, -R223 ;  /* 0x000000ffffdfc224 */ /* 0x000fe200078e0adf */
[C---:B------:R-:W-:Y:S01]  /*22a00*/  ISETP.GT.U32.AND P4, PT, R2.reuse, R228, PT ;  /* 0x000000e40200720c */ /* 0x040fe20003f84070 */
[----:B------:R-:W-:Y:S01]  /*22a10*/  IMAD.MOV R4, RZ, RZ, -R4 ;  /* 0x000000ffff047224 */ /* 0x000fe200078e0a04 */
[C---:B------:R-:W-:Y:S01]  /*22a20*/  ISETP.GT.U32.AND P2, PT, R2.reuse, R227, PT ;  /* 0x000000e30200720c */ /* 0x040fe20003f44070 */
[----:B------:R-:W-:Y:S01]  /*22a30*/  @!P5 IMAD.MOV R225, RZ, RZ, -R225 ;  /* 0x000000ffffe1d224 */ /* 0x000fe200078e0ae1 */
[----:B------:R-:W-:Y:S01]  /*22a40*/  ISETP.GT.U32.AND P5, PT, R2, R230, PT ;  /* 0x000000e60200720c */ /* 0x000fe20003fa4070 */
[----:B------:R-:W-:Y:S01]  /*22a50*/  IMAD.HI.U32 R9, R3, R231, RZ ;  /* 0x000000e703097227 */ /* 0x000fe200078e00ff */
[----:B------:R-:W-:-:S02]  /*22a60*/  ISETP.GE.AND P3, PT, R232, RZ, PT ;  /* 0x000000ffe800720c */ /* 0x000fc40003f66270 */
[----:B------:R-:W-:Y:S01]  /*22a70*/  ISETP.GE.AND P1, PT, R233, RZ, PT ;  /* 0x000000ffe900720c */ /* 0x000fe20003f26270 */
[----:B------:R-:W-:Y:S02]  /*22a80*/  IMAD R229, R2, R4, R229 ;  /* 0x0000000402e57224 */ /* 0x000fe400078e02e5 */
[----:B------:R-:W-:-:S04]  /*22a90*/  IMAD.MOV R4, RZ, RZ, -R9 ;  /* 0x000000ffff047224 */ /* 0x000fc800078e0a09 */
[----:B------:R-:W-:Y:S02]  /*22aa0*/  IMAD R231, R2, R4, R231 ;  /* 0x0000000402e77224 */ /* 0x000fe400078e02e7 */
[--C-:B------:R-:W-:Y:S02]  /*22ab0*/  @!P4 IMAD.IADD R228, R228, 0x1, -R2.reuse ;  /* 0x00000001e4e4c824 */ /* 0x100fe400078e0a02 */
[--C-:B------:R-:W-:Y:S02]  /*22ac0*/  @!P2 IMAD.IADD R227, R227, 0x1, -R2.reuse ;  /* 0x00000001e3e3a824 */ /* 0x100fe400078e0a02 */
[----:B------:R-:W-:Y:S02]  /*22ad0*/  @!P5 IMAD.IADD R230, R230, 0x1, -R2 ;  /* 0x00000001e6e6d824 */ /* 0x000fe400078e0a02 */
[----:B------:R-:W-:Y:S02]  /*22ae0*/  @!P3 IMAD.MOV R228, RZ, RZ, -R228 ;  /* 0x000000ffffe4b224 */ /* 0x000fe400078e0ae4 */
[----:B------:R-:W-:Y:S01]  /*22af0*/  @!P1 IMAD.MOV R227, RZ, RZ, -R227 ;  /* 0x000000ffffe39224 */ /* 0x000fe200078e0ae3 */
[----:B------:R-:W-:-:S02]  /*22b00*/  ISETP.GT.U32.AND P1, PT, R2, R230, PT ;  /* 0x000000e60200720c */ /* 0x000fc40003f24070 */
[----:B------:R-:W-:Y:S02]  /*22b10*/  ISETP.GE.AND P4, PT, R236, RZ, PT ;  /* 0x000000ffec00720c */ /* 0x000fe40003f86270 */
[----:B----4-:R-:W-:Y:S02]  /*22b20*/  IABS R232, R234 ;  /* 0x000000ea00e87213 */ /* 0x010fe40000000000 */
[----:B------:R-:W-:-:S03]  /*22b30*/  IABS R233, R239 ;  /* 0x000000ef00e97213 */ /* 0x000fc60000000000 */
[----:B------:R-:W-:-:S04]  /*22b40*/  IMAD.HI.U32 R4, R3, R232, RZ ;  /* 0x000000e803047227 */ /* 0x000fc800078e00ff */
[----:B------:R-:W-:Y:S02]  /*22b50*/  IMAD.MOV R4, RZ, RZ, -R4 ;  /* 0x000000ffff047224 */ /* 0x000fe400078e0a04 */
[----:B------:R-:W-:Y:S01]  /*22b60*/  IMAD.HI.U32 R8, R3, R233, RZ ;  /* 0x000000e903087227 */ /* 0x000fe200078e00ff */
[----:B------:R-:W-:Y:S02]  /*22b70*/  ISETP.GE.AND P3, PT, R234, RZ, PT ;  /* 0x000000ffea00720c */ /* 0x000fe40003f66270 */
[----:B------:R-:W-:Y:S01]  /*22b80*/  IABS R234, R237 ;  /* 0x000000ed00ea7213 */ /* 0x000fe20000000000 */
[----:B------:R-:W-:Y:S02]  /*22b90*/  IMAD R232, R2, R4, R232 ;  /* 0x0000000402e87224 */ /* 0x000fe400078e02e8 */
[----:B------:R-:W-:-:S04]  /*22ba0*/  IMAD.MOV R4, RZ, RZ, -R8 ;  /* 0x000000ffff047224 */ /* 0x000fc800078e0a08 */
[----:B------:R-:W-:Y:S02]  /*22bb0*/  IMAD R233, R2, R4, R233 ;  /* 0x0000000402e97224 */ /* 0x000fe400078e02e9 */
[----:B------:R-:W-:-:S04]  /*22bc0*/  IMAD.HI.U32 R4, R3, R234, RZ ;  /* 0x000000ea03047227 */ /* 0x000fc800078e00ff */
[----:B------:R-:W-:Y:S02]  /*22bd0*/  IMAD.MOV R4, RZ, RZ, -R4 ;  /* 0x000000ffff047224 */ /* 0x000fe400078e0a04 */
[----:B------:R-:W-:Y:S02]  /*22be0*/  @!P1 IMAD.IADD R230, R230, 0x1, -R2 ;  /* 0x00000001e6e69824 */ /* 0x000fe400078e0a02 */
[----:B------:R-:W-:Y:S02]  /*22bf0*/  IMAD R234, R2, R4, R234 ;  /* 0x0000000402ea7224 */ /* 0x000fe400078e02ea */
[----:B------:R-:W-:-:S03]  /*22c00*/  @!P4 IMAD.MOV R230, RZ, RZ, -R230 ;  /* 0x000000ffffe6c224 */ /* 0x000fc600078e0ae6 */
[----:B------:R-:W-:-:S13]  /*22c10*/  ISETP.GT.U32.AND P4, PT, R2, R234, PT ;  /* 0x000000ea0200720c */ /* 0x000fda0003f84070 */
[----:B------:R-:W-:Y:S01]  /*22c20*/  @!P4 IMAD.IADD R234, R234, 0x1, -R2 ;  /* 0x00000001eaeac824 */ /* 0x000fe200078e0a02 */
[----:B--2---:R-:W-:Y:S02]  /*22c30*/  IABS R236, R250 ;  /* 0x000000fa00ec7213 */ /* 0x004fe40000000000 */
[----:B------:R-:W-:Y:S02]  /*22c40*/  ISETP.GE.AND P4, PT, R250, RZ, PT ;  /* 0x000000fffa00720c */ /* 0x000fe40003f86270 */
[----:B------:R-:W2:Y:S04]  /*22c50*/  LDL.LU R250, [R1+0x7c8] ;  /* 0x0007c80001fa7983 */ /* 0x000ea80000300800 */
[----:B------:R-:W4:Y:S04]  /*22c60*/  LDL.LU R21, [R1+0x7cc] ;  /* 0x0007cc0001157983 */ /* 0x000f280000300800 */
        /* <DEDUP_REMOVED lines=12> */
[----:B------:R-:W4:Y:S01]  /*22d30*/  LDL.LU R7, [R1+0x800] ;  /* 0x0008000001077983 */ /* 0x000f220000300800 */
[----:B------:R-:W-:Y:S01]  /*22d40*/  @!P0 IMAD.MOV R224, RZ, RZ, -R224 ;  /* 0x000000ffffe08224 */ /* 0x000fe200078e0ae0 */
[----:B------:R-:W-:-:S02]  /*22d50*/  ISETP.GT.U32.AND P0, PT, R2, R229, PT ;  /* 0x000000e50200720c */ /* 0x000fc40003f04070 */
[C---:B------:R-:W-:Y:S02]  /*22d60*/  ISETP.GT.U32.AND P2, PT, R2.reuse, R231, PT ;  /* 0x000000e70200720c */ /* 0x040fe40003f44070 */
[C---:B------:R-:W-:Y:S01]  /*22d70*/  ISETP.GT.U32.AND P1, PT, R2.reuse, R233, PT ;  /* 0x000000e90200720c */ /* 0x040fe20003f24070 */
[----:B------:R-:W-:Y:S01]  /*22d80*/  IMAD.HI.U32 R9, R3, R236, RZ ;  /* 0x000000ec03097227 */ /* 0x000fe200078e00ff */
[----:B------:R-:W4:Y:S07]  /*22d90*/  LDL.LU R34, [R1+0x5c8] ;  /* 0x0005c80001227983 */ /* 0x000f2e0000300800 */
[--C-:B------:R-:W-:Y:S01]  /*22da0*/  @!P0 IMAD.IADD R229, R229, 0x1, -R2.reuse ;  /* 0x00000001e5e58824 */ /* 0x100fe200078e0a02 */
[----:B------:R-:W4:Y:S04]  /*22db0*/  LDL.LU R33, [R1+0x5c4] ;  /* 0x0005c40001217983 */ /* 0x000f280000300800 */
[C---:B------:R-:W-:Y:S01]  /*22dc0*/  ISETP.GT.U32.AND P5, PT, R2.reuse, R229, PT ;  /* 0x000000e50200720c */ /* 0x040fe20003fa4070 */
[--C-:B------:R-:W-:Y:S01]  /*22dd0*/  @!P2 IMAD.IADD R231, R231, 0x1, -R2.reuse ;  /* 0x00000001e7e7a824 */ /* 0x100fe200078e0a02 */
[----:B------:R-:W-:Y:S01]  /*22de0*/  ISETP.GE.AND P0, PT, R235, RZ, PT ;  /* 0x000000ffeb00720c */ /* 0x000fe20003f06270 */
[--C-:B------:R-:W-:Y:S01]  /*22df0*/  @!P1 IMAD.IADD R233, R233, 0x1, -R2.reuse ;  /* 0x00000001e9e99824 */ /* 0x100fe200078e0a02 */
[----:B------:R-:W-:Y:S01]  /*22e00*/  IABS R235, R238 ;  /* 0x000000ee00eb7213 */ /* 0x000fe20000000000 */
[----:B------:R-:W-:Y:S01]  /*22e10*/  IMAD.MOV R4, RZ, RZ, -R9 ;  /* 0x000000ffff047224 */ /* 0x000fe200078e0a09 */
[C---:B------:R-:W-:Y:S01]  /*22e20*/  ISETP.GT.U32.AND P2, PT, R2.reuse, R231, PT ;  /* 0x000000e70200720c */ /* 0x040fe20003f44070 */
[----:B------:R-:W4:Y:S06]  /*22e30*/  LDL.LU R32, [R1+0x5ac] ;  /* 0x0005ac0001207983 */ /* 0x000f2c0000300800 */
[----:B------:R-:W-:Y:S01]  /*22e40*/  @!P5 IMAD.IADD R229, R229, 0x1, -R2 ;  /* 0x00000001e5e5d824 */ /* 0x000fe200078e0a02 */
[C---:B------:R-:W-:Y:S01]  /*22e50*/  ISETP.GT.U32.AND P5, PT, R2.reuse, R232, PT ;  /* 0x000000e80200720c */ /* 0x040fe20003fa4070 */
[----:B------:R-:W-:Y:S01]  /*22e60*/  IMAD.HI.U32 R8, R3, R235, RZ ;  /* 0x000000eb03087227 */ /* 0x000fe200078e00ff */
[----:B------:R-:W-:Y:S01]  /*22e70*/  ISETP.GT.U32.AND P1, PT, R2, R233, PT ;  /* 0x000000e90200720c */ /* 0x000fe20003f24070 */
[----:B------:R-:W4:Y:S02]  /*22e80*/  LDL.LU R31, [R1+0x5a8] ;  /* 0x0005a800011f7983 */ /* 0x000f240000300800 */
[----:B------:R-:W-:-:S02]  /*22e90*/  IMAD.MOV R8, RZ, RZ, -R8 ;  /* 0x000000ffff087224 */ /* 0x000fc400078e0a08 */
[----:B------:R-:W-:Y:S01]  /*22ea0*/  @!P2 IMAD.IADD R231, R231, 0x1, -R2 ;  /* 0x00000001e7e7a824 */ /* 0x000fe200078e0a02 */
[----:B------:R-:W4:Y:S01]  /*22eb0*/  LDL.LU R30, [R1+0x5a4] ;  /* 0x0005a400011e7983 */ /* 0x000f220000300800 */
[C---:B------:R-:W-:Y:S02]  /*22ec0*/  IMAD R235, R2.reuse, R8, R235 ;  /* 0x0000000802eb7224 */ /* 0x040fe400078e02eb */
[----:B------:R-:W-:Y:S02]  /*22ed0*/  IMAD R236, R2, R4, R236 ;  /* 0x0000000402ec7224 */ /* 0x000fe400078e02ec */
[--C-:B------:R-:W-:Y:S02]  /*22ee0*/  @!P5 IMAD.IADD R232, R232, 0x1, -R2.reuse ;  /* 0x00000001e8e8d824 */ /* 0x100fe400078e0a02 */
[----:B------:R-:W-:Y:S02]  /*22ef0*/  @!P6 IMAD.MOV R229, RZ, RZ, -R229 ;  /* 0x000000ffffe5e224 */ /* 0x000fe400078e0ae5 */
[----:B------:R-:W-:Y:S01]  /*22f00*/  @!P1 IMAD.IADD R233, R233, 0x1, -R2 ;  /* 0x00000001e9e99824 */ /* 0x000fe200078e0a02 */
[C---:B------:R-:W-:Y:S01]  /*22f10*/  ISETP.GT.U32.AND P6, PT, R2.reuse, R232, PT ;  /* 0x000000e80200720c */ /* 0x040fe20003fc4070 */
[----:B------:R-:W-:Y:S01]  /*22f20*/  @!P0 IMAD.MOV R231, RZ, RZ, -R231 ;  /* 0x000000ffffe78224 */ /* 0x000fe200078e0ae7 */
[C---:B------:R-:W-:Y:S01]  /*22f30*/  ISETP.GT.U32.AND P0, PT, R2.reuse, R235, PT ;  /* 0x000000eb0200720c */ /* 0x040fe20003f04070 */
[----:B------:R-:W4:Y:S01]  /*22f40*/  LDL.LU R29, [R1+0x5a0] ;  /* 0x0005a000011d7983 */ /* 0x000f220000300800 */
[----:B------:R-:W-:-:S02]  /*22f50*/  ISETP.GT.U32.AND P1, PT, R2, R236, PT ;  /* 0x000000ec0200720c */ /* 0x000fc40003f24070 */
[----:B------:R-:W-:Y:S01]  /*22f60*/  ISETP.GE.AND P5, PT, R237, RZ, PT ;  /* 0x000000ffed00720c */ /* 0x000fe20003fa6270 */
[----:B------:R-:W4:Y:S01]  /*22f70*/  LDL.LU R28, [R1+0x598] ;  /* 0x00059800011c7983 */ /* 0x000f220000300800 */
[----:B------:R-:W-:Y:S02]  /*22f80*/  IABS R237, R240 ;  /* 0x000000f000ed7213 */ /* 0x000fe40000000000 */
[----:B------:R-:W-:Y:S01]  /*22f90*/  ISETP.GE.AND P2, PT, R239, RZ, PT ;  /* 0x000000ffef00720c */ /* 0x000fe20003f46270 */
[----:B------:R-:W4:Y:S02]  /*22fa0*/  LDL.LU R27, [R1+0x58c] ;  /* 0x00058c00011b7983 */ /* 0x000f240000300800 */
[--C-:B------:R-:W-:Y:S01]  /*22fb0*/  @!P6 IMAD.IADD R232, R232, 0x1, -R2.reuse ;  /* 0x00000001e8e8e824 */ /* 0x100fe200078e0a02 */
[----:B------:R-:W-:Y:S01]  /*22fc0*/  ISETP.GE.AND P6, PT, R238, RZ, PT ;  /* 0x000000ffee00720c */ /* 0x000fe20003fc6270 */
[--C-:B------:R-:W-:Y:S01]  /*22fd0*/  @!P0 IMAD.IADD R235, R235, 0x1, -R2.reuse ;  /* 0x00000001ebeb8824 */ /* 0x100fe200078e0a02 */
[----:B------:R-:W-:Y:S01]  /*22fe0*/  IABS R238, R241 ;  /* 0x000000f100ee7213 */ /* 0x000fe20000000000 */
[----:B------:R-:W-:Y:S01]  /*22ff0*/  @!P1 IMAD.IADD R236, R236, 0x1, -R2 ;  /* 0x00000001ecec9824 */ /* 0x000fe200078e0a02 */
[C---:B------:R-:W-:Y:S01]  /*23000*/  ISETP.GT.U32.AND P0, PT, R2.reuse, R234, PT ;  /* 0x000000ea0200720c */ /* 0x040fe20003f04070 */
[----:B------:R-:W-:Y:S01]  /*23010*/  IMAD.HI.U32 R4, R3, R237, RZ ;  /* 0x000000ed03047227 */ /* 0x000fe200078e00ff */
[----:B------:R-:W-:Y:S01]  /*23020*/  IABS R239, R245 ;  /* 0x000000f500ef7213 */ /* 0x000fe20000000000 */
[----:B------:R-:W4:Y:S02]  /*23030*/  LDL.LU R26, [R1+0x588] ;  /* 0x00058800011a7983 */ /* 0x000f240000300800 */
[----:B------:R-:W-:Y:S01]  /*23040*/  @!P3 IMAD.MOV R232, RZ, RZ, -R232 ;  /* 0x000000ffffe8b224 */ /* 0x000fe200078e0ae8 */
[----:B------:R-:W-:Y:S01]  /*23050*/  ISETP.GT.U32.AND P3, PT, R2, R236, PT ;  /* 0x000000ec0200720c */ /* 0x000fe20003f64070 */
[----:B------:R-:W-:-:S02]  /*23060*/  IMAD.MOV R4, RZ, RZ, -R4 ;  /* 0x000000ffff047224 */ /* 0x000fc400078e0a04 */
[----:B------:R-:W-:-:S04]  /*23070*/  IMAD.HI.U32 R8, R3, R238, RZ ;  /* 0x000000ee03087227 */ /* 0x000fc800078e00ff */
[----:B------:R-:W-:Y:S01]  /*23080*/  @!P2 IMAD.MOV R233, RZ, RZ, -R233 ;  /* 0x000000ffffe9a224 */ /* 0x000fe200078e0ae9 */
[C---:B------:R-:W-:Y:S01]  /*23090*/  ISETP.GT.U32.AND P1, PT, R2.reuse, R235, PT ;  /* 0x000000eb0200720c */ /* 0x040fe20003f24070 */
[----:B------:R-:W-:Y:S01]  /*230a0*/  IMAD R237, R2, R4, R237 ;  /* 0x0000000402ed7224 */ /* 0x000fe200078e02ed */
[----:B------:R-:W4:Y:S01]  /*230b0*/  LDL.LU R25, [R1+0x584] ;  /* 0x0005840001197983 */ /* 0x000f220000300800 */
[----:B------:R-:W-:Y:S01]  /*230c0*/  IMAD.MOV R4, RZ, RZ, -R8 ;  /* 0x000000ffff047224 */ /* 0x000fe200078e0a08 */
[----:B------:R-:W-:Y:S01]  /*230d0*/  ISETP.GE.AND P2, PT, R240, RZ, PT ;  /* 0x000000fff000720c */ /* 0x000fe20003f46270 */
[----:B------:R-:W-:Y:S01]  /*230e0*/  @!P0 IMAD.IADD R234, R234, 0x1, -R2 ;  /* 0x00000001eaea8824 */ /* 0x000fe200078e0a02 */
[----:B---3--:R-:W-:Y:S01]  /*230f0*/  IABS R240, R244 ;  /* 0x000000f400f07213 */ /* 0x008fe20000000000 */
[C---:B------:R-:W-:Y:S01]  /*23100*/  IMAD R238, R2.reuse, R4, R238 ;  /* 0x0000000402ee7224 */ /* 0x040fe200078e02ee */
[----:B------:R-:W-:Y:S01]  /*23110*/  ISETP.GT.U32.AND P0, PT, R2, R237, PT ;  /* 0x000000ed0200720c */ /* 0x000fe20003f04070 */
[----:B------:R-:W-:-:S04]  /*23120*/  IMAD.HI.U32 R9, R3, R239, RZ ;  /* 0x000000ef03097227 */ /* 0x000fc800078e00ff */
[----:B------:R-:W-:Y:S01]  /*23130*/  @!P3 IMAD.IADD R236, R236, 0x1, -R2 ;  /* 0x00000001ececb824 */ /* 0x000fe200078e0a02 */
[----:B------:R-:W-:Y:S01]  /*23140*/  ISETP.GT.U32.AND P3, PT, R2, R238, PT ;  /* 0x000000ee0200720c */ /* 0x000fe20003f64070 */
[----:B------:R-:W-:Y:S02]  /*23150*/  IMAD.MOV R8, RZ, RZ, -R9 ;  /* 0x000000ffff087224 */ /* 0x000fe400078e0a09 */
[----:B------:R-:W-:-:S04]  /*23160*/  IMAD.HI.U32 R4, R3, R240, RZ ;  /* 0x000000f003047227 */ /* 0x000fc800078e00ff */
[C---:B------:R-:W-:Y:S02]  /*23170*/  IMAD R239, R2.reuse, R8, R239 ;  /* 0x0000000802ef7224 */ /* 0x040fe400078e02ef */
[----:B------:R-:W-:Y:S02]  /*23180*/  IMAD.MOV R4, RZ, RZ, -R4 ;  /* 0x000000ffff047224 */ /* 0x000fe400078e0a04 */
[----:B------:R-:W-:Y:S01]  /*23190*/  @!P0 IMAD.IADD R237, R237, 0x1, -R2 ;  /* 0x00000001eded8824 */ /* 0x000fe200078e0a02 */
[C---:B------:R-:W-:Y:S01]  /*231a0*/  ISETP.GT.U32.AND P0, PT, R2.reuse, R239, PT ;  /* 0x000000ef0200720c */ /* 0x040fe20003f04070 */
[----:B------:R-:W-:Y:S02]  /*231b0*/  IMAD R240, R2, R4, R240 ;  /* 0x0000000402f07224 */ /* 0x000fe400078e02f0 */
[----:B------:R-:W-:-:S03]  /*231c0*/  @!P3 IMAD.IADD R238, R238, 0x1, -R2 ;  /* 0x00000001eeeeb824 */ /* 0x000fc600078e0a02 */
[----:B------:R-:W-:Y:S01]  /*231d0*/  ISETP.GT.U32.AND P3, PT, R2, R240, PT ;  /* 0x000000f00200720c */ /* 0x000fe20003f64070 */
[----:B------:R-:W-:Y:S01]  /*231e0*/  @!P1 IMAD.IADD R235, R235, 0x1, -R2 ;  /* 0x00000001ebeb9824 */ /* 0x000fe200078e0a02 */
[----:B------:R-:W-:Y:S01]  /*231f0*/  ISETP.GE.AND P1, PT, R241, RZ, PT ;  /* 0x000000fff100720c */ /* 0x000fe20003f26270 */
[----:B------:R-:W-:-:S04]  /*23200*/  @!P4 IMAD.MOV R236, RZ, RZ, -R236 ;  /* 0x000000ffffecc224 */ /* 0x000fc800078e0aec */
[----:B------:R-:W-:-:S05]  /*23210*/  @!P0 IMAD.IADD R239, R239, 0x1, -R2 ;  /* 0x00000001efef8824 */ /* 0x000fca00078e0a02 */
[----:B------:R-:W-:Y:S01]  /*23220*/  ISETP.GT.U32.AND P4, PT, R2, R239, PT ;  /* 0x000000ef0200720c */ /* 0x000fe20003f84070 */
[----:B------:R-:W-:-:S05]  /*23230*/  @!P3 IMAD.IADD R240, R240, 0x1, -R2 ;  /* 0x00000001f0f0b824 */ /* 0x000fca00078e0a02 */
[C---:B------:R-:W-:Y:S01]  /*23240*/  ISETP.GT.U32.AND P3, PT, R2.reuse, R240, PT ;  /* 0x000000f00200720c */ /* 0x040fe20003f64070 */
[----:B------:R-:W-:Y:S01]  /*23250*/  @!P5 IMAD.MOV R234, RZ, RZ, -R234 ;  /* 0x000000ffffead224 */ /* 0x000fe200078e0aea */
[----:B------:R-:W-:-:S05]  /*23260*/  ISETP.GT.U32.AND P5, PT, R2, R237, PT ;  /* 0x000000ed0200720c */ /* 0x000fca0003fa4070 */
[----:B------:R-:W-:-:S06]  /*23270*/  @!P4 IMAD.IADD R239, R239, 0x1, -R2 ;  /* 0x00000001efefc824 */ /* 0x000fcc00078e0a02 */
[--C-:B------:R-:W-:Y:S02]  /*23280*/  @!P3 IMAD.IADD R240, R240, 0x1, -R2.reuse ;  /* 0x00000001f0f0b824 */ /* 0x100fe400078e0a02 */
[----:B------:R-:W-:Y:S01]  /*23290*/  @!P5 IMAD.IADD R237, R237, 0x1, -R2 ;  /* 0x00000001ededd824 */ /* 0x000fe200078e0a02 */
[----:B------:R-:W-:Y:S01]  /*232a0*/  ISETP.GE.AND P5, PT, R244, RZ, PT ;  /* 0x000000fff400720c */ /* 0x000fe20003fa6270 */
[----:B------:R-:W-:Y:S01]  /*232b0*/  @!P6 IMAD.MOV R235, RZ, RZ, -R235 ;  /* 0x000000ffffebe224 */ /* 0x000fe200078e0aeb */
[----:B------:R-:W-:Y:S01]  /*232c0*/  ISETP.GE.AND P6, PT, R245, RZ, PT ;  /* 0x000000fff500720c */ /* 0x000fe20003fc6270 */
[----:B------:R-:W-:Y:S01]  /*232d0*/  @!P2 IMAD.MOV R237, RZ, RZ, -R237 ;  /* 0x000000ffffeda224 */ /* 0x000fe200078e0aed */
[----:B------:R-:W-:Y:S02]  /*232e0*/  ISETP.GT.U32.AND P0, PT, R2, R238, PT ;  /* 0x000000ee0200720c */ /* 0x000fe40003f04070 */
[----:B--2---:R-:W-:Y:S02]  /*232f0*/  IABS R241, R250 ;  /* 0x000000fa00f17213 */ /* 0x004fe40000000000 */
[----:B----4-:R-:W-:-:S03]  /*23300*/  IABS R242, R21 ;  /* 0x0000001500f27213 */ /* 0x010fc60000000000 */
[----:B------:R-:W-:-:S04]  /*23310*/  IMAD.HI.U32 R4, R3, R241, RZ ;  /* 0x000000f103047227 */ /* 0x000fc800078e00ff */
[----:B------:R-:W-:Y:S02]  /*23320*/  IMAD.MOV R4, RZ, RZ, -R4 ;  /* 0x000000ffff047224 */ /* 0x000fe400078e0a04 */
[----:B------:R-:W-:-:S04]  /*23330*/  IMAD.HI.U32 R9, R3, R242, RZ ;  /* 0x000000f203097227 */ /* 0x000fc800078e00ff */
[----:B------:R-:W-:Y:S02]  /*23340*/  IMAD R241, R2, R4, R241 ;  /* 0x0000000402f17224 */ /* 0x000fe400078e02f1 */
[----:B------:R-:W-:-:S03]  /*23350*/  IMAD.MOV R4, RZ, RZ, -R9 ;  /* 0x000000ffff047224 */ /* 0x000fc600078e0a09 */
[C---:B------:R-:W-:Y:S01]  /*23360*/  ISETP.GT.U32.AND P4, PT, R2.reuse, R241, PT ;  /* 0x000000f10200720c */ /* 0x040fe20003f84070 */
[----:B------:R-:W-:-:S05]  /*23370*/  IMAD R242, R2, R4, R242 ;  /* 0x0000000402f27224 */ /* 0x000fca00078e02f2 */
[----:B------:R-:W-:Y:S02]  /*23380*/  ISETP.GT.U32.AND P3, PT, R2, R242, PT ;  /* 0x000000f20200720c */ /* 0x000fe40003f64070 */
[----:B------:R-:W-:-:S05]  /*23390*/  IABS R244, R19 ;  /* 0x0000001300f47213 */ /* 0x000fca0000000000 */
[----:B------:R-:W-:Y:S01]  /*233a0*/  @!P4 IMAD.IADD R241, R241, 0x1, -R2 ;  /* 0x00000001f1f1c824 */ /* 0x000fe200078e0a02 */
[----:B------:R-:W-:Y:S01]  /*233b0*/  IABS R243, R20 ;  /* 0x0000001400f37213 */ /* 0x000fe20000000000 */
[----:B------:R-:W-:-:S04]  /*233c0*/  IMAD.HI.U32 R4, R3, R244, RZ ;  /* 0x000000f403047227 */ /* 0x000fc800078e00ff */
[----:B------:R-:W-:Y:S01]  /*233d0*/  @!P3 IMAD.IADD R242, R242, 0x1, -R2 ;  /* 0x00000001f2f2b824 */ /* 0x000fe200078e0a02 */
[----:B------:R-:W-:Y:S01]  /*233e0*/  ISETP.GT.U32.AND P3, PT, R2, R241, PT ;  /* 0x000000f10200720c */ /* 0x000fe20003f64070 */
[----:B------:R-:W-:Y:S01]  /*233f0*/  IMAD.HI.U32 R8, R3, R243, RZ ;  /* 0x000000f303087227 */ /* 0x000fe200078e00ff */
[----:B------:R-:W-:-:S03]  /*23400*/  IABS R245, R18 ;  /* 0x0000001200f57213 */ /* 0x000fc60000000000 */
[----:B------:R-:W-:Y:S01]  /*23410*/  IMAD.MOV R10, RZ, RZ, -R4 ;  /* 0x000000ffff0a7224 */ /* 0x000fe200078e0a04 */
[----:B------:R-:W-:Y:S01]  /*23420*/  IABS R246, R17 ;  /* 0x0000001100f67213 */ /* 0x000fe20000000000 */
[----:B------:R-:W-:Y:S01]  /*23430*/  IMAD.MOV R8, RZ, RZ, -R8 ;  /* 0x000000ffff087224 */ /* 0x000fe200078e0a08 */
[----:B------:R-:W-:Y:S01]  /*23440*/  IABS R247, R16 ;  /* 0x0000001000f77213 */ /* 0x000fe20000000000 */
[C---:B------:R-:W-:Y:S02]  /*23450*/  IMAD R244, R2.reuse, R10, R244 ;  /* 0x0000000a02f47224 */ /* 0x040fe400078e02f4 */
[----:B------:R-:W-:Y:S02]  /*23460*/  IMAD R243, R2, R8, R243 ;  /* 0x0000000802f37224 */ /* 0x000fe400078e02f3 */
[----:B------:R-:W-:-:S04]  /*23470*/  IMAD.HI.U32 R8, R3, R245, RZ ;  /* 0x000000f503087227 */ /* 0x000fc800078e00ff */
[----:B------:R-:W-:Y:S01]  /*23480*/  @!P3 IMAD.IADD R241, R241, 0x1, -R2 ;  /* 0x00000001f1f1b824 */ /* 0x000fe200078e0a02 */
[----:B------:R-:W-:Y:S01]  /*23490*/  ISETP.GT.U32.AND P3, PT, R2, R244, PT ;  /* 0x000000f40200720c */ /* 0x000fe20003f64070 */
[----:B------:R-:W-:-:S04]  /*234a0*/  IMAD.HI.U32 R9, R3, R246, RZ ;  /* 0x000000f603097227 */ /* 0x000fc800078e00ff */
[----:B------:R-:W-:Y:S01]  /*234b0*/  IMAD.HI.U32 R11, R3, R247, RZ ;  /* 0x000000f7030b7227 */ /* 0x000fe200078e00ff */
[----:B------:R-:W-:-:S03]  /*234c0*/  ISETP.GT.U32.AND P4, PT, R2, R243, PT ;  /* 0x000000f30200720c */ /* 0x000fc60003f84070 */
[----:B------:R-:W-:Y:S02]  /*234d0*/  IMAD.MOV R4, RZ, RZ, -R8 ;  /* 0x000000ffff047224 */ /* 0x000fe400078e0a08 */
[----:B------:R-:W-:Y:S02]  /*234e0*/  IMAD.MOV R8, RZ, RZ, -R9 ;  /* 0x000000ffff087224 */ /* 0x000fe400078e0a09 */
[----:B------:R-:W-:Y:S01]  /*234f0*/  IMAD.MOV R9, RZ, RZ, -R11 ;  /* 0x000000ffff097224 */ /* 0x000fe200078e0a0b */
[----:B------:R-:W-:-:S03]  /*23500*/  IABS R248, R15 ;  /* 0x0000000f00f87213 */ /* 0x000fc60000000000 */
[----:B------:R-:W-:Y:S02]  /*23510*/  IMAD R247, R2, R9, R247 ;  /* 0x0000000902f77224 */ /* 0x000fe400078e02f7 */
[----:B------:R-:W-:Y:S02]  /*23520*/  @!P3 IMAD.IADD R244, R244, 0x1, -R2 ;  /* 0x00000001f4f4b824 */ /* 0x000fe400078e0a02 */
[C---:B------:R-:W-:Y:S01]  /*23530*/  IMAD R245, R2.reuse, R4, R245 ;  /* 0x0000000402f57224 */ /* 0x040fe200078e02f5 */
[----:B------:R-:W-:Y:S01]  /*23540*/  ISETP.GT.U32.AND P3, PT, R2, R247, PT ;  /* 0x000000f70200720c */ /* 0x000fe20003f64070 */
[----:B------:R-:W-:-:S04]  /*23550*/  IMAD.HI.U32 R4, R3, R248, RZ ;  /* 0x000000f803047227 */ /* 0x000fc800078e00ff */
[----:B------:R-:W-:Y:S02]  /*23560*/  @!P4 IMAD.IADD R243, R243, 0x1, -R2 ;  /* 0x00000001f3f3c824 */ /* 0x000fe400078e0a02 */
[----:B------:R-:W-:Y:S01]  /*23570*/  IMAD.MOV R4, RZ, RZ, -R4 ;  /* 0x000000ffff047224 */ /* 0x000fe200078e0a04 */
[C---:B------:R-:W-:Y:S02]  /*23580*/  ISETP.GT.U32.AND P2, PT, R2.reuse, R242, PT ;  /* 0x000000f20200720c */ /* 0x040fe40003f44070 */
[C---:B------:R-:W-:Y:S01]  /*23590*/  ISETP.GT.U32.AND P4, PT, R2.reuse, R243, PT ;  /* 0x000000f30200720c */ /* 0x040fe20003f84070 */
[C---:B------:R-:W-:Y:S01]  /*235a0*/  IMAD R248, R2.reuse, R4, R248 ;  /* 0x0000000402f87224 */ /* 0x040fe200078e02f8 */
[----:B------:R-:W-:Y:S01]  /*235b0*/  IABS R249, R14 ;  /* 0x0000000e00f97213 */ /* 0x000fe20000000000 */
[----:B------:R-:W-:Y:S02]  /*235c0*/  @!P3 IMAD.IADD R247, R247, 0x1, -R2 ;  /* 0x00000001f7f7b824 */ /* 0x000fe400078e0a02 */
[C---:B------:R-:W-:Y:S01]  /*235d0*/  IMAD R246, R2.reuse, R8, R246 ;  /* 0x0000000802f67224 */ /* 0x040fe200078e02f6 */
[----:B------:R-:W-:Y:S01]  /*235e0*/  ISETP.GT.U32.AND P3, PT, R2, R248, PT ;  /* 0x000000f80200720c */ /* 0x000fe20003f64070 */
[----:B------:R-:W-:-:S04]  /*235f0*/  IMAD.HI.U32 R8, R3, R249, RZ ;  /* 0x000000f903087227 */ /* 0x000fc800078e00ff */
[----:B------:R-:W-:Y:S02]  /*23600*/  IMAD.MOV R8, RZ, RZ, -R8 ;  /* 0x000000ffff087224 */ /* 0x000fe400078e0a08 */
[--C-:B------:R-:W-:Y:S01]  /*23610*/  @!P4 IMAD.IADD R243, R243, 0x1, -R2.reuse ;  /* 0x00000001f3f3c824 */ /* 0x100fe200078e0a02 */
[----:B------:R-:W-:Y:S01]  /*23620*/  ISETP.GT.U32.AND P4, PT, R2, R246, PT ;  /* 0x000000f60200720c */ /* 0x000fe20003f84070 */
[--C-:B------:R-:W-:Y:S01]  /*23630*/  @!P0 IMAD.IADD R238, R238, 0x1, -R2.reuse ;  /* 0x00000001eeee8824 */ /* 0x100fe200078e0a02 */
[----:B------:R-:W-:Y:S01]  /*23640*/  ISETP.GE.AND P0, PT, R250, RZ, PT ;  /* 0x000000fffa00720c */ /* 0x000fe20003f06270 */
[--C-:B------:R-:W-:Y:S01]  /*23650*/  @!P2 IMAD.IADD R242, R242, 0x1, -R2.reuse ;  /* 0x00000001f2f2a824 */ /* 0x100fe200078e0a02 */
[----:B------:R-:W-:Y:S01]  /*23660*/  IABS R11, R12 ;  /* 0x0000000c000b7213 */ /* 0x000fe20000000000 */
[C---:B------:R-:W-:Y:S01]  /*23670*/  IMAD R249, R2.reuse, R8, R249 ;  /* 0x0000000802f97224 */ /* 0x040fe200078e02f9 */
[----:B------:R-:W-:Y:S02]  /*23680*/  ISETP.GT.U32.AND P2, PT, R2, R245, PT ;  /* 0x000000f50200720c */ /* 0x000fe40003f44070 */
[----:B------:R-:W-:Y:S01]  /*23690*/  IABS R250, R13 ;  /* 0x0000000d00fa7213 */ /* 0x000fe20000000000 */
[----:B------:R-:W-:Y:S01]  /*236a0*/  @!P3 IMAD.IADD R248, R248, 0x1, -R2 ;  /* 0x00000001f8f8b824 */ /* 0x000fe200078e0a02 */
[----:B------:R-:W-:Y:S01]  /*236b0*/  ISETP.GT.U32.AND P3, PT, R2, R249, PT ;  /* 0x000000f90200720c */ /* 0x000fe20003f64070 */
[----:B------:R-:W-:-:S04]  /*236c0*/  IMAD.HI.U32 R10, R3, R11, RZ ;  /* 0x0000000b030a7227 */ /* 0x000fc800078e00ff */
[----:B------:R-:W-:-:S04]  /*236d0*/  IMAD.HI.U32 R9, R3, R250, RZ ;  /* 0x000000fa03097227 */ /* 0x000fc800078e00ff */
[----:B------:R-:W-:Y:S02]  /*236e0*/  IMAD.MOV R10, RZ, RZ, -R10 ;  /* 0x000000ffff0a7224 */ /* 0x000fe400078e0a0a */
[----:B------:R-:W-:Y:S02]  /*236f0*/  IMAD.MOV R9, RZ, RZ, -R9 ;  /* 0x000000ffff097224 */ /* 0x000fe400078e0a09 */
[--C-:B------:R-:W-:Y:S01]  /*23700*/  @!P4 IMAD.IADD R246, R246, 0x1, -R2.reuse ;  /* 0x00000001f6f6c824 */ /* 0x100fe200078e0a02 */
[----:B------:R-:W-:Y:S01]  /*23710*/  ISETP.GE.AND P4, PT, R20, RZ, PT ;  /* 0x000000ff1400720c */ /* 0x000fe20003f86270 */
[----:B------:R-:W-:Y:S02]  /*23720*/  @!P2 IMAD.IADD R245, R245, 0x1, -R2 ;  /* 0x00000001f5f5a824 */ /* 0x000fe400078e0a02 */
[C---:B------:R-:W-:Y:S01]  /*23730*/  IMAD R11, R2.reuse, R10, R11 ;  /* 0x0000000a020b7224 */ /* 0x040fe200078e020b */
[----:B------:R-:W-:Y:S01]  /*23740*/  IABS R10, R251 ;  /* 0x000000fb000a7213 */ /* 0x000fe20000000000 */
[C---:B------:R-:W-:Y:S01]  /*23750*/  IMAD R250, R2.reuse, R9, R250 ;  /* 0x0000000902fa7224 */ /* 0x040fe200078e02fa */
[----:B------:R-:W-:Y:S01]  /*23760*/  IABS R9, R0 ;  /* 0x0000000000097213 */ /* 0x000fe20000000000 */
[----:B------:R-:W-:Y:S01]  /*23770*/  @!P1 IMAD.MOV R238, RZ, RZ, -R238 ;  /* 0x000000ffffee9224 */ /* 0x000fe200078e0aee */
[C---:B------:R-:W-:Y:S01]  /*23780*/  ISETP.GT.U32.AND P1, PT, R2.reuse, R244, PT ;  /* 0x000000f40200720c */ /* 0x040fe20003f24070 */
[----:B------:R-:W-:Y:S01]  /*23790*/  @!P3 IMAD.IADD R249, R249, 0x1, -R2 ;  /* 0x00000001f9f9b824 */ /* 0x000fe200078e0a02 */
[C---:B------:R-:W-:Y:S01]  /*237a0*/  ISETP.GT.U32.AND P3, PT, R2.reuse, R245, PT ;  /* 0x000000f50200720c */ /* 0x040fe20003f64070 */
[----:B------:R-:W-:Y:S01]  /*237b0*/  @!P5 IMAD.MOV R240, RZ, RZ, -R240 ;  /* 0x000000fffff0d224 */ /* 0x000fe200078e0af0 */
[----:B------:R-:W-:Y:S01]  /*237c0*/  ISETP.GT.U32.AND P5, PT, R2, R246, PT ;  /* 0x000000f60200720c */ /* 0x000fe20003fa4070 */
[----:B------:R-:W-:Y:S01]  /*237d0*/  IMAD.HI.U32 R24, R3, R10, RZ ;  /* 0x0000000a03187227 */ /* 0x000fe200078e00ff */
[----:B------:R-:W-:-:S03]  /*237e0*/  IABS R8, R252 ;  /* 0x000000fc00087213 */ /* 0x000fc60000000000 */
[----:B------:R-:W-:Y:S01]  /*237f0*/  IMAD.HI.U32 R23, R3, R9, RZ ;  /* 0x0000000903177227 */ /* 0x000fe200078e00ff */
[----:B------:R-:W-:-:S03]  /*23800*/  ISETP.GE.AND P2, PT, R21, RZ, PT ;  /* 0x000000ff1500720c */ /* 0x000fc60003f46270 */
[----:B------:R-:W-:Y:S02]  /*23810*/  IMAD.MOV R24, RZ, RZ, -R24 ;  /* 0x000000ffff187224 */ /* 0x000fe400078e0a18 */
[----:B------:R-:W-:Y:S02]  /*23820*/  IMAD.MOV R23, RZ, RZ, -R23 ;  /* 0x000000ffff177224 */ /* 0x000fe400078e0a17 */
[----:B------:R-:W-:Y:S01]  /*23830*/  @!P0 IMAD.MOV R241, RZ, RZ, -R241 ;  /* 0x000000fffff18224 */ /* 0x000fe200078e0af1 */
[----:B------:R-:W-:Y:S01]  /*23840*/  ISETP.GT.U32.AND P0, PT, R2, R247, PT ;  /* 0x000000f70200720c */ /* 0x000fe20003f04070 */
[----:B------:R-:W-:-:S04]  /*23850*/  IMAD.HI.U32 R22, R3, R8, RZ ;  /* 0x0000000803167227 */ /* 0x000fc800078e00ff */
[----:B------:R-:W-:Y:S01]  /*23860*/  @!P4 IMAD.MOV R243, RZ, RZ, -R243 ;  /* 0x000000fffff3c224 */ /* 0x000fe200078e0af3 */
[C---:B------:R-:W-:Y:S01]  /*23870*/  ISETP.GT.U32.AND P4, PT, R2.reuse, R250, PT ;  /* 0x000000fa0200720c */ /* 0x040fe20003f84070 */
[C---:B------:R-:W-:Y:S02]  /*23880*/  IMAD R10, R2.reuse, R24, R10 ;  /* 0x00000018020a7224 */ /* 0x040fe400078e020a */
[----:B------:R-:W-:Y:S01]  /*23890*/  IMAD R9, R2, R23, R9 ;  /* 0x0000001702097224 */ /* 0x000fe200078e0209 */
[----:B------:R-:W-:Y:S01]  /*238a0*/  IABS R4, R6 ;  /* 0x0000000600047213 */ /* 0x000fe20000000000 */
[----:B------:R-:W-:Y:S01]  /*238b0*/  IMAD.MOV R22, RZ, RZ, -R22 ;  /* 0x000000ffff167224 */ /* 0x000fe200078e0a16 */
[----:B------:R-:W-:Y:S01]  /*238c0*/  IABS R20, R7 ;  /* 0x0000000700147213 */ /* 0x000fe20000000000 */
[--C-:B------:R-:W-:Y:S01]  /*238d0*/  @!P1 IMAD.IADD R244, R244, 0x1, -R2.reuse ;  /* 0x00000001f4f49824 */ /* 0x100fe200078e0a02 */
[C---:B------:R-:W-:Y:S01]  /*238e0*/  ISETP.GT.U32.AND P1, PT, R2.reuse, R11, PT ;  /* 0x0000000b0200720c */ /* 0x040fe20003f24070 */
[--C-:B------:R-:W-:Y:S01]  /*238f0*/  @!P3 IMAD.IADD R245, R245, 0x1, -R2.reuse ;  /* 0x00000001f5f5b824 */ /* 0x100fe200078e0a02 */
[----:B------:R-:W-:Y:S01]  /*23900*/  ISETP.GT.U32.AND P3, PT, R2, R10, PT ;  /* 0x0000000a0200720c */ /* 0x000fe20003f64070 */
[----:B------:R-:W-:Y:S01]  /*23910*/  @!P5 IMAD.IADD R246, R246, 0x1, -R2 ;  /* 0x00000001f6f6d824 */ /* 0x000fe200078e0a02 */
[C---:B------:R-:W-:Y:S01]  /*23920*/  ISETP.GT.U32.AND P5, PT, R2.reuse, R9, PT ;  /* 0x000000090200720c */ /* 0x040fe20003fa4070 */
[C---:B------:R-:W-:Y:S01]  /*23930*/  IMAD R8, R2.reuse, R22, R8 ;  /* 0x0000001602087224 */ /* 0x040fe200078e0208 */
[----:B------:R-:W2:Y:S01]  /*23940*/  LDL.LU R24, [R1+0x57c] ;  /* 0x00057c0001187983 */ /* 0x000ea20000300800 */
[----:B------:R-:W-:Y:S01]  /*23950*/  @!P2 IMAD.MOV R242, RZ, RZ, -R242 ;  /* 0x000000fffff2a224 */ /* 0x000fe200078e0af2 */
[C---:B------:R-:W-:Y:S01]  /*23960*/  ISETP.GT.U32.AND P2, PT, R2.reuse, R248, PT ;  /* 0x000000f80200720c */ /* 0x040fe20003f44070 */
[--C-:B------:R-:W-:Y:S01]  /*23970*/  @!P0 IMAD.IADD R247, R247, 0x1, -R2.reuse ;  /* 0x00000001f7f78824 */ /* 0x100fe200078e0a02 */
[----:B------:R-:W-:Y:S01]  /*23980*/  ISETP.GT.U32.AND P0, PT, R2, R8, PT ;  /* 0x000000080200720c */ /* 0x000fe20003f04070 */
[----:B------:R-:W-:Y:S01]  /*23990*/  IMAD.HI.U32 R21, R3, R4, RZ ;  /* 0x0000000403157227 */ /* 0x000fe200078e00ff */
[----:B------:R-:W3:Y:S03]  /*239a0*/  LDL.LU R23, [R1+0x578] ;  /* 0x0005780001177983 */ /* 0x000ee60000300800 */
[----:B------:R-:W-:Y:S01]  /*239b0*/  @!P4 IMAD.IADD R250, R250, 0x1, -R2 ;  /* 0x00000001fafac824 */ /* 0x000fe200078e0a02 */
[----:B------:R-:W-:Y:S01]  /*239c0*/  ISETP.GE.AND P4, PT, R19, RZ, PT ;  /* 0x000000ff1300720c */ /* 0x000fe20003f86270 */
[----:B------:R-:W-:Y:S01]  /*239d0*/  @!P6 IMAD.MOV R239, RZ, RZ, -R239 ;  /* 0x000000ffffefe224 */ /* 0x000fe200078e0aef */
[----:B------:R-:W-:Y:S01]  /*239e0*/  ISETP.GT.U32.AND P6, PT, R2, R249, PT ;  /* 0x000000f90200720c */ /* 0x000fe20003fc4070 */
[----:B------:R-:W-:Y:S01]  /*239f0*/  IMAD.MOV R21, RZ, RZ, -R21 ;  /* 0x000000ffff157224 */ /* 0x000fe200078e0a15 */
[----:B------:R-:W4:Y:S01]  /*23a00*/  LDL.LU R22, [R1+0x570] ;  /* 0x0005700001167983 */ /* 0x000f220000300800 */
[----:B------:R-:W-:-:S04]  /*23a10*/  IMAD.HI.U32 R3, R3, R20, RZ ;  /* 0x0000001403037227 */ /* 0x000fc800078e00ff */
[--C-:B------:R-:W-:Y:S01]  /*23a20*/  @!P1 IMAD.IADD R11, R11, 0x1, -R2.reuse ;  /* 0x000000010b0b9824 */ /* 0x100fe200078e0a02 */
[----:B------:R-:W-:Y:S01]  /*23a30*/  ISETP.GE.AND P1, PT, R18, RZ, PT ;  /* 0x000000ff1200720c */ /* 0x000fe20003f26270 */
[--C-:B------:R-:W-:Y:S01]  /*23a40*/  @!P3 IMAD.IADD R10, R10, 0x1, -R2.reuse ;  /* 0x000000010a0ab824 */ /* 0x100fe200078e0a02 */
[----:B------:R-:W-:Y:S01]  /*23a50*/  ISETP.GE.AND P3, PT, R17, RZ, PT ;  /* 0x000000ff1100720c */ /* 0x000fe20003f66270 */
[----:B------:R-:W-:Y:S01]  /*23a60*/  @!P5 IMAD.IADD R9, R9, 0x1, -R2 ;  /* 0x000000010909d824 */ /* 0x000fe200078e0a02 */
[----:B------:R-:W-:Y:S01]  /*23a70*/  ISETP.GE.AND P5, PT, R16, RZ, PT ;  /* 0x000000ff1000720c */ /* 0x000fe20003fa6270 */
[----:B------:R-:W-:Y:S02]  /*23a80*/  IMAD R4, R2, R21, R4 ;  /* 0x0000001502047224 */ /* 0x000fe400078e0204 */
[----:B------:R-:W-:Y:S01]  /*23a90*/  IMAD.MOV R3, RZ, RZ, -R3 ;  /* 0x000000ffff037224 */ /* 0x000fe200078e0a03 */
[----:B------:R-:W4:Y:S01]  /*23aa0*/  LDL.LU R21, [R1+0x56c] ;  /* 0x00056c0001157983 */ /* 0x000f220000300800 */
[----:B------:R-:W-:Y:S01]  /*23ab0*/  @!P2 IMAD.IADD R248, R248, 0x1, -R2 ;  /* 0x00000001f8f8a824 */ /* 0x000fe200078e0a02 */
[C---:B------:R-:W-:Y:S01]  /*23ac0*/  ISETP.GT.U32.AND P2, PT, R2.reuse, R4, PT ;  /* 0x000000040200720c */ /* 0x040fe20003f44070 */
[----:B------:R-:W-:-:S02]  /*23ad0*/  IMAD R3, R2, R3, R20 ;  /* 0x0000000302037224 */ /* 0x000fc400078e0214 */
[----:B------:R-:W-:Y:S01]  /*23ae0*/  @!P0 IMAD.IADD R8, R8, 0x1, -R2 ;  /* 0x0000000108088824 */ /* 0x000fe200078e0a02 */
[----:B------:R-:W-:Y:S01]  /*23af0*/  ISETP.GE.AND P0, PT, R15, RZ, PT ;  /* 0x000000ff0f00720c */ /* 0x000fe20003f06270 */
[----:B------:R-:W-:Y:S01]  /*23b00*/  @!P4 IMAD.MOV R244, RZ, RZ, -R244 ;  /* 0x000000fffff4c224 */ /* 0x000fe200078e0af4 */
[C---:B------:R-:W-:Y:S01]  /*23b10*/  ISETP.GT.U32.AND P4, PT, R2.reuse, R250, PT ;  /* 0x000000fa0200720c */ /* 0x040fe20003f84070 */
[----:B------:R-:W-:Y:S01]  /*23b20*/  @!P6 IMAD.IADD R249, R249, 0x1, -R2 ;  /* 0x00000001f9f9e824 */ /* 0x000fe200078e0a02 */
[C---:B------:R-:W-:Y:S01]  /*23b30*/  ISETP.GT.U32.AND P6, PT, R2.reuse, R3, PT ;  /* 0x000000030200720c */ /* 0x040fe20003fc4070 */
[----:B------:R-:W4:Y:S01]  /*23b40*/  LDL.LU R20, [R1+0x564] ;  /* 0x0005640001147983 */ /* 0x000f220000300800 */
[----:B------:R-:W-:Y:S01]  /*23b50*/  @!P1 IMAD.MOV R245, RZ, RZ, -R245 ;  /* 0x000000fffff59224 */ /* 0x000fe200078e0af5 */
[C---:B------:R-:W-:Y:S01]  /*23b60*/  ISETP.GT.U32.AND P1, PT, R2.reuse, R11, PT ;  /* 0x0000000b0200720c */ /* 0x040fe20003f24070 */
[----:B------:R-:W-:Y:S01]  /*23b70*/  @!P3 IMAD.MOV R246, RZ, RZ, -R246 ;  /* 0x000000fffff6b224 */ /* 0x000fe200078e0af6 */
[----:B------:R-:W4:Y:S01]  /*23b80*/  LDL.LU R19, [R1+0x560] ;  /* 0x0005600001137983 */ /* 0x000f220000300800 */
[C---:B------:R-:W-:Y:S01]  /*23b90*/  ISETP.GT.U32.AND P3, PT, R2.reuse, R10, PT ;  /* 0x0000000a0200720c */ /* 0x040fe20003f64070 */
[----:B------:R-:W-:Y:S01]  /*23ba0*/  @!P5 IMAD.MOV R247, RZ, RZ, -R247 ;  /* 0x000000fffff7d224 */ /* 0x000fe200078e0af7 */
[----:B------:R-:W-:Y:S01]  /*23bb0*/  ISETP.GT.U32.AND P5, PT, R2, R9, PT ;  /* 0x000000090200720c */ /* 0x000fe20003fa4070 */
[----:B------:R-:W4:Y:S01]  /*23bc0*/  LDL.LU R18, [R1+0x55c] ;  /* 0x00055c0001127983 */ /* 0x000f220000300800 */
[----:B------:R-:W-:-:S03]  /*23bd0*/  @!P2 IMAD.IADD R4, R4, 0x1, -R2 ;  /* 0x000000010404a824 */ /* 0x000fc600078e0a02 */
[----:B------:R-:W4:Y:S01]  /*23be0*/  LDL.LU R17, [R1+0x550] ;  /* 0x0005500001117983 */ /* 0x000f220000300800 */
[----:B------:R-:W-:-:S03]  /*23bf0*/  @!P0 IMAD.MOV R248, RZ, RZ, -R248 ;  /* 0x000000fffff88224 */ /* 0x000fc600078e0af8 */
[----:B------:R-:W4:Y:S01]  /*23c00*/  LDL.LU R16, [R1+0x54c] ;  /* 0x00054c0001107983 */ /* 0x000f220000300800 */
[----:B------:R-:W-:Y:S01]  /*23c10*/  ISETP.GT.U32.AND P0, PT, R2, R8, PT ;  /* 0x000000080200720c */ /* 0x000fe20003f04070 */
[--C-:B------:R-:W-:Y:S01]  /*23c20*/  @!P4 IMAD.IADD R250, R250, 0x1, -R2.reuse ;  /* 0x00000001fafac824 */ /* 0x100fe200078e0a02 */
[----:B------:R-:W-:Y:S01]  /*23c30*/  ISETP.GE.AND P2, PT, R14, RZ, PT ;  /* 0x000000ff0e00720c */ /* 0x000fe20003f46270 */
[----:B------:R-:W4:Y:S01]  /*23c40*/  LDL.LU R15, [R1+0x544] ;  /* 0x00054400010f7983 */ /* 0x000f220000300800 */
[----:B------:R-:W-:Y:S01]  /*23c50*/  ISETP.GE.AND P4, PT, R13, RZ, PT ;  /* 0x000000ff0d00720c */ /* 0x000fe20003f86270 */
[--C-:B------:R-:W-:Y:S02]  /*23c60*/  @!P6 IMAD.IADD R3, R3, 0x1, -R2.reuse ;  /* 0x000000010303e824 */ /* 0x100fe400078e0a02 */
[----:B------:R-:W4:Y:S01]  /*23c70*/  LDL.LU R14, [R1+0x538] ;  /* 0x00053800010e7983 */ /* 0x000f220000300800 */
[----:B------:R-:W-:Y:S01]  /*23c80*/  ISETP.GT.U32.AND P6, PT, R2, R4, PT ;  /* 0x000000040200720c */ /* 0x000fe20003fc4070 */
[----:B------:R-:W-:-:S02]  /*23c90*/  @!P1 IMAD.IADD R11, R11, 0x1, -R2 ;  /* 0x000000010b0b9824 */ /* 0x000fc400078e0a02 */
[----:B------:R-:W4:Y:S01]  /*23ca0*/  LDL.LU R13, [R1+0x534] ;  /* 0x00053400010d7983 */ /* 0x000f220000300800 */
[----:B------:R-:W-:Y:S01]  /*23cb0*/  ISETP.GE.AND P1, PT, R12, RZ, PT ;  /* 0x000000ff0c00720c */ /* 0x000fe20003f26270 */
[--C-:B------:R-:W-:Y:S01]  /*23cc0*/  @!P3 IMAD.IADD R10, R10, 0x1, -R2.reuse ;  /* 0x000000010a0ab824 */ /* 0x100fe200078e0a02 */
[----:B------:R-:W-:Y:S01]  /*23cd0*/  ISETP.GE.AND P3, PT, R251, RZ, PT ;  /* 0x000000fffb00720c */ /* 0x000fe20003f66270 */
[----:B------:R-:W-:Y:S01]  /*23ce0*/  @!P5 IMAD.IADD R9, R9, 0x1, -R2 ;  /* 0x000000010909d824 */ /* 0x000fe200078e0a02 */
[----:B------:R-:W4:Y:S01]  /*23cf0*/  LDL.LU R12, [R1+0x528] ;  /* 0x00052800010c7983 */ /* 0x000f220000300800 */
[----:B------:R-:W-:-:S03]  /*23d00*/  ISETP.GE.AND P5, PT, R252, RZ, PT ;  /* 0x000000fffc00720c */ /* 0x000fc60003fa6270 */
[----:B------:R-:W4:Y:S04]  /*23d10*/  LDL.LU R251, [R1+0x520] ;  /* 0x0005200001fb7983 */ /* 0x000f280000300800 */
[----:B------:R-:W4:Y:S01]  /*23d20*/  LDL.LU R252, [R1+0x518] ;  /* 0x0005180001fc7983 */ /* 0x000f220000300800 */
[--C-:B------:R-:W-:Y:S01]  /*23d30*/  @!P0 IMAD.IADD R8, R8, 0x1, -R2.reuse ;  /* 0x0000000108088824 */ /* 0x100fe200078e0a02 */
[----:B------:R-:W-:Y:S02]  /*23d40*/  ISETP.GE.AND P0, PT, R6, RZ, PT ;  /* 0x000000ff0600720c */ /* 0x000fe40003f06270 */
[----:B------:R-:W4:Y:S01]  /*23d50*/  LDL.LU R6, [R1+0x514] ;  /* 0x0005140001067983 */ /* 0x000f220000300800 */
[----:B------:R-:W-:Y:S01]  /*23d60*/  @!P6 IMAD.IADD R4, R4, 0x1, -R2 ;  /* 0x000000010404e824 */ /* 0x000fe200078e0a02 */
[----:B------:R-:W-:-:S02]  /*23d70*/  ISETP.GE.AND P6, PT, R7, RZ, PT ;  /* 0x000000ff0700720c */ /* 0x000fc40003fc6270 */
[----:B------:R-:W4:Y:S01]  /*23d80*/  LDL.LU R7, [R1+0x510] ;  /* 0x0005100001077983 */ /* 0x000f220000300800 */
[----:B------:R-:W-:Y:S01]  /*23d90*/  @!P2 IMAD.MOV R249, RZ, RZ, -R249 ;  /* 0x000000fffff9a224 */ /* 0x000fe200078e0af9 */
[----:B------:R-:W-:Y:S01]  /*23da0*/  ISETP.GT.U32.AND P2, PT, R2, R3, PT ;  /* 0x000000030200720c */ /* 0x000fe20003f44070 */
[----:B------:R-:W-:Y:S01]  /*23db0*/  @!P4 IMAD.MOV R250, RZ, RZ, -R250 ;  /* 0x000000fffffac224 */ /* 0x000fe200078e0afa */
[----:B------:R-:W-:Y:S01]  /*23dc0*/  ISETP.GE.AND P4, PT, R0, RZ, PT ;  /* 0x000000ff0000720c */ /* 0x000fe20003f86270 */
[----:B------:R0:W-:Y:S10]  /*23dd0*/  STL [R1+0x2b3c], R0 ;  /* 0x002b3c0001007387 */ /* 0x0001f40000100800 */
[----:B------:R-:W-:Y:S01]  /*23de0*/  @!P2 IMAD.IADD R3, R3, 0x1, -R2 ;  /* 0x000000010303a824 */ /* 0x000fe200078e0a02 */
[----:B------:R-:W-:-:S02]  /*23df0*/  ISETP.NE.AND P2, PT, R5, RZ, PT ;  /* 0x000000ff0500720c */ /* 0x000fc40003f45270 */
[----:B------:R-:W-:-:S04]  /*23e00*/  LOP3.LUT R5, RZ, R5, RZ, 0x33, !PT ;  /* 0x00000005ff057212 */ /* 0x000fc800078e33ff */
[C---:B0-----:R-:W-:Y:S02]  /*23e10*/  SEL R0, R5.reuse, R34, !P2 ;  /* 0x0000002205007207 */ /* 0x041fe40005000000 */
[C---:B------:R-:W-:Y:S02]  /*23e20*/  SEL R2, R5.reuse, R33, !P2 ;  /* 0x0000002105027207 */ /* 0x040fe40005000000 */
[C---:B------:R-:W-:Y:S01]  /*23e30*/  SEL R32, R5.reuse, R32, !P2 ;  /* 0x0000002005207207 */ /* 0x040fe20005000000 */
[----:B------:R0:W-:Y:S01]  /*23e40*/  STL [R1+0x3b8], R0 ;  /* 0x0003b80001007387 */ /* 0x0001e20000100800 */
[----:B------:R-:W-:-:S03]  /*23e50*/  SEL R29, R5, R29, !P2 ;  /* 0x0000001d051d7207 */ /* 0x000fc60005000000 */
[----:B------:R1:W-:Y:S01]  /*23e60*/  STL [R1+0x3bc], R2 ;  /* 0x0003bc0201007387 */ /* 0x0003e20000100800 */
[----:B0-----:R-:W-:-:S03]  /*23e70*/  SEL R0, R5, R31, !P2 ;  /* 0x0000001f05007207 */ /* 0x001fc60005000000 */
[----:B------:R-:W-:Y:S01]  /*23e80*/  STL [R1+0x3c0], R32 ;  /* 0x0003c02001007387 */ /* 0x000fe20000100800 */
[----:B-1----:R-:W-:-:S03]  /*23e90*/  SEL R2, R5, R30, !P2 ;  /* 0x0000001e05027207 */ /* 0x002fc60005000000 */
[----:B------:R0:W-:Y:S01]  /*23ea0*/  STL [R1+0x3c4], R0 ;  /* 0x0003c40001007387 */ /* 0x0001e20000100800 */
[----:B------:R-:W-:-:S03]  /*23eb0*/  SEL R26, R5, R26, !P2 ;  /* 0x0000001a051a7207 */ /* 0x000fc60005000000 */
[----:B------:R1:W-:Y:S01]  /*23ec0*/  STL [R1+0x3c8], R2 ;  /* 0x0003c80201007387 */ /* 0x0003e20000100800 */
[----:B0-----:R-:W-:-:S03]  /*23ed0*/  SEL R0, R5, R28, !P2 ;  /* 0x0000001c05007207 */ /* 0x001fc60005000000 */
[----:B------:R-:W-:Y:S01]  /*23ee0*/  STL [R1+0x3cc], R29 ;  /* 0x0003cc1d01007387 */ /* 0x000fe20000100800 */
[----:B-1----:R-:W-:-:S03]  /*23ef0*/  SEL R2, R5, R27, !P2 ;  /* 0x0000001b05027207 */ /* 0x002fc60005000000 */
[----:B------:R0:W-:Y:S04]  /*23f00*/  STL [R1+0x3d0], R0 ;  /* 0x0003d00001007387 */ /* 0x0001e80000100800 */
[----:B------:R2:W-:Y:S01]  /*23f10*/  STL [R1+0x3d4], R2 ;  /* 0x0003d40201007387 */ /* 0x0005e20000100800 */
[----:B0-----:R-:W-:-:S03]  /*23f20*/  SEL R0, R5, R25, !P2 ;  /* 0x0000001905007207 */ /* 0x001fc60005000000 */
[----:B------:R-:W-:Y:S04]  /*23f30*/  STL [R1+0x3d8], R26 ;  /* 0x0003d81a01007387 */ /* 0x000fe80000100800 */
[----:B------:R4:W-:Y:S01]  /*23f40*/  STL [R1+0x3dc], R0 ;  /* 0x0003dc0001007387 */ /* 0x0009e20000100800 */
[C---:B--2---:R-:W-:Y:S02]  /*23f50*/  SEL R2, R5.reuse, R24, !P2 ;  /* 0x0000001805027207 */ /* 0x044fe40005000000 */
[----:B---3--:R-:W-:-:S03]  /*23f60*/  SEL R23, R5, R23, !P2 ;  /* 0x0000001705177207 */ /* 0x008fc60005000000 */
[----:B------:R0:W-:Y:S01]  /*23f70*/  STL [R1+0x3e0], R2 ;  /* 0x0003e00201007387 */ /* 0x0001e20000100800 */
[----:B----4-:R-:W-:-:S03]  /*23f80*/  SEL R0, R5, R22, !P2 ;  /* 0x0000001605007207 */ /* 0x010fc60005000000 */
[----:B------:R-:W-:Y:S04]  /*23f90*/  STL [R1+0x3e4], R23 ;  /* 0x0003e41701007387 */ /* 0x000fe80000100800 */
[----:B------:R1:W-:Y:S01]  /*23fa0*/  STL [R1+0x3e8], R0 ;  /* 0x0003e80001007387 */ /* 0x0003e20000100800 */
[----:B0-----:R-:W-:-:S05]  /*23fb0*/  SEL R2, R5, R21, !P2 ;  /* 0x0000001505027207 */ /* 0x001fca0005000000 */
[----:B------:R0:W-:Y:S01]  /*23fc0*/  STL [R1+0x3ec], R2 ;  /* 0x0003ec0201007387 */ /* 0x0001e20000100800 */
[C---:B------:R-:W-:Y:S02]  /*23fd0*/  SEL R20, R5.reuse, R20, !P2 ;  /* 0x0000001405147207 */ /* 0x040fe40005000000 */
[----:B-1----:R-:W-:-:S03]  /*23fe0*/  SEL R0, R5, R19, !P2 ;  /* 0x0000001305007207 */ /* 0x002fc60005000000 */
[----:B------:R-:W-:Y:S01]  /*23ff0*/  STL [R1+0x3f0], R20 ;  /* 0x0003f01401007387 */ /* 0x000fe20000100800 */
[----:B0-----:R-:W-:-:S03]  /*24000*/  SEL R2, R5, R18, !P2 ;  /* 0x0000001205027207 */ /* 0x001fc60005000000 */
        /* <DEDUP_REMOVED lines=20> */
[----:B0-----:R-:W2:Y:S04]  /*24150*/  LDL.LU R0, [R1+0x424] ;  /* 0x0004240001007983 */ /* 0x001ea80000300800 */
[----:B------:R0:W-:Y:S04]  /*24160*/  STL [R1+0x41c], R2 ;  /* 0x00041c0201007387 */ /* 0x0001e80000100800 */
[----:B0-----:R-:W3:Y:S04]  /*24170*/  LDL.LU R2, [R1+0x428] ;  /* 0x0004280001027983 */ /* 0x001ee80000300800 */
[----:B------:R0:W-:Y:S04]  /*24180*/  STL [R1+0x420], R6 ;  /* 0x0004200601007387 */ /* 0x0001e80000100800 */
        /* <DEDUP_REMOVED lines=27> */
[----:B0-----:R-:W4:Y:S04]  /*24340*/  LDL.LU R6, [R1+0x49c] ;  /* 0x00049c0001067983 */ /* 0x001f280000300800 */
[----:B------:R-:W4:Y:S01]  /*24350*/  LDL.LU R7, [R1+0x4a0] ;  /* 0x0004a00001077983 */ /* 0x000f220000300800 */
[----:B--2---:R-:W-:-:S05]  /*24360*/  SEL R0, R5, R0, !P2 ;  /* 0x0000000005007207 */ /* 0x004fca0005000000 */
[----:B------:R3:W-:Y:S02]  /*24370*/  STL [R1+0x424], R0 ;  /* 0x0004240001007387 */ /* 0x0007e40000100800 */
[----:B---3--:R-:W-:-:S05]  /*24380*/  SEL R0, R5, R2, !P2 ;  /* 0x0000000205007207 */ /* 0x008fca0005000000 */
[----:B------:R0:W-:Y:S01]  /*24390*/  STL [R1+0x428], R0 ;  /* 0x0004280001007387 */ /* 0x0001e20000100800 */
[C---:B----4-:R-:W-:Y:S02]  /*243a0*/  SEL R2, R5.reuse, R36, !P2 ;  /* 0x0000002405027207 */ /* 0x050fe40005000000 */
[----:B------:R-:W-:-:S03]  /*243b0*/  SEL R35, R5, R35, !P2 ;  /* 0x0000002305237207 */ /* 0x000fc60005000000 */
[----:B------:R1:W-:Y:S01]  /*243c0*/  STL [R1+0x42c], R2 ;  /* 0x00042c0201007387 */ /* 0x0003e20000100800 */
[----:B0-----:R-:W-:-:S03]  /*243d0*/  SEL R0, R5, R34, !P2 ;  /* 0x0000002205007207 */ /* 0x001fc60005000000 */
[----:B------:R-:W-:Y:S04]  /*243e0*/  STL [R1+0x430], R35 ;  /* 0x0004302301007387 */ /* 0x000fe80000100800 */
[----:B------:R0:W-:Y:S01]  /*243f0*/  STL [R1+0x434], R0 ;  /* 0x0004340001007387 */ /* 0x0001e20000100800 */
[C---:B-1----:R-:W-:Y:S02]  /*24400*/  SEL R2, R5.reuse, R33, !P2 ;  /* 0x0000002105027207 */ /* 0x042fe40005000000 */
[----:B------:R-:W-:-:S03]  /*24410*/  SEL R32, R5, R32, !P2 ;  /* 0x0000002005207207 */ /* 0x000fc60005000000 */
[----:B------:R1:W-:Y:S01]  /*24420*/  STL [R1+0x438], R2 ;  /* 0x0004380201007387 */ /* 0x0003e20000100800 */
[----:B0-----:R-:W-:-:S03]  /*24430*/  SEL R0, R5, R31, !P2 ;  /* 0x0000001f05007207 */ /* 0x001fc60005000000 */
[----:B------:R-:W-:Y:S01]  /*24440*/  STL [R1+0x43c], R32 ;  /* 0x00043c2001007387 */ /* 0x000fe20000100800 */
[----:B------:R-:W-:-:S03]  /*24450*/  SEL R29, R5, R29, !P2 ;  /* 0x0000001d051d7207 */ /* 0x000fc60005000000 */
[----:B------:R0:W-:Y:S01]  /*24460*/  STL [R1+0x440], R0 ;  /* 0x0004400001007387 */ /* 0x0001e20000100800 */
[----:B-1----:R-:W-:-:S05]  /*24470*/  SEL R2, R5, R30, !P2 ;  /* 0x0000001e05027207 */ /* 0x002fca0005000000 */
        /* <DEDUP_REMOVED lines=17> */
[C---:B-1----:R-:W-:Y:S02]  /*24590*/  SEL R2, R5.reuse, R21, !P2 ;  /* 0x0000001505027207 */ /* 0x042fe40005000000 */
        /* <DEDUP_REMOVED lines=9> */
[----:B------:R-:W-:Y:S04]  /*24630*/  STL [R1+0x47c], R17 ;  /* 0x00047c1101007387 */ /* 0x000fe80000100800 */
[----:B------:R0:W-:Y:S01]  /*24640*/  STL [R1+0x480], R0 ;  /* 0x0004800001007387 */ /* 0x0001e20000100800 */
[----:B-1----:R-:W-:-:S05]  /*24650*/  SEL R2, R5, R15, !P2 ;  /* 0x0000000f05027207 */ /* 0x002fca0005000000 */
        /* <DEDUP_REMOVED lines=11> */
[C---:B------:R-:W-:Y:S01]  /*24710*/  SEL R6, R5.reuse, R7, !P2 ;  /* 0x0000000705067207 */ /* 0x040fe20005000000 */
        /* <DEDUP_REMOVED lines=409> */
[----:B----4-:R-:W-:-:S05]  /*260b0*/  SEL R2, R5, R36, !P2 ;  /* 0x0000002405027207 */ /* 0x010fca0005000000 */
[----:B------:R1:W-:Y:S01]  /*260c0*/  STL [R1+0x1a0], R2 ;  /* 0x0001a00201007387 */ /* 0x0003e20000100800 */
[C---:B0-----:R-:W-:Y:S02]  /*260d0*/  SEL R0, R5.reuse, R35, !P2 ;  /* 0x0000002305007207 */ /* 0x041fe40005000000 */
[----:B------:R-:W-:-:S03]  /*260e0*/  SEL R34, R5, R34, !P2 ;  /* 0x0000002205227207 */ /* 0x000fc60005000000 */
[----:B------:R0:W-:Y:S01]  /*260f0*/  STL [R1+0x19c], R0 ;  /* 0x00019c0001007387 */ /* 0x0001e20000100800 */
[----:B-1----:R-:W-:-:S03]  /*26100*/  SEL R2, R5, R33, !P2 ;  /* 0x0000002105027207 */ /* 0x002fc60005000000 */
[----:B------:R-:W-:Y:S01]  /*26110*/  STL [R1+0x198], R34 ;  /* 0x0001982201007387 */ /* 0x000fe20000100800 */
[C---:B------:R-:W-:Y:S02]  /*26120*/  SEL R31, R5.reuse, R31, !P2 ;  /* 0x0000001f051f7207 */ /* 0x040fe40005000000 */
[C---:B0-----:R-:W-:Y:S01]  /*26130*/  SEL R0, R5.reuse, R32, !P2 ;  /* 0x0000002005007207 */ /* 0x041fe20005000000 */
[----:B------:R0:W-:Y:S04]  /*26140*/  STL [R1+0x194], R2 ;  /* 0x0001940201007387 */ /* 0x0001e80000100800 */
[----:B------:R1:W-:Y:S01]  /*26150*/  STL [R1+0x190], R0 ;  /* 0x0001900001007387 */ /* 0x0003e20000100800 */
[----:B0-----:R-:W-:-:S03]  /*26160*/  SEL R2, R5, R30, !P2 ;  /* 0x0000001e05027207 */ /* 0x001fc60005000000 */
[----:B------:R-:W-:Y:S01]  /*26170*/  STL [R1+0x18c], R31 ;  /* 0x00018c1f01007387 */ /* 0x000fe20000100800 */
[----:B-1----:R-:W-:-:S03]  /*26180*/  SEL R0, R5, R29, !P2 ;  /* 0x0000001d05007207 */ /* 0x002fc60005000000 */
[----:B------:R0:W-:Y:S01]  /*26190*/  STL [R1+0x188], R2 ;  /* 0x0001880201007387 */ /* 0x0001e20000100800 */
[----:B------:R-:W-:-:S03]  /*261a0*/  SEL R28, R5, R28, !P2 ;  /* 0x0000001c051c7207 */ /* 0x000fc60005000000 */
[----:B------:R1:W-:Y:S01]  /*261b0*/  STL [R1+0x184], R0 ;  /* 0x0001840001007387 */ /* 0x0003e20000100800 */
[C---:B------:R-:W-:Y:S02]  /*261c0*/  SEL R25, R5.reuse, R25, !P2 ;  /* 0x0000001905197207 */ /* 0x040fe40005000000 */
[C---:B0-----:R-:W-:Y:S01]  /*261d0*/  SEL R2, R5.reuse, R27, !P2 ;  /* 0x0000001b05027207 */ /* 0x041fe20005000000 */
[----:B------:R-:W-:Y:S01]  /*261e0*/  STL [R1+0x180], R28 ;  /* 0x0001801c01007387 */ /* 0x000fe20000100800 */
[----:B-1----:R-:W-:-:S03]  /*261f0*/  SEL R0, R5, R26, !P2 ;  /* 0x0000001a05007207 */ /* 0x002fc60005000000 */
[----:B------:R0:W-:Y:S04]  /*26200*/  STL [R1+0x17c], R2 ;  /* 0x00017c0201007387 */ /* 0x0001e80000100800 */
        /* <DEDUP_REMOVED lines=25> */
[----:B0-----:R-:W-:-:S03]  /*263a0*/  SEL R2, R5, R12, !P2 ;  /* 0x0000000c05027207 */ /* 0x001fc60005000000 */
[----:B------:R-:W-:Y:S01]  /*263b0*/  STL [R1+0x134], R13 ;  /* 0x0001340d01007387 */ /* 0x000fe20000100800 */
[C---:B------:R-:W-:Y:S02]  /*263c0*/  SEL R12, R5.reuse, R252, !P2 ;  /* 0x000000fc050c7207 */ /* 0x040fe40005000000 */
[C---:B-1----:R-:W-:Y:S01]  /*263d0*/  SEL R0, R5.reuse, R251, !P2 ;  /* 0x000000fb05007207 */ /* 0x042fe20005000000 */
[----:B------:R0:W-:Y:S04]  /*263e0*/  STL [R1+0x12c], R2 ;  /* 0x00012c0201007387 */ /* 0x0001e80000100800 */
[----:B------:R1:W-:Y:S01]  /*263f0*/  STL [R1+0x128], R0 ;  /* 0x0001280001007387 */ /* 0x0003e20000100800 */
[----:B0-----:R-:W-:-:S03]  /*26400*/  SEL R2, R5, R6, !P2 ;  /* 0x0000000605027207 */ /* 0x001fc60005000000 */
[----:B------:R0:W-:Y:S01]  /*26410*/  STL [R1+0x120], R12 ;  /* 0x0001200c01007387 */ /* 0x0001e20000100800 */
[----:B-1----:R-:W-:-:S03]  /*26420*/  SEL R0, R5, R7, !P2 ;  /* 0x0000000705007207 */ /* 0x002fc60005000000 */
[----:B------:R-:W2:Y:S04]  /*26430*/  LDL.LU R36, [R1+0x80] ;  /* 0x0000800001247983 */ /* 0x000ea80000300800 */
[----:B------:R-:W-:Y:S04]  /*26440*/  STL [R1+0x118], R2 ;  /* 0x0001180201007387 */ /* 0x000fe80000100800 */
[----:B------:R-:W3:Y:S04]  /*26450*/  LDL.LU R35, [R1+0x7c] ;  /* 0x00007c0001237983 */ /* 0x000ee80000300800 */
        /* <DEDUP_REMOVED lines=24> */
[----:B------:R-:W4:Y:S04]  /*265e0*/  LDL.LU R251, [R1+0x1c] ;  /* 0x00001c0001fb7983 */ /* 0x000f280000300800 */
[----:B------:R-:W4:Y:S04]  /*265f0*/  LDL.LU R252, [R1+0x18] ;  /* 0x0000180001fc7983 */ /* 0x000f280000300800 */
[----:B------:R-:W4:Y:S04]  /*26600*/  LDL.LU R6, [R1+0x14] ;  /* 0x0000140001067983 */ /* 0x000f280000300800 */
[----:B------:R-:W4:Y:S04]  /*26610*/  LDL.LU R7, [R1+0x10] ;  /* 0x0000100001077983 */ /* 0x000f280000300800 */
[----:B-1----:R-:W4:Y:S04]  /*26620*/  LDL.LU R0, [R1+0xc] ;  /* 0x00000c0001007983 */ /* 0x002f280000300800 */
[----:B------:R-:W4:Y:S01]  /*26630*/  LDL.LU R2, [R1+0x8] ;  /* 0x0000080001027983 */ /* 0x000f220000300800 */
[----:B--2---:R-:W-:-:S05]  /*26640*/  SEL R36, R5, R36, !P2 ;  /* 0x0000002405247207 */ /* 0x004fca0005000000 */
[----:B------:R0:W-:Y:S01]  /*26650*/  STL [R1+0x10c], R36 ;  /* 0x00010c2401007387 */ /* 0x0001e20000100800 */
[----:B---3--:R-:W-:-:S03]  /*26660*/  SEL R35, R5, R35, !P2 ;  /* 0x0000002305237207 */ /* 0x008fc60005000000 */
[----:B0-----:R-:W2:Y:S01]  /*26670*/  LDL.LU R36, [R1+0x2c70] ;  /* 0x002c700001247983 */ /* 0x001ea20000300800 */
[----:B----4-:R-:W-:-:S03]  /*26680*/  SEL R34, R5, R34, !P2 ;  /* 0x0000002205227207 */ /* 0x010fc60005000000 */
[----:B------:R0:W-:Y:S01]  /*26690*/  STL [R1+0x100], R35 ;  /* 0x0001002301007387 */ /* 0x0001e20000100800 */
[C---:B------:R-:W-:Y:S02]  /*266a0*/  SEL R33, R5.reuse, R33, !P2 ;  /* 0x0000002105217207 */ /* 0x040fe40005000000 */
[C---:B------:R-:W-:Y:S01]  /*266b0*/  SEL R32, R5.reuse, R32, !P2 ;  /* 0x0000002005207207 */ /* 0x040fe20005000000 */
[----:B0-----:R-:W3:Y:S01]  /*266c0*/  LDL.LU R35, [R1+0x2c6c] ;  /* 0x002c6c0001237983 */ /* 0x001ee20000300800 */
[----:B------:R-:W-:-:S03]  /*266d0*/  SEL R31, R5, R31, !P2 ;  /* 0x0000001f051f7207 */ /* 0x000fc60005000000 */
[----:B------:R0:W-:Y:S01]  /*266e0*/  STL [R1+0xfc], R34 ;  /* 0x0000fc2201007387 */ /* 0x0001e20000100800 */
[C---:B------:R-:W-:Y:S02]  /*266f0*/  SEL R30, R5.reuse, R30, !P2 ;  /* 0x0000001e051e7207 */ /* 0x040fe40005000000 */
[C---:B------:R-:W-:Y:S01]  /*26700*/  SEL R29, R5.reuse, R29, !P2 ;  /* 0x0000001d051d7207 */ /* 0x040fe20005000000 */
[----:B0-----:R-:W4:Y:S04]  /*26710*/  LDL.LU R34, [R1+0x2c68] ;  /* 0x002c680001227983 */ /* 0x001f280000300800 */
[----:B------:R0:W-:Y:S01]  /*26720*/  STL [R1+0xf8], R33 ;  /* 0x0000f82101007387 */ /* 0x0001e20000100800 */
[C---:B------:R-:W-:Y:S02]  /*26730*/  SEL R28, R5.reuse, R28, !P2 ;  /* 0x0000001c051c7207 */ /* 0x040fe40005000000 */
[C---:B------:R-:W-:Y:S01]  /*26740*/  SEL R27, R5.reuse, R27, !P2 ;  /* 0x0000001b051b7207 */ /* 0x040fe20005000000 */
[----:B0-----:R-:W2:Y:S04]  /*26750*/  LDL.LU R33, [R1+0x2c64] ;  /* 0x002c640001217983 */ /* 0x001ea80000300800 */
[----:B------:R0:W-:Y:S01]  /*26760*/  STL [R1+0xd4], R32 ;  /* 0x0000d42001007387 */ /* 0x0001e20000100800 */
[----:B------:R-:W-:-:S03]  /*26770*/  SEL R26, R5, R26, !P2 ;  /* 0x0000001a051a7207 */ /* 0x000fc60005000000 */
[----:B0-----:R-:W3:Y:S04]  /*26780*/  LDL.LU R32, [R1+0x2c60] ;  /* 0x002c600001207983 */ /* 0x001ee80000300800 */
[----:B------:R0:W-:Y:S01]  /*26790*/  STL [R1+0xcc], R31 ;  /* 0x0000cc1f01007387 */ /* 0x0001e20000100800 */
[----:B------:R-:W-:-:S03]  /*267a0*/  SEL R25, R5, R25, !P2 ;  /* 0x0000001905197207 */ /* 0x000fc60005000000 */
[----:B0-----:R-:W4:Y:S04]  /*267b0*/  LDL.LU R31, [R1+0x2c5c] ;  /* 0x002c5c00011f7983 */ /* 0x001f280000300800 */
[----:B------:R0:W-:Y:S01]  /*267c0*/  STL [R1+0xc8], R30 ;  /* 0x0000c81e01007387 */ /* 0x0001e20000100800 */
[----:B------:R-:W-:-:S03]  /*267d0*/  SEL R24, R5, R24, !P2 ;  /* 0x0000001805187207 */ /* 0x000fc60005000000 */
        /* <DEDUP_REMOVED lines=49> */
[----:B------:R0:W-:Y:S04]  /*26af0*/  STL [R1+0x84], R13 ;  /* 0x0000840d01007387 */ /* 0x0001e80000100800 */
[----:B0-----:R-:W4:Y:S04]  /*26b00*/  LDL.LU R13, [R1+0x2c14] ;  /* 0x002c1400010d7983 */ /* 0x001f280000300800 */
[----:B------:R0:W-:Y:S04]  /*26b10*/  STL [R1+0x80], R12 ;  /* 0x0000800c01007387 */ /* 0x0001e80000100800 */
[----:B0-----:R-:W2:Y:S04]  /*26b20*/  LDL.LU R12, [R1+0x2c10] ;  /* 0x002c1000010c7983 */ /* 0x001ea80000300800 */
[----:B------:R0:W-:Y:S04]  /*26b30*/  STL [R1+0x7c], R251 ;  /* 0x00007cfb01007387 */ /* 0x0001e80000100800 */
[----:B0-----:R-:W3:Y:S04]  /*26b40*/  LDL.LU R251, [R1+0x2c0c] ;  /* 0x002c0c0001fb7983 */ /* 0x001ee80000300800 */
[----:B------:R0:W-:Y:S04]  /*26b50*/  STL [R1+0x78], R252 ;  /* 0x000078fc01007387 */ /* 0x0001e80000100800 */
[----:B0-----:R-:W4:Y:S04]  /*26b60*/  LDL.LU R252, [R1+0x2c08] ;  /* 0x002c080001fc7983 */ /* 0x001f280000300800 */
[----:B------:R0:W-:Y:S04]  /*26b70*/  STL [R1+0x74], R6 ;  /* 0x0000740601007387 */ /* 0x0001e80000100800 */
[----:B0-----:R-:W2:Y:S04]  /*26b80*/  LDL.LU R6, [R1+0x2c04] ;  /* 0x002c040001067983 */ /* 0x001ea80000300800 */
[----:B------:R0:W-:Y:S04]  /*26b90*/  STL [R1+0x70], R7 ;  /* 0x0000700701007387 */ /* 0x0001e80000100800 */
[----:B0-----:R-:W3:Y:S01]  /*26ba0*/  LDL.LU R7, [R1+0x2c00] ;  /* 0x002c000001077983 */ /* 0x001ee20000300800 */
[----:B------:R-:W-:-:S05]  /*26bb0*/  SEL R0, R5, R0, !P2 ;  /* 0x0000000005007207 */ /* 0x000fca0005000000 */
[----:B------:R0:W-:Y:S02]  /*26bc0*/  STL [R1+0x6c], R0 ;  /* 0x00006c0001007387 */ /* 0x0001e40000100800 */
[----:B0-----:R-:W-:-:S05]  /*26bd0*/  SEL R0, R5, R2, !P2 ;  /* 0x0000000205007207 */ /* 0x001fca0005000000 */
[----:B------:R2:W-:Y:S02]  /*26be0*/  STL [R1+0x68], R0 ;  /* 0x0000680001007387 */ /* 0x0005e40000100800 */
[C---:B--2---:R-:W-:Y:S02]  /*26bf0*/  SEL R0, R5.reuse, R6, !P2 ;  /* 0x0000000605007207 */ /* 0x044fe40005000000 */
[C---:B----4-:R-:W-:Y:S02]  /*26c00*/  SEL R6, R5.reuse, R252, !P2 ;  /* 0x000000fc05067207 */ /* 0x050fe40005000000 */
[----:B---3--:R-:W-:-:S05]  /*26c10*/  SEL R2, R5, R7, !P2 ;  /* 0x0000000705027207 */ /* 0x008fca0005000000 */
[----:B------:R0:W-:Y:S04]  /*26c20*/  STL [R1+0x64], R2 ;  /* 0x0000640201007387 */ /* 0x0001e80000100800 */
[----:B------:R1:W-:Y:S01]  /*26c30*/  STL [R1+0x60], R0 ;  /* 0x0000600001007387 */ /* 0x0003e20000100800 */
[----:B0-----:R-:W-:-:S03]  /*26c40*/  SEL R2, R5, R251, !P2 ;  /* 0x000000fb05027207 */ /* 0x001fc60005000000 */
[----:B------:R0:W-:Y:S01]  /*26c50*/  STL [R1+0x5c], R6 ;  /* 0x00005c0601007387 */ /* 0x0001e20000100800 */
[----:B-1----:R-:W-:-:S03]  /*26c60*/  SEL R0, R5, R12, !P2 ;  /* 0x0000000c05007207 */ /* 0x002fc60005000000 */
        /* <DEDUP_REMOVED lines=34> */
[----:B------:R-:W-:Y:S01]  /*26e90*/  STL [R1+0x14], R6 ;  /* 0x0000140601007387 */ /* 0x000fe20000100800 */
[----:B-1----:R-:W-:-:S03]  /*26ea0*/  SEL R0, R5, R30, !P2 ;  /* 0x0000001e05007207 */ /* 0x002fc60005000000 */
[----:B------:R-:W2:Y:S04]  /*26eb0*/  LDL.LU R13, [R1+0x14c] ;  /* 0x00014c00010d7983 */ /* 0x000ea80000300800 */
[----:B------:R0:W-:Y:S04]  /*26ec0*/  STL [R1+0x10], R2 ;  /* 0x0000100201007387 */ /* 0x0001e80000100800 */
        /* <DEDUP_REMOVED lines=17> */
[----:B------:R-:W2:Y:S04]  /*26fe0*/  LDL.LU R12, [R1+0xd0] ;  /* 0x0000d000010c7983 */ /* 0x000ea80000300800 */
[----:B0-----:R-:W3:Y:S01]  /*26ff0*/  LDL.LU R2, [R1+0xd8] ;  /* 0x0000d80001027983 */ /* 0x001ee20000300800 */
[----:B------:R-:W-:-:S02]  /*27000*/  SEL R7, R5, R31, !P2 ;  /* 0x0000001f05077207 */ /* 0x000fc40005000000 */
[C---:B-1----:R-:W-:Y:S02]  /*27010*/  SEL R0, R5.reuse, R32, !P2 ;  /* 0x0000002005007207 */ /* 0x042fe40005000000 */
[C---:B------:R-:W-:Y:S02]  /*27020*/  SEL R6, R5.reuse, R33, !P2 ;  /* 0x0000002105067207 */ /* 0x040fe40005000000 */
[C---:B------:R-:W-:Y:S01]  /*27030*/  SEL R252, R5.reuse, R34, !P2 ;  /* 0x0000002205fc7207 */ /* 0x040fe20005000000 */
[----:B------:R-:W-:Y:S01]  /*27040*/  STL [R1+0x2b84], R7 ;  /* 0x002b840701007387 */ /* 0x000fe20000100800 */
[C---:B------:R-:W-:Y:S02]  /*27050*/  SEL R251, R5.reuse, R35, !P2 ;  /* 0x0000002305fb7207 */ /* 0x040fe40005000000 */
[C---:B------:R-:W-:Y:S01]  /*27060*/  SEL R36, R5.reuse, R36, !P2 ;  /* 0x0000002405247207 */ /* 0x040fe20005000000 */
[----:B------:R-:W-:Y:S01]  /*27070*/  STL [R1+0x2b88], R0 ;  /* 0x002b880001007387 */ /* 0x000fe20000100800 */
[----:B------:R-:W-:-:S02]  /*27080*/  SEL R37, R5, R37, !P2 ;  /* 0x0000002505257207 */ /* 0x000fc40005000000 */
[C---:B------:R-:W-:Y:S01]  /*27090*/  SEL R38, R5.reuse, R38, !P2 ;  /* 0x0000002605267207 */ /* 0x040fe20005000000 */
[----:B------:R-:W-:Y:S01]  /*270a0*/  STL [R1+0x2b8c], R6 ;  /* 0x002b8c0601007387 */ /* 0x000fe20000100800 */
[C---:B------:R-:W-:Y:S02]  /*270b0*/  SEL R39, R5.reuse, R39, !P2 ;  /* 0x0000002705277207 */ /* 0x040fe40005000000 */
[C---:B------:R-:W-:Y:S01]  /*270c0*/  SEL R40, R5.reuse, R40, !P2 ;  /* 0x0000002805287207 */ /* 0x040fe20005000000 */
[----:B------:R-:W-:Y:S01]  /*270d0*/  STL [R1+0x2b90], R252 ;  /* 0x002b90fc01007387 */ /* 0x000fe20000100800 */
[----:B------:R-:W-:-:S03]  /*270e0*/  SEL R41, R5, R41, !P2 ;  /* 0x0000002905297207 */ /* 0x000fc60005000000 */
        /* <DEDUP_REMOVED lines=26> */
[----:B------:R0:W-:Y:S01]  /*27290*/  STL [R1+0x2bc8], R48 ;  /* 0x002bc83001007387 */ /* 0x0001e20000100800 */
[----:B------:R-:W-:-:S03]  /*272a0*/  SEL R55, R5, R55, !P2 ;  /* 0x0000003705377207 */ /* 0x000fc60005000000 */
[----:B------:R1:W-:Y:S01]  /*272b0*/  STL [R1+0x2bcc], R49 ;  /* 0x002bcc3101007387 */ /* 0x0003e20000100800 */
        /* <DEDUP_REMOVED lines=11> */
[----:B------:R-:W-:Y:S04]  /*27370*/  STL [R1+0x2be4], R55 ;  /* 0x002be43701007387 */ /* 0x000fe80000100800 */
[----:B------:R-:W-:Y:S04]  /*27380*/  STL [R1+0x2be8], R56 ;  /* 0x002be83801007387 */ /* 0x000fe80000100800 */
[----:B------:R-:W-:Y:S04]  /*27390*/  STL [R1+0x2bec], R57 ;  /* 0x002bec3901007387 */ /* 0x000fe80000100800 */
[----:B------:R-:W-:Y:S04]  /*273a0*/  STL [R1+0x2bf0], R58 ;  /* 0x002bf03a01007387 */ /* 0x000fe80000100800 */
[----:B------:R-:W-:Y:S04]  /*273b0*/  STL [R1+0x2bf4], R59 ;  /* 0x002bf43b01007387 */ /* 0x000fe80000100800 */
[----:B------:R-:W-:Y:S04]  /*273c0*/  STL [R1+0x2bf8], R60 ;  /* 0x002bf83c01007387 */ /* 0x000fe80000100800 */
[----:B------:R-:W-:Y:S01]  /*273d0*/  STL [R1+0x2bfc], R61 ;  /* 0x002bfc3d01007387 */ /* 0x000fe20000100800 */
[----:B--2---:R-:W-:-:S03]  /*273e0*/  SEL R30, R5, R12, !P2 ;  /* 0x0000000c051e7207 */ /* 0x004fc60005000000 */
[----:B------:R-:W2:Y:S01]  /*273f0*/  LDL.LU R12, [R1+0x808] ;  /* 0x00080800010c7983 */ /* 0x000ea20000300800 */
[----:B---3--:R-:W-:-:S03]  /*27400*/  SEL R31, R5, R2, !P2 ;  /* 0x00000002051f7207 */ /* 0x008fc60005000000 */
[----:B------:R-:W3:Y:S04]  /*27410*/  LDL.LU R2, [R1+0x804] ;  /* 0x0008040001027983 */ /* 0x000ee80000300800 */
[----:B0-----:R-:W4:Y:S04]  /*27420*/  LDL.LU R48, [R1+0x3b8] ;  /* 0x0003b80001307983 */ /* 0x001f280000300800 */
[----:B------:R-:W2:Y:S04]  /*27430*/  LDL.LU R47, [R1+0x3bc] ;  /* 0x0003bc00012f7983 */ /* 0x000ea80000300800 */
[----:B------:R-:W3:Y:S04]  /*27440*/  LDL.LU R46, [R1+0x3c0] ;  /* 0x0003c000012e7983 */ /* 0x000ee80000300800 */
        /* <DEDUP_REMOVED lines=15> */
[----:B-1----:R-:W0:Y:S01]  /*27540*/  S2R R49, SR_TID.X ;  /* 0x0000000000317919 */ /* 0x002e220000002100 */
[----:B------:R-:W-:-:S02]  /*27550*/  @!P0 IMAD.MOV R4, RZ, RZ, -R4 ;  /* 0x000000ffff048224 */ /* 0x000fc400078e0a04 */
[----:B------:R-:W-:Y:S02]  /*27560*/  @!P1 IMAD.MOV R11, RZ, RZ, -R11 ;  /* 0x000000ffff0b9224 */ /* 0x000fe400078e0a0b */
[----:B------:R-:W-:Y:S02]  /*27570*/  @!P3 IMAD.MOV R10, RZ, RZ, -R10 ;  /* 0x000000ffff0ab224 */ /* 0x000fe400078e0a0a */
[----:B------:R-:W-:Y:S02]  /*27580*/  @!P4 IMAD.MOV R9, RZ, RZ, -R9 ;  /* 0x000000ffff09c224 */ /* 0x000fe400078e0a09 */
[----:B------:R-:W-:Y:S02]  /*27590*/  @!P5 IMAD.MOV R8, RZ, RZ, -R8 ;  /* 0x000000ffff08d224 */ /* 0x000fe400078e0a08 */
[----:B------:R-:W-:Y:S01]  /*275a0*/  @!P6 IMAD.MOV R3, RZ, RZ, -R3 ;  /* 0x000000ffff03e224 */ /* 0x000fe200078e0a03 */
[C---:B------:R-:W-:Y:S02]  /*275b0*/  SEL R33, R5.reuse, R4, !P2 ;  /* 0x0000000405217207 */ /* 0x040fe40005000000 */
[----:B------:R-:W-:-:S02]  /*275c0*/  SEL R62, R5, R62, !P2 ;  /* 0x0000003e053e7207 */ /* 0x000fc40005000000 */
[C---:B------:R-:W-:Y:S02]  /*275d0*/  SEL R63, R5.reuse, R63, !P2 ;  /* 0x0000003f053f7207 */ /* 0x040fe40005000000 */
[C---:B------:R-:W-:Y:S02]  /*275e0*/  SEL R64, R5.reuse, R64, !P2 ;  /* 0x0000004005407207 */ /* 0x040fe40005000000 */
[C---:B------:R-:W-:Y:S02]  /*275f0*/  SEL R65, R5.reuse, R65, !P2 ;  /* 0x0000004105417207 */ /* 0x040fe40005000000 */
[C---:B------:R-:W-:Y:S02]  /*27600*/  SEL R66, R5.reuse, R66, !P2 ;  /* 0x0000004205427207 */ /* 0x040fe40005000000 */
[C---:B------:R-:W-:Y:S02]  /*27610*/  SEL R67, R5.reuse, R67, !P2 ;  /* 0x0000004305437207 */ /* 0x040fe40005000000 */
[----:B------:R-:W-:-:S02]  /*27620*/  SEL R68, R5, R68, !P2 ;  /* 0x0000004405447207 */ /* 0x000fc40005000000 */
[----:B------:R-:W-:Y:S02]  /*27630*/  SEL R69, R5, R69, !P2 ;  /* 0x0000004505457207 */ /* 0x000fe40005000000 */
[----:B0-----:R-:W-:Y:S02]  /*27640*/  LOP3.LUT R49, R49, 0x7f, RZ, 0xc0, !PT ;  /* 0x0000007f31317812 */ /* 0x001fe400078ec0ff */
[C---:B------:R-:W-:Y:S02]  /*27650*/  SEL R70, R5.reuse, R70, !P2 ;  /* 0x0000004605467207 */ /* 0x040fe40005000000 */
[C---:B------:R-:W-:Y:S02]  /*27660*/  SEL R71, R5.reuse, R71, !P2 ;  /* 0x0000004705477207 */ /* 0x040fe40005000000 */
        /* <DEDUP_REMOVED lines=80> */
[----:B------:R-:W-:Y:S01]  /*27b70*/  SEL R152, R5, R152, !P2 ;  /* 0x0000009805987207 */ /* 0x000fe20005000000 */
[----:B--2---:R-:W-:Y:S02]  /*27b80*/  IMAD R47, R47, UR49, RZ ;  /* 0x000000312f2f7c24 */ /* 0x004fe4000f8e02ff */
[----:B---3--:R-:W-:-:S03]  /*27b90*/  IMAD R46, R46, UR49, RZ ;  /* 0x000000312e2e7c24 */ /* 0x008fc6000f8e02ff */
[----:B------:R-:W-:Y:S01]  /*27ba0*/  STL [R1+0xd0], R47 ;  /* 0x0000d02f01007387 */ /* 0x000fe20000100800 */
[----:B----4-:R-:W-:-:S03]  /*27bb0*/  IMAD R45, R45, UR49, RZ ;  /* 0x000000312d2d7c24 */ /* 0x010fc6000f8e02ff */
[----:B------:R-:W-:Y:S01]  /*27bc0*/  STL [R1+0xd8], R46 ;  /* 0x0000d82e01007387 */ /* 0x000fe20000100800 */
[----:B------:R-:W-:-:S03]  /*27bd0*/  IMAD R44, R44, UR49, RZ ;  /* 0x000000312c2c7c24 */ /* 0x000fc6000f8e02ff */
        /* <DEDUP_REMOVED lines=14> */
[----:B------:R0:W-:Y:S01]  /*27cc0*/  STL [R1+0x104], R38 ;  /* 0x0001042601007387 */ /* 0x0001e20000100800 */
[----:B------:R-:W-:-:S03]  /*27cd0*/  IMAD R36, R36, UR49, RZ ;  /* 0x0000003124247c24 */ /* 0x000fc6000f8e02ff */
[----:B------:R1:W-:Y:S04]  /*27ce0*/  STL [R1+0x108], R37 ;  /* 0x0001082501007387 */ /* 0x0003e80000100800 */
[----:B------:R2:W-:Y:S01]  /*27cf0*/  STL [R1+0x114], R36 ;  /* 0x0001142401007387 */ /* 0x0005e20000100800 */
[----:B0-----:R-:W-:Y:S02]  /*27d00*/  IMAD R38, R251, UR49, RZ ;  /* 0x00000031fb267c24 */ /* 0x001fe4000f8e02ff */
[----:B-1----:R-:W-:-:S03]  /*27d10*/  IMAD R37, R252, UR49, RZ ;  /* 0x00000031fc257c24 */ /* 0x002fc6000f8e02ff */
[----:B------:R0:W-:Y:S01]  /*27d20*/  STL [R1+0x11c], R38 ;  /* 0x00011c2601007387 */ /* 0x0001e20000100800 */
[----:B--2---:R-:W-:Y:S02]  /*27d30*/  IMAD R36, R6, UR49, RZ ;  /* 0x0000003106247c24 */ /* 0x004fe4000f8e02ff */
[----:B------:R-:W-:Y:S01]  /*27d40*/  IMAD R6, R0, UR49, RZ ;  /* 0x0000003100067c24 */ /* 0x000fe2000f8e02ff */
[----:B------:R1:W-:Y:S01]  /*27d50*/  STL [R1+0x124], R37 ;  /* 0x0001242501007387 */ /* 0x0003e20000100800 */
[----:B------:R-:W-:-:S03]  /*27d60*/  IMAD R0, R7, UR49, RZ ;  /* 0x0000003107007c24 */ /* 0x000fc6000f8e02ff */
[----:B------:R2:W-:Y:S01]  /*27d70*/  STL [R1+0x130], R36 ;  /* 0x0001302401007387 */ /* 0x0005e20000100800 */
[----:B------:R-:W-:-:S03]  /*27d80*/  IMAD R2, R2, UR5, RZ ;  /* 0x0000000502027c24 */ /* 0x000fc6000f8e02ff */
[----:B------:R-:W3:Y:S01]  /*27d90*/  LDL.LU R61, [R1+0x400] ;  /* 0x00040000013d7983 */ /* 0x000ee20000300800 */
[----:B------:R-:W-:-:S03]  /*27da0*/  IMAD R34, R12, UR5, RZ ;  /* 0x000000050c227c24 */ /* 0x000fc6000f8e02ff */
[----:B------:R4:W-:Y:S01]  /*27db0*/  STL [R1+0x138], R6 ;  /* 0x0001380601007387 */ /* 0x0009e20000100800 */
[----:B------:R-:W-:Y:S01]  /*27dc0*/  IADD3 R12, P1, R2, UR6, RZ ;  /* 0x00000006020c7c10 */ /* 0x000fe2000ff3e0ff */
[----:B------:R-:W-:Y:S02]  /*27dd0*/  ULDC UR5, c[0x0][0x23c] ;  /* 0x00008f0000057ab9 */ /* 0x000fe40000000800 */
[----:B------:R-:W2:Y:S04]  /*27de0*/  LDL.LU R60, [R1+0x404] ;  /* 0x00040400013c7983 */ /* 0x000ea80000300800 */
[----:B------:R4:W-:Y:S04]  /*27df0*/  STL [R1+0x13c], R0 ;  /* 0x00013c0001007387 */ /* 0x0009e80000100800 */
[----:B------:R-:W4:Y:S04]  /*27e00*/  LDL.LU R59, [R1+0x408] ;  /* 0x00040800013b7983 */ /* 0x000f280000300800 */
[----:B------:R-:W4:Y:S01]  /*27e10*/  LDL.LU R58, [R1+0x40c] ;  /* 0x00040c00013a7983 */ /* 0x000f220000300800 */
[----:B------:R-:W-:Y:S01]  /*27e20*/  IADD3 R4, P0, R34, UR6, RZ ;  /* 0x0000000622047c10 */ /* 0x000fe2000ff1e0ff */
[----:B------:R-:W-:-:S02]  /*27e30*/  ULDC UR6, c[0x0][0x238] ;  /* 0x00008e0000067ab9 */ /* 0x000fc40000000800 */
[----:B------:R-:W4:Y:S04]  /*27e40*/  LDL.LU R57, [R1+0x410] ;  /* 0x0004100001397983 */ /* 0x000f280000300800 */
[----:B------:R-:W4:Y:S01]  /*27e50*/  LDL.LU R56, [R1+0x414] ;  /* 0x0004140001387983 */ /* 0x000f220000300800 */
[----:B------:R-:W-:-:S03]  /*27e60*/  SEL R153, R5, R153, !P2 ;  /* 0x0000009905997207 */ /* 0x000fc60005000000 */
[----:B------:R-:W4:Y:S01]  /*27e70*/  LDL.LU R55, [R1+0x418] ;  /* 0x0004180001377983 */ /* 0x000f220000300800 */
[----:B------:R-:W-:-:S03]  /*27e80*/  SEL R154, R5, R154, !P2 ;  /* 0x0000009a059a7207 */ /* 0x000fc60005000000 */
[----:B------:R-:W4:Y:S01]  /*27e90*/  LDL.LU R54, [R1+0x41c] ;  /* 0x00041c0001367983 */ /* 0x000f220000300800 */
[C---:B------:R-:W-:Y:S02]  /*27ea0*/  SEL R155, R5.reuse, R155, !P2 ;  /* 0x0000009b059b7207 */ /* 0x040fe40005000000 */
[C---:B------:R-:W-:Y:S01]  /*27eb0*/  SEL R156, R5.reuse, R156, !P2 ;  /* 0x0000009c059c7207 */ /* 0x040fe20005000000 */
[----:B------:R-:W4:Y:S01]  /*27ec0*/  LDL.LU R53, [R1+0x420] ;  /* 0x0004200001357983 */ /* 0x000f220000300800 */
[C---:B------:R-:W-:Y:S02]  /*27ed0*/  SEL R13, R5.reuse, R13, !P2 ;  /* 0x0000000d050d7207 */ /* 0x040fe40005000000 */
[C---:B------:R-:W-:Y:S01]  /*27ee0*/  SEL R157, R5.reuse, R157, !P2 ;  /* 0x0000009d059d7207 */ /* 0x040fe20005000000 */
[----:B------:R-:W4:Y:S01]  /*27ef0*/  LDL.LU R52, [R1+0x424] ;  /* 0x0004240001347983 */ /* 0x000f220000300800 */
[C---:B------:R-:W-:Y:S02]  /*27f00*/  SEL R14, R5.reuse, R14, !P2 ;  /* 0x0000000e050e7207 */ /* 0x040fe40005000000 */
[C---:B------:R-:W-:Y:S01]  /*27f10*/  SEL R15, R5.reuse, R15, !P2 ;  /* 0x0000000f050f7207 */ /* 0x040fe20005000000 */
[----:B------:R-:W4:Y:S01]  /*27f20*/  LDL.LU R51, [R1+0x428] ;  /* 0x0004280001337983 */ /* 0x000f220000300800 */
[----:B------:R-:W-:-:S02]  /*27f30*/  SEL R16, R5, R16, !P2 ;  /* 0x0000001005107207 */ /* 0x000fc40005000000 */
[C---:B------:R-:W-:Y:S01]  /*27f40*/  SEL R17, R5.reuse, R17, !P2 ;  /* 0x0000001105117207 */ /* 0x040fe20005000000 */
[----:B------:R-:W4:Y:S01]  /*27f50*/  LDL.LU R50, [R1+0x42c] ;  /* 0x00042c0001327983 */ /* 0x000f220000300800 */
        /* <DEDUP_REMOVED lines=109> */
[----:B------:R-:W-:Y:S02]  /*28630*/  SEL R10, R5, R10, !P2 ;  /* 0x0000000a050a7207 */ /* 0x000fe40005000000 */
[----:B------:R-:W-:Y:S01]  /*28640*/  LEA.HI.X.SX32 R5, R2, UR7, 0x1, P1 ;  /* 0x0000000702057c11 */ /* 0x000fe200088f0eff */
[----:B------:R-:W-:Y:S01]  /*28650*/  IMAD R2, R49, UR5, RZ ;  /* 0x0000000531027c24 */ /* 0x000fe2000f8e02ff */
[----:B------:R-:W-:Y:S01]  /*28660*/  LEA.HI.X.SX32 R3, R34, UR7, 0x1, P0 ;  /* 0x0000000722037c11 */ /* 0x000fe200080f0eff */
[----:B------:R-:W-:Y:S01]  /*28670*/  IMAD R34, R48, UR49, RZ ;  /* 0x0000003130227c24 */ /* 0x000fe2000f8e02ff */
[----:B------:R-:W4:Y:S01]  /*28680*/  LDL.LU R49, [R1+0x430] ;  /* 0x0004300001317983 */ /* 0x000f220000300800 */
[----:B---3--:R-:W-:-:S03]  /*28690*/  IMAD R61, R61, UR49, RZ ;  /* 0x000000313d3d7c24 */ /* 0x008fc6000f8e02ff */
[----:B------:R-:W3:Y:S01]  /*286a0*/  LDL.LU R48, [R1+0x434] ;  /* 0x0004340001307983 */ /* 0x000ee20000300800 */
[----:B--2---:R-:W-:-:S03]  /*286b0*/  IMAD R60, R60, UR49, RZ ;  /* 0x000000313c3c7c24 */ /* 0x004fc6000f8e02ff */
[----:B------:R-:W2:Y:S01]  /*286c0*/  LDL.LU R47, [R1+0x438] ;  /* 0x00043800012f7983 */ /* 0x000ea20000300800 */
[----:B----4-:R-:W-:-:S03]  /*286d0*/  IMAD R59, R59, UR49, RZ ;  /* 0x000000313b3b7c24 */ /* 0x010fc6000f8e02ff */
[----:B------:R-:W4:Y:S01]  /*286e0*/  LDL.LU R46, [R1+0x43c] ;  /* 0x00043c00012e7983 */ /* 0x000f220000300800 */
[----:B------:R-:W-:-:S03]  /*286f0*/  IMAD R58, R58, UR49, RZ ;  /* 0x000000313a3a7c24 */ /* 0x000fc6000f8e02ff */
        /* <DEDUP_REMOVED lines=14> */
[----:B0-----:R-:W4:Y:S01]  /*287e0*/  LDL.LU R38, [R1+0x45c] ;  /* 0x00045c0001267983 */ /* 0x001f220000300800 */
[----:B------:R-:W-:-:S03]  /*287f0*/  IMAD R50, R50, UR49, RZ ;  /* 0x0000003132327c24 */ /* 0x000fc6000f8e02ff */
[----:B-1----:R-:W4:Y:S01]  /*28800*/  LDL.LU R37, [R1+0x460] ;  /* 0x0004600001257983 */ /* 0x002f220000300800 */
[----:B------:R-:W-:Y:S01]  /*28810*/  IMAD R62, R62, UR49, RZ ;  /* 0x000000313e3e7c24 */ /* 0x000fe2000f8e02ff */
[----:B------:R-:W-:Y:S02]  /*28820*/  UIMAD UR60, UR47, 0x3a, URZ ;  /* 0x0000003a2f3c78a4 */ /* 0x000fe4000f8e023f */
[----:B------:R-:W4:Y:S01]  /*28830*/  LDL.LU R36, [R1+0x464] ;  /* 0x0004640001247983 */ /* 0x000f220000300800 */
[----:B------:R-:W-:Y:S01]  /*28840*/  IADD3 R8, P0, R2, UR8, RZ ;  /* 0x0000000802087c10 */ /* 0x000fe2000ff1e0ff */
[----:B------:R-:W-:Y:S01]  /*28850*/  IMAD R63, R63, UR49, RZ ;  /* 0x000000313f3f7c24 */ /* 0x000fe2000f8e02ff */
[----:B------:R-:W-:Y:S01]  /*28860*/  UIMAD UR36, UR36, 0x34, URZ ;  /* 0x00000034242478a4 */ /* 0x000fe2000f8e023f */
[----:B------:R-:W4:Y:S01]  /*28870*/  LDL.LU R251, [R1+0x46c] ;  /* 0x00046c0001fb7983 */ /* 0x000f220000300800 */
[----:B------:R-:W-:Y:S01]  /*28880*/  IMAD R64, R64, UR49, RZ ;  /* 0x0000003140407c24 */ /* 0x000fe2000f8e02ff */
[----:B------:R-:W-:-:S02]  /*28890*/  UIMAD UR27, UR27, 0x31, URZ ;  /* 0x000000311b1b78a4 */ /* 0x000fc4000f8e023f */
[----:B------:R-:W4:Y:S01]  /*288a0*/  LDL.LU R252, [R1+0x470] ;  /* 0x0004700001fc7983 */ /* 0x000f220000300800 */
[----:B------:R-:W-:Y:S01]  /*288b0*/  IMAD R65, R65, UR49, RZ ;  /* 0x0000003141417c24 */ /* 0x000fe2000f8e02ff */
[----:B------:R-:W-:Y:S02]  /*288c0*/  UIMAD UR38, UR38, 0x30, URZ ;  /* 0x00000030262678a4 */ /* 0x000fe4000f8e023f */
[----:B------:R-:W4:Y:S01]  /*288d0*/  LDL.LU R6, [R1+0x474] ;  /* 0x0004740001067983 */ /* 0x000f220000300800 */
[----:B------:R-:W-:Y:S01]  /*288e0*/  IMAD R66, R66, UR49, RZ ;  /* 0x0000003142427c24 */ /* 0x000fe2000f8e02ff */
[----:B------:R-:W-:Y:S02]  /*288f0*/  UIMAD UR33, UR33, 0x2f, URZ ;  /* 0x0000002f212178a4 */ /* 0x000fe4000f8e023f */
[----:B------:R-:W4:Y:S01]  /*28900*/  LDL.LU R0, [R1+0x478] ;  /* 0x0004780001007983 */ /* 0x000f220000300800 */
[----:B------:R-:W-:Y:S01]  /*28910*/  IMAD R67, R67, UR49, RZ ;  /* 0x0000003143437c24 */ /* 0x000fe2000f8e02ff */
[----:B------:R-:W-:Y:S01]  /*28920*/  ULDC UR7, c[0x0][0x238] ;  /* 0x00008e0000077ab9 */ /* 0x000fe20000000800 */
[----:B------:R-:W-:Y:S01]  /*28930*/  IMAD R68, R68, UR49, RZ ;  /* 0x0000003144447c24 */ /* 0x000fe2000f8e02ff */
[----:B------:R-:W4:Y:S01]  /*28940*/  LDL.LU R7, [R1+0x47c] ;  /* 0x00047c0001077983 */ /* 0x000f220000300800 */
[----:B------:R-:W-:Y:S01]  /*28950*/  IMAD R69, R69, UR49, RZ ;  /* 0x0000003145457c24 */ /* 0x000fe2000f8e02ff */
[----:B------:R-:W-:-:S02]  /*28960*/  UIMAD UR44, UR44, 0x2d, URZ ;  /* 0x0000002d2c2c78a4 */ /* 0x000fc4000f8e023f */
[----:B------:R-:W-:Y:S01]  /*28970*/  STL [R1+0x144], R61 ;  /* 0x0001443d01007387 */ /* 0x000fe20000100800 */
[----:B------:R-:W-:Y:S01]  /*28980*/  IMAD R70, R70, UR49, RZ ;  /* 0x0000003146467c24 */ /* 0x000fe2000f8e02ff */
[----:B------:R-:W-:Y:S02]  /*28990*/  UIMAD UR15, UR15, 0x2c, URZ ;  /* 0x0000002c0f0f78a4 */ /* 0x000fe4000f8e023f */
[----:B------:R-:W-:Y:S01]  /*289a0*/  STL [R1+0x14c], R60 ;  /* 0x00014c3c01007387 */ /* 0x000fe20000100800 */
[----:B------:R-:W-:Y:S01]  /*289b0*/  IMAD R71, R71, UR49, RZ ;  /* 0x0000003147477c24 */ /* 0x000fe2000f8e02ff */
[----:B------:R-:W-:Y:S02]  /*289c0*/  UIMAD UR52, UR52, 0x2b, URZ ;  /* 0x0000002b343478a4 */ /* 0x000fe4000f8e023f */
[----:B------:R-:W-:Y:S01]  /*289d0*/  STL [R1+0x208], R59 ;  /* 0x0002083b01007387 */ /* 0x000fe20000100800 */
        /* <DEDUP_REMOVED lines=28> */
[----:B------:R-:W-:Y:S01]  /*28ba0*/  UIMAD UR19, UR19, 0x21, URZ ;  /* 0x00000021131378a4 */ /* 0x000fe2000f8e023f */
[----:B------:R-:W-:Y:S01]  /*28bb0*/  IMAD R82, R82, UR49, RZ ;  /* 0x0000003152527c24 */ /* 0x000fe2000f8e02ff */
[----:B------:R-:W-:Y:S01]  /*28bc0*/  USHF.L.U32 UR29, UR29, 0x5, URZ ;  /* 0x000000051d1d7899 */ /* 0x000fe2000800063f */
[----:B------:R-:W-:Y:S01]  /*28bd0*/  IMAD R83, R83, UR49, RZ ;  /* 0x0000003153537c24 */ /* 0x000fe2000f8e02ff */
[----:B------:R-:W-:Y:S01]  /*28be0*/  UIMAD UR58, UR58, 0x1f, URZ ;  /* 0x0000001f3a3a78a4 */ /* 0x000fe2000f8e023f */
        /* <DEDUP_REMOVED lines=13> */
[----:B------:R-:W-:Y:S01]  /*28cc0*/  ULDC UR47, c[0x0][0x238] ;  /* 0x00008e00002f7ab9 */ /* 0x000fe20000000800 */
[----:B------:R-:W-:-:S05]  /*28cd0*/  IMAD R49, R49, UR49, RZ ;  /* 0x0000003131317c24 */ /* 0x000fca000f8e02ff */
[----:B------:R-:W-:Y:S01]  /*28ce0*/  STL [R1+0x27c], R49 ;  /* 0x00027c3101007387 */ /* 0x000fe20000100800 */
[----:B---3--:R-:W-:Y:S02]  /*28cf0*/  IMAD R48, R48, UR49, RZ ;  /* 0x0000003130307c24 */ /* 0x008fe4000f8e02ff */
[----:B--2---:R-:W-:-:S03]  /*28d00*/  IMAD R47, R47, UR49, RZ ;  /* 0x000000312f2f7c24 */ /* 0x004fc6000f8e02ff */
        /* <DEDUP_REMOVED lines=31> */
[----:B------:R2:W-:Y:S04]  /*28f00*/  STL [R1+0x2fc], R36 ;  /* 0x0002fc2401007387 */ /* 0x0005e80000100800 */
[----:B------:R-:W3:Y:S04]  /*28f10*/  LDL.LU R61, [R1+0x480] ;  /* 0x00048000013d7983 */ /* 0x000ee80000300800 */
[----:B------:R4:W-:Y:S04]  /*28f20*/  STL [R1+0x300], R6 ;  /* 0x0003000601007387 */ /* 0x0009e80000100800 */
[----:B------:R-:W3:Y:S04]  /*28f30*/  LDL.LU R60, [R1+0x484] ;  /* 0x00048400013c7983 */ /* 0x000ee80000300800 */
[----:B------:R4:W-:Y:S04]  /*28f40*/  STL [R1+0x308], R0 ;  /* 0x0003080001007387 */ /* 0x0009e80000100800 */
[----:B------:R-:W3:Y:S04]  /*28f50*/  LDL.LU R59, [R1+0x488] ;  /* 0x00048800013b7983 */ /* 0x000ee80000300800 */
        /* <DEDUP_REMOVED lines=20> */
[----:B0-----:R-:W3:Y:S04]  /*290a0*/  LDL.LU R38, [R1+0x4f4] ;  /* 0x0004f40001267983 */ /* 0x001ee80000300800 */
[----:B-1----:R-:W3:Y:S04]  /*290b0*/  LDL.LU R37, [R1+0x4f8] ;  /* 0x0004f80001257983 */ /* 0x002ee80000300800 */
[----:B--2---:R-:W2:Y:S04]  /*290c0*/  LDL.LU R36, [R1+0x4fc] ;  /* 0x0004fc0001247983 */ /* 0x004ea80000300800 */
[----:B------:R-:W2:Y:S04]  /*290d0*/  LDL.LU R251, [R1+0x504] ;  /* 0x0005040001fb7983 */ /* 0x000ea80000300800 */
[----:B------:R-:W2:Y:S04]  /*290e0*/  LDL.LU R252, [R1+0x508] ;  /* 0x0005080001fc7983 */ /* 0x000ea80000300800 */
[----:B----4-:R-:W4:Y:S04]  /*290f0*/  LDL.LU R6, [R1+0x510] ;  /* 0x0005100001067983 */ /* 0x010f280000300800 */
[----:B------:R-:W4:Y:S04]  /*29100*/  LDL.LU R0, [R1+0x514] ;  /* 0x0005140001007983 */ /* 0x000f280000300800 */
[----:B------:R-:W4:Y:S01]  /*29110*/  LDL.LU R7, [R1+0x518] ;  /* 0x0005180001077983 */ /* 0x000f220000300800 */
[----:B---3--:R-:W-:-:S02]  /*29120*/  IMAD R61, R61, UR49, RZ ;  /* 0x000000313d3d7c24 */ /* 0x008fc4000f8e02ff */
        /* <DEDUP_REMOVED lines=48> */
[----:B--2---:R-:W-:-:S03]  /*29430*/  IMAD R36, R36, UR49, RZ ;  /* 0x0000003124247c24 */ /* 0x004fc6000f8e02ff */
[----:B------:R1:W-:Y:S04]  /*29440*/  STL [R1+0x3dc], R37 ;  /* 0x0003dc2501007387 */ /* 0x0003e80000100800 */
[----:B------:R4:W-:Y:S01]  /*29450*/  STL [R1+0x3e0], R36 ;  /* 0x0003e02401007387 */ /* 0x0009e20000100800 */
[----:B0-----:R-:W-:Y:S02]  /*29460*/  IMAD R38, R251, UR49, RZ ;  /* 0x00000031fb267c24 */ /* 0x001fe4000f8e02ff */
[----:B-1----:R-:W-:-:S03]  /*29470*/  IMAD R37, R252, UR49, RZ ;  /* 0x00000031fc257c24 */ /* 0x002fc6000f8e02ff */
[----:B------:R0:W-:Y:S01]  /*29480*/  STL [R1+0x3e4], R38 ;  /* 0x0003e42601007387 */ /* 0x0001e20000100800 */
[----:B----4-:R-:W-:Y:S02]  /*29490*/  IMAD R36, R6, UR49, RZ ;  /* 0x0000003106247c24 */ /* 0x010fe4000f8e02ff */
        /* <DEDUP_REMOVED lines=502> */
[----:B---3--:R-:W-:-:S05]  /*2b400*/  IMAD R61, R61, UR49, RZ ;  /* 0x000000313d3d7c24 */ /* 0x008fca000f8e02ff */
[----:B------:R0:W-:Y:S01]  /*2b410*/  STL [R1+0x88], R61 ;  /* 0x0000883d01007387 */ /* 0x0001e20000100800 */
[----:B------:R-:W-:-:S03]  /*2b420*/  IMAD R60, R60, UR49, RZ ;  /* 0x000000313c3c7c24 */ /* 0x000fc6000f8e02ff */
[----:B0-----:R-:W3:Y:S01]  /*2b430*/  LDL.LU R61, [R1+0x2bfc] ;  /* 0x002bfc00013d7983 */ /* 0x001ee20000300800 */
[----:B------:R-:W-:-:S03]  /*2b440*/  IMAD R59, R59, UR49, RZ ;  /* 0x000000313b3b7c24 */ /* 0x000fc6000f8e02ff */
[----:B------:R0:W-:Y:S01]  /*2b450*/  STL [R1+0x84], R60 ;  /* 0x0000843c01007387 */ /* 0x0001e20000100800 */
[----:B------:R-:W-:Y:S02]  /*2b460*/  IMAD R58, R58, UR49, RZ ;  /* 0x000000313a3a7c24 */ /* 0x000fe4000f8e02ff */
[----:B------:R-:W-:Y:S01]  /*2b470*/  IMAD R57, R57, UR49, RZ ;  /* 0x0000003139397c24 */ /* 0x000fe2000f8e02ff */
[----:B0-----:R-:W3:Y:S01]  /*2b480*/  LDL.LU R60, [R1+0x2bf8] ;  /* 0x002bf800013c7983 */ /* 0x001ee20000300800 */
[----:B------:R-:W-:-:S03]  /*2b490*/  IMAD R56, R56, UR49, RZ ;  /* 0x0000003138387c24 */ /* 0x000fc6000f8e02ff */
[----:B------:R0:W-:Y:S01]  /*2b4a0*/  STL [R1+0x80], R59 ;  /* 0x0000803b01007387 */ /* 0x0001e20000100800 */
[----:B------:R-:W-:Y:S02]  /*2b4b0*/  IMAD R55, R55, UR49, RZ ;  /* 0x0000003137377c24 */ /* 0x000fe4000f8e02ff */
[----:B------:R-:W-:Y:S01]  /*2b4c0*/  IMAD R54, R54, UR49, RZ ;  /* 0x0000003136367c24 */ /* 0x000fe2000f8e02ff */
[----:B0-----:R-:W3:Y:S04]  /*2b4d0*/  LDL.LU R59, [R1+0x2bf4] ;  /* 0x002bf400013b7983 */ /* 0x001ee80000300800 */
[----:B------:R0:W-:Y:S01]  /*2b4e0*/  STL [R1+0x7c], R58 ;  /* 0x00007c3a01007387 */ /* 0x0001e20000100800 */
[----:B------:R-:W-:Y:S02]  /*2b4f0*/  IMAD R53, R53, UR49, RZ ;  /* 0x0000003135357c24 */ /* 0x000fe4000f8e02ff */
[----:B------:R-:W-:Y:S01]  /*2b500*/  IMAD R52, R52, UR49, RZ ;  /* 0x0000003134347c24 */ /* 0x000fe2000f8e02ff */
[----:B0-----:R-:W3:Y:S04]  /*2b510*/  LDL.LU R58, [R1+0x2bf0] ;  /* 0x002bf000013a7983 */ /* 0x001ee80000300800 */
[----:B------:R0:W-:Y:S01]  /*2b520*/  STL [R1+0x78], R57 ;  /* 0x0000783901007387 */ /* 0x0001e20000100800 */
[----:B------:R-:W-:-:S03]  /*2b530*/  IMAD R51, R51, UR49, RZ ;  /* 0x0000003133337c24 */ /* 0x000fc6000f8e02ff */
        /* <DEDUP_REMOVED lines=44> */
[----:B--2---:R-:W-:-:S03]  /*2b800*/  IMAD R36, R36, UR49, RZ ;  /* 0x0000003124247c24 */ /* 0x004fc6000f8e02ff */
[----:B0-----:R-:W2:Y:S04]  /*2b810*/  LDL.LU R42, [R1+0x2bb0] ;  /* 0x002bb000012a7983 */ /* 0x001ea80000300800 */
[----:B------:R0:W-:Y:S01]  /*2b820*/  STL [R1+0x34], R41 ;  /* 0x0000342901007387 */ /* 0x0001e20000100800 */
[----:B------:R-:W-:-:S03]  /*2b830*/  IMAD R251, R251, UR49, RZ ;  /* 0x00000031fbfb7c24 */ /* 0x000fc6000f8e02ff */
[----:B0-----:R-:W3:Y:S04]  /*2b840*/  LDL.LU R41, [R1+0x2bac] ;  /* 0x002bac0001297983 */ /* 0x001ee80000300800 */
[----:B------:R0:W-:Y:S01]  /*2b850*/  STL [R1+0x30], R40 ;  /* 0x0000302801007387 */ /* 0x0001e20000100800 */
[----:B------:R-:W-:-:S03]  /*2b860*/  IMAD R252, R252, UR49, RZ ;  /* 0x00000031fcfc7c24 */ /* 0x000fc6000f8e02ff */
[----:B0-----:R-:W2:Y:S04]  /*2b870*/  LDL.LU R40, [R1+0x2ba8] ;  /* 0x002ba80001287983 */ /* 0x001ea80000300800 */
[----:B------:R0:W-:Y:S01]  /*2b880*/  STL [R1+0x2c], R39 ;  /* 0x00002c2701007387 */ /* 0x0001e20000100800 */
[----:B----4-:R-:W-:-:S03]  /*2b890*/  IMAD R6, R6, UR49, RZ ;  /* 0x0000003106067c24 */ /* 0x010fc6000f8e02ff */
[----:B0-----:R-:W4:Y:S04]  /*2b8a0*/  LDL.LU R39, [R1+0x2ba4] ;  /* 0x002ba40001277983 */ /* 0x001f280000300800 */
[----:B------:R0:W-:Y:S01]  /*2b8b0*/  STL [R1+0x28], R38 ;  /* 0x0000282601007387 */ /* 0x0001e20000100800 */
[----:B------:R-:W-:-:S03]  /*2b8c0*/  IMAD R0, R0, UR49, RZ ;  /* 0x0000003100007c24 */ /* 0x000fc6000f8e02ff */
[----:B0-----:R-:W3:Y:S04]  /*2b8d0*/  LDL.LU R38, [R1+0x2ba0] ;  /* 0x002ba00001267983 */ /* 0x001ee80000300800 */
[----:B------:R0:W-:Y:S01]  /*2b8e0*/  STL [R1+0x24], R37 ;  /* 0x0000242501007387 */ /* 0x0001e20000100800 */
[----:B------:R-:W-:-:S03]  /*2b8f0*/  IMAD R7, R7, UR49, RZ ;  /* 0x0000003107077c24 */ /* 0x000fc6000f8e02ff */
[----:B0-----:R-:W2:Y:S04]  /*2b900*/  LDL.LU R37, [R1+0x2b9c] ;  /* 0x002b9c0001257983 */ /* 0x001ea80000300800 */
[----:B------:R0:W-:Y:S04]  /*2b910*/  STL [R1+0x20], R36 ;  /* 0x0000202401007387 */ /* 0x0001e80000100800 */
[----:B0-----:R-:W4:Y:S04]  /*2b920*/  LDL.LU R36, [R1+0x2b98] ;  /* 0x002b980001247983 */ /* 0x001f280000300800 */
[----:B------:R0:W-:Y:S04]  /*2b930*/  STL [R1+0x1c], R251 ;  /* 0x00001cfb01007387 */ /* 0x0001e80000100800 */
[----:B0-----:R-:W3:Y:S04]  /*2b940*/  LDL.LU R251, [R1+0x2b94] ;  /* 0x002b940001fb7983 */ /* 0x001ee80000300800 */
[----:B------:R0:W-:Y:S04]  /*2b950*/  STL [R1+0x18], R252 ;  /* 0x000018fc01007387 */ /* 0x0001e80000100800 */
[----:B0-----:R-:W2:Y:S04]  /*2b960*/  LDL.LU R252, [R1+0x2b90] ;  /* 0x002b900001fc7983 */ /* 0x001ea80000300800 */
[----:B------:R0:W-:Y:S04]  /*2b970*/  STL [R1+0x14], R6 ;  /* 0x0000140601007387 */ /* 0x0001e80000100800 */
[----:B0-----:R-:W4:Y:S04]  /*2b980*/  LDL.LU R6, [R1+0x2b8c] ;  /* 0x002b8c0001067983 */ /* 0x001f280000300800 */
[----:B------:R0:W-:Y:S04]  /*2b990*/  STL [R1+0x10], R0 ;  /* 0x0000100001007387 */ /* 0x0001e80000100800 */
[----:B0-----:R-:W3:Y:S04]  /*2b9a0*/  LDL.LU R0, [R1+0x2b88] ;  /* 0x002b880001007983 */ /* 0x001ee80000300800 */
[----:B------:R0:W-:Y:S04]  /*2b9b0*/  STL [R1+0xc], R7 ;  /* 0x00000c0701007387 */ /* 0x0001e80000100800 */
[----:B0-----:R-:W2:Y:S01]  /*2b9c0*/  LDL.LU R7, [R1+0x2b84] ;  /* 0x002b840001077983 */ /* 0x001ea20000300800 */
[----:B---3--:R-:W-:-:S05]  /*2b9d0*/  IMAD R0, R0, UR49, RZ ;  /* 0x0000003100007c24 */ /* 0x008fca000f8e02ff */
[----:B------:R0:W-:Y:S01]  /*2b9e0*/  STL [R1+0x2b48], R0 ;  /* 0x002b480001007387 */ /* 0x0001e20000100800 */
[----:B--2---:R-:W-:-:S05]  /*2b9f0*/  IMAD R7, R7, UR49, RZ ;  /* 0x0000003107077c24 */ /* 0x004fca000f8e02ff */
[----:B------:R4:W-:Y:S04]  /*2ba00*/  STL [R1+0x8], R7 ;  /* 0x0000080701007387 */ /* 0x0009e80000100800 */
[----:B0-----:R-:W2:Y:S01]  /*2ba10*/  LDL.LU R0, [R1+0x48] ;  /* 0x0000480001007983 */ /* 0x001ea20000300800 */
[----:B------:R-:W-:Y:S02]  /*2ba20*/  IMAD R252, R252, UR49, RZ ;  /* 0x00000031fcfc7c24 */ /* 0x000fe4000f8e02ff */
[----:B------:R-:W-:Y:S02]  /*2ba30*/  IMAD R251, R251, UR49, RZ ;  /* 0x00000031fbfb7c24 */ /* 0x000fe4000f8e02ff */
[----:B----4-:R-:W-:Y:S02]  /*2ba40*/  IMAD R7, R6, UR49, RZ ;  /* 0x0000003106077c24 */ /* 0x010fe4000f8e02ff */
[----:B------:R-:W-:-:S02]  /*2ba50*/  IMAD R36, R36, UR49, RZ ;  /* 0x0000003124247c24 */ /* 0x000fc4000f8e02ff */
[----:B------:R-:W-:Y:S01]  /*2ba60*/  IMAD R37, R37, UR49, RZ ;  /* 0x0000003125257c24 */ /* 0x000fe2000f8e02ff */
[----:B------:R0:W-:Y:S01]  /*2ba70*/  STL [R1+0x2b44], R7 ;  /* 0x002b440701007387 */ /* 0x0001e20000100800 */
[----:B------:R-:W-:Y:S02]  /*2ba80*/  IMAD R38, R38, UR49, RZ ;  /* 0x0000003126267c24 */ /* 0x000fe4000f8e02ff */
[----:B------:R-:W-:Y:S01]  /*2ba90*/  IMAD R39, R39, UR49, RZ ;  /* 0x0000003127277c24 */ /* 0x000fe2000f8e02ff */
[----:B------:R-:W-:Y:S01]  /*2baa0*/  STL [R1+0x2b40], R252 ;  /* 0x002b40fc01007387 */ /* 0x000fe20000100800 */
[----:B------:R-:W-:Y:S02]  /*2bab0*/  IMAD R40, R40, UR49, RZ ;  /* 0x0000003128287c24 */ /* 0x000fe4000f8e02ff */
[----:B------:R-:W-:Y:S01]  /*2bac0*/  IMAD R41, R41, UR49, RZ ;  /* 0x0000003129297c24 */ /* 0x000fe2000f8e02ff */
[----:B------:R-:W-:Y:S01]  /*2bad0*/  STL [R1+0x2b4c], R251 ;  /* 0x002b4cfb01007387 */ /* 0x000fe20000100800 */
[----:B------:R-:W-:Y:S01]  /*2bae0*/  IMAD R42, R42, UR49, RZ ;  /* 0x000000312a2a7c24 */ /* 0x000fe2000f8e02ff */
[----:B------:R-:W-:-:S02]  /*2baf0*/  UIMAD UR8, UR6, 0x7f, URZ ;  /* 0x0000007f060878a4 */ /* 0x000fc4000f8e023f */
        /* <DEDUP_REMOVED lines=9> */
[----:B------:R-:W-:Y:S01]  /*2bb90*/  IMAD R47, R47, UR49, RZ ;  /* 0x000000312f2f7c24 */ /* 0x000fe2000f8e02ff */
[----:B------:R-:W-:Y:S01]  /*2bba0*/  LEA.HI.X.SX32 R2, R2, UR9, 0x1, P0 ;  /* 0x0000000902027c11 */ /* 0x000fe200080f0eff */
[----:B------:R-:W-:Y:S01]  /*2bbb0*/  IMAD R6, R11, UR49, RZ ;  /* 0x000000310b067c24 */ /* 0x000fe2000f8e02ff */
[----:B------:R-:W-:Y:S01]  /*2bbc0*/  STL [R1+0x2b64], R41 ;  /* 0x002b642901007387 */ /* 0x000fe20000100800 */
[----:B------:R-:W-:Y:S01]  /*2bbd0*/  IMAD R48, R48, UR49, RZ ;  /* 0x0000003130307c24 */ /* 0x000fe2000f8e02ff */
[----:B------:R-:W-:Y:S02]  /*2bbe0*/  USHF.R.S32.HI UR9, URZ, 0x1f, UR8 ;  /* 0x0000001f3f097899 */ /* 0x000fe40008011408 */
[----:B------:R-:W-:Y:S04]  /*2bbf0*/  STL [R1+0x2b68], R42 ;  /* 0x002b682a01007387 */ /* 0x000fe80000100800 */
[----:B------:R-:W-:Y:S04]  /*2bc00*/  STL [R1+0x2b6c], R43 ;  /* 0x002b6c2b01007387 */ /* 0x000fe80000100800 */
[----:B------:R-:W-:Y:S04]  /*2bc10*/  STL [R1+0x2b70], R44 ;  /* 0x002b702c01007387 */ /* 0x000fe80000100800 */
[----:B------:R-:W-:Y:S01]  /*2bc20*/  STL [R1+0x2b74], R45 ;  /* 0x002b742d01007387 */ /* 0x000fe20000100800 */
[----:B------:R-:W-:-:S03]  /*2bc30*/  IMAD R49, R49, UR49, RZ ;  /* 0x0000003131317c24 */ /* 0x000fc6000f8e02ff */
[----:B------:R-:W-:Y:S01]  /*2bc40*/  STL [R1+0x2b78], R46 ;  /* 0x002b782e01007387 */ /* 0x000fe20000100800 */
[----:B------:R-:W-:Y:S01]  /*2bc50*/  IMAD R50, R50, UR49, RZ ;  /* 0x0000003132327c24 */ /* 0x000fe2000f8e02ff */
[----:B0-----:R-:W-:Y:S02]  /*2bc60*/  IADD3 R7, P1, R4, UR8, RZ ;  /* 0x0000000804077c10 */ /* 0x001fe4000ff3e0ff */
[----:B------:R-:W-:Y:S01]  /*2bc70*/  STL [R1+0x2b7c], R47 ;  /* 0x002b7c2f01007387 */ /* 0x000fe20000100800 */
[----:B------:R-:W-:Y:S02]  /*2bc80*/  IMAD R51, R51, UR49, RZ ;  /* 0x0000003133337c24 */ /* 0x000fe4000f8e02ff */
[----:B------:R-:W-:Y:S01]  /*2bc90*/  IMAD R52, R52, UR49, RZ ;  /* 0x0000003134347c24 */ /* 0x000fe2000f8e02ff */
[----:B------:R-:W-:Y:S01]  /*2bca0*/  STL [R1+0x2b80], R48 ;  /* 0x002b803001007387 */ /* 0x000fe20000100800 */
[----:B------:R-:W-:Y:S02]  /*2bcb0*/  IMAD R53, R53, UR49, RZ ;  /* 0x0000003135357c24 */ /* 0x000fe4000f8e02ff */
[----:B------:R-:W-:-:S02]  /*2bcc0*/  IMAD R54, R54, UR49, RZ ;  /* 0x0000003136367c24 */ /* 0x000fc4000f8e02ff */
[----:B------:R-:W-:Y:S02]  /*2bcd0*/  IMAD R55, R55, UR49, RZ ;  /* 0x0000003137377c24 */ /* 0x000fe4000f8e02ff */
[----:B------:R-:W-:Y:S02]  /*2bce0*/  IMAD R56, R56, UR49, RZ ;  /* 0x0000003138387c24 */ /* 0x000fe4000f8e02ff */
[----:B------:R-:W-:Y:S02]  /*2bcf0*/  IMAD R57, R57, UR49, RZ ;  /* 0x0000003139397c24 */ /* 0x000fe4000f8e02ff */
[----:B------:R-:W-:Y:S02]  /*2bd00*/  IMAD R58, R58, UR49, RZ ;  /* 0x000000313a3a7c24 */ /* 0x000fe4000f8e02ff */
        /* <DEDUP_REMOVED lines=106> */
[----:B--2---:R-:W-:Y:S01]  /*2c3b0*/  IMAD R11, R0, UR49, RZ ;  /* 0x00000031000b7c24 */ /* 0x004fe2000f8e02ff */
[----:B------:R-:W-:Y:S01]  /*2c3c0*/  IADD3 R0, P0, R12, UR8, RZ ;  /* 0x000000080c007c10 */ /* 0x000fe2000ff1e0ff */
[----:B------:R-:W-:Y:S02]  /*2c3d0*/  IMAD R175, R175, UR49, RZ ;  /* 0x00000031afaf7c24 */ /* 0x000fe4000f8e02ff */
[----:B------:R-:W-:Y:S02]  /*2c3e0*/  IMAD R176, R176, UR49, RZ ;  /* 0x00000031b0b07c24 */ /* 0x000fe4000f8e02ff */
[----:B------:R-:W-:Y:S01]  /*2c3f0*/  IMAD R177, R177, UR49, RZ ;  /* 0x00000031b1b17c24 */ /* 0x000fe2000f8e02ff */
[----:B------:R0:W-:Y:S01]  /*2c400*/  STL [R1+0x2498], R0 ;  /* 0x0024980001007387 */ /* 0x0001e20000100800 */
[----:B------:R-:W-:-:S02]  /*2c410*/  IMAD R178, R178, UR49, RZ ;  /* 0x00000031b2b27c24 */ /* 0x000fc4000f8e02ff */
[----:B------:R-:W-:Y:S02]  /*2c420*/  IMAD R179, R179, UR49, RZ ;  /* 0x00000031b3b37c24 */ /* 0x000fe4000f8e02ff */
[----:B------:R-:W-:Y:S02]  /*2c430*/  IMAD R180, R180, UR49, RZ ;  /* 0x00000031b4b47c24 */ /* 0x000fe4000f8e02ff */
[----:B------:R-:W-:Y:S02]  /*2c440*/  IMAD R181, R181, UR49, RZ ;  /* 0x00000031b5b57c24 */ /* 0x000fe4000f8e02ff */
[----:B------:R-:W-:Y:S01]  /*2c450*/  IMAD R182, R182, UR49, RZ ;  /* 0x00000031b6b67c24 */ /* 0x000fe2000f8e02ff */
[----:B0-----:R-:W-:Y:S01]  /*2c460*/  IADD3.X R0, R5, UR9, RZ, P0, !PT ;  /* 0x0000000905007c10 */ /* 0x001fe200087fe4ff */
        /* <DEDUP_REMOVED lines=72> */
[----:B------:R-:W-:Y:S01]  /*2c8f0*/  IMAD R10, R10, UR49, RZ ;  /* 0x000000310a0a7c24 */ /* 0x000fe2000f8e02ff */
[----:B------:R-:W-:Y:S01]  /*2c900*/  UIMAD UR49, UR6, 0x7e, URZ ;  /* 0x0000007e063178a4 */ /* 0x000fe2000f8e023f */
[----:B------:R0:W-:Y:S03]  /*2c910*/  STL [R1+0x24a0], R7 ;  /* 0x0024a00701007387 */ /* 0x0001e60000100800 */
[----:B------:R-:W-:Y:S01]  /*2c920*/  USHF.R.S32.HI UR8, URZ, 0x1f, UR49 ;  /* 0x0000001f3f087899 */ /* 0x000fe20008011431 */
[----:B------:R1:W-:Y:S01]  /*2c930*/  STL [R1+0x2494], R0 ;  /* 0x0024940001007387 */ /* 0x0003e20000100800 */
[----:B0-----:R-:W-:-:S02]  /*2c940*/  IADD3.X R7, R3, UR9, RZ, P1, !PT ;  /* 0x0000000903077c10 */ /* 0x001fc40008ffe4ff */
[----:B-1----:R-:W-:-:S03]  /*2c950*/  IADD3 R0, P0, R12, UR49, RZ ;  /* 0x000000310c007c10 */ /* 0x002fc6000ff1e0ff */
[----:B------:R0:W-:Y:S01]  /*2c960*/  STL [R1+0x249c], R7 ;  /* 0x00249c0701007387 */ /* 0x0001e20000100800 */
[----:B------:R-:W-:-:S03]  /*2c970*/  UIMAD UR9, UR6, 0x7d, URZ ;  /* 0x0000007d060978a4 */ /* 0x000fc6000f8e023f */
[----:B------:R1:W-:Y:S01]  /*2c980*/  STL [R1+0x24a8], R0 ;  /* 0x0024a80001007387 */ /* 0x0003e20000100800 */
[----:B0-----:R-:W-:Y:S02]  /*2c990*/  IADD3 R7, P1, R4, UR49, RZ ;  /* 0x0000003104077c10 */ /* 0x001fe4000ff3e0ff */
[----:B-1----:R-:W-:-:S03]  /*2c9a0*/  IADD3.X R0, R5, UR8, RZ, P0, !PT ;  /* 0x0000000805007c10 */ /* 0x002fc600087fe4ff */
[----:B------:R0:W-:Y:S01]  /*2c9b0*/  STL [R1+0x24b0], R7 ;  /* 0x0024b00701007387 */ /* 0x0001e20000100800 */
[----:B------:R-:W-:-:S03]  /*2c9c0*/  USHF.R.S32.HI UR49, URZ, 0x1f, UR9 ;  /* 0x0000001f3f317899 */ /* 0x000fc60008011409 */
[----:B------:R1:W-:Y:S01]  /*2c9d0*/  STL [R1+0x24a4], R0 ;  /* 0x0024a40001007387 */ /* 0x0003e20000100800 */
[----:B0-----:R-:W-:Y:S02]  /*2c9e0*/  IADD3.X R7, R3, UR8, RZ, P1, !PT ;  /* 0x0000000803077c10 */ /* 0x001fe40008ffe4ff */
        /* <DEDUP_REMOVED lines=602> */
[----:B------:R-:W-:-:S03]  /*2ef90*/  USHF.L.U32 UR8, UR6, 0x6, URZ ;  /* 0x0000000606087899 */ /* 0x000fc6000800063f */
        /* <DEDUP_REMOVED lines=34> */
[----:B------:R-:W-:-:S03]  /*2f1c0*/  UIMAD UR9, UR6, 0x3c, URZ ;  /* 0x0000003c060978a4 */ /* 0x000fc6000f8e023f */
[----:B------:R1:W-:Y:S01]  /*2f1d0*/  STL [R1+0x28a4], R0 ;  /* 0x0028a40001007387 */ /* 0x0003e20000100800 */
[----:B0-----:R-:W-:Y:S02]  /*2f1e0*/  IADD3.X R7, R3, UR49, RZ, P1, !PT ;  /* 0x0000003103077c10 */ /* 0x001fe40008ffe4ff */
[----:B-1----:R-:W-:-:S03]  /*2f1f0*/  IADD3 R0, P0, R12, UR8, RZ ;  /* 0x000000080c007c10 */ /* 0x002fc6000ff1e0ff */
[----:B------:R0:W-:Y:S01]  /*2f200*/  STL [R1+0x28ac], R7 ;  /* 0x0028ac0701007387 */ /* 0x0001e20000100800 */
[----:B------:R-:W-:-:S03]  /*2f210*/  USHF.R.S32.HI UR49, URZ, 0x1f, UR8 ;  /* 0x0000001f3f317899 */ /* 0x000fc60008011408 */
[----:B------:R1:W-:Y:S01]  /*2f220*/  STL [R1+0x28b8], R0 ;  /* 0x0028b80001007387 */ /* 0x0003e20000100800 */
[C---:B------:R-:W-:Y:S02]  /*2f230*/  IADD3 R36, P3, R4.reuse, UR9, RZ ;  /* 0x0000000904247c10 */ /* 0x040fe4000ff7e0ff */
[----:B0-----:R-:W-:Y:S02]  /*2f240*/  IADD3 R7, P1, R4, UR8, RZ ;  /* 0x0000000804077c10 */ /* 0x001fe4000ff3e0ff */
[----:B-1----:R-:W-:-:S03]  /*2f250*/  IADD3 R0, P2, R12, UR9, RZ ;  /* 0x000000090c007c10 */ /* 0x002fc6000ff5e0ff */
[----:B------:R0:W-:Y:S01]  /*2f260*/  STL [R1+0x28c0], R7 ;  /* 0x0028c00701007387 */ /* 0x0001e20000100800 */
[----:B------:R-:W-:-:S03]  /*2f270*/  USHF.R.S32.HI UR8, URZ, 0x1f, UR9 ;  /* 0x0000001f3f087899 */ /* 0x000fc60008011409 */
[----:B------:R1:W-:Y:S01]  /*2f280*/  STL [R1+0x28c8], R0 ;  /* 0x0028c80001007387 */ /* 0x0003e20000100800 */
[----:B0-----:R-:W-:-:S03]  /*2f290*/  IADD3.X R7, R5, UR49, RZ, P0, !PT ;  /* 0x0000003105077c10 */ /* 0x001fc600087fe4ff */
[----:B------:R-:W-:Y:S01]  /*2f2a0*/  STL [R1+0x28d0], R36 ;  /* 0x0028d02401007387 */ /* 0x000fe20000100800 */
[----:B-1----:R-:W-:-:S03]  /*2f2b0*/  IADD3.X R0, R3, UR49, RZ, P1, !PT ;  /* 0x0000003103007c10 */ /* 0x002fc60008ffe4ff */
[----:B------:R0:W-:Y:S01]  /*2f2c0*/  STL [R1+0x28b4], R7 ;  /* 0x0028b40701007387 */ /* 0x0001e20000100800 */
[----:B------:R-:W-:Y:S02]  /*2f2d0*/  UIMAD UR9, UR6, 0x3b, URZ ;  /* 0x0000003b060978a4 */ /* 0x000fe4000f8e023f */
[----:B------:R-:W-:Y:S01]  /*2f2e0*/  UIMAD UR7, UR7, 0x2e, URZ ;  /* 0x0000002e070778a4 */ /* 0x000fe2000f8e023f */
[----:B------:R1:W-:Y:S01]  /*2f2f0*/  STL [R1+0x28bc], R0 ;  /* 0x0028bc0001007387 */ /* 0x0003e20000100800 */
[----:B------:R-:W-:Y:S01]  /*2f300*/  ULDC UR49, c[0x0][0x238] ;  /* 0x00008e0000317ab9 */ /* 0x000fe20000000800 */
[----:B0-----:R-:W-:Y:S02]  /*2f310*/  IADD3.X R7, R5, UR8, RZ, P2, !PT ;  /* 0x0000000805077c10 */ /* 0x001fe400097fe4ff */
[----:B-1----:R-:W-:-:S03]  /*2f320*/  IADD3.X R0, R3, UR8, RZ, P3, !PT ;  /* 0x0000000803007c10 */ /* 0x002fc60009ffe4ff */
[----:B------:R0:W-:Y:S01]  /*2f330*/  STL [R1+0x28c4], R7 ;  /* 0x0028c40701007387 */ /* 0x0001e20000100800 */
[----:B------:R-:W-:-:S03]  /*2f340*/  USHF.R.S32.HI UR8, URZ, 0x1f, UR9 ;  /* 0x0000001f3f087899 */ /* 0x000fc60008011409 */
[----:B------:R1:W-:Y:S01]  /*2f350*/  STL [R1+0x28cc], R0 ;  /* 0x0028cc0001007387 */ /* 0x0003e20000100800 */
[----:B0-----:R-:W-:Y:S02]  /*2f360*/  IADD3 R7, P0, R12, UR9, RZ ;  /* 0x000000090c077c10 */ /* 0x001fe4000ff1e0ff */
[----:B-1----:R-:W-:-:S03]  /*2f370*/  IADD3 R0, P1, R4, UR9, RZ ;  /* 0x0000000904007c10 */ /* 0x002fc6000ff3e0ff */
[----:B------:R0:W-:Y:S04]  /*2f380*/  STL [R1+0x28d8], R7 ;  /* 0x0028d80701007387 */ /* 0x0001e80000100800 */
[----:B------:R1:W-:Y:S01]  /*2f390*/  STL [R1+0x28e0], R0 ;  /* 0x0028e00001007387 */ /* 0x0003e20000100800 */
[----:B0-----:R-:W-:Y:S02]  /*2f3a0*/  IADD3.X R7, R5, UR8, RZ, P0, !PT ;  /* 0x0000000805077c10 */ /* 0x001fe400087fe4ff */
[----:B-1----:R-:W-:-:S03]  /*2f3b0*/  IADD3.X R0, R3, UR8, RZ, P1, !PT ;  /* 0x0000000803007c10 */ /* 0x002fc60008ffe4ff */
[----:B------:R0:W-:Y:S01]  /*2f3c0*/  STL [R1+0x28d4], R7 ;  /* 0x0028d40701007387 */ /* 0x0001e20000100800 */
[----:B------:R-:W-:-:S03]  /*2f3d0*/  USHF.R.S32.HI UR9, URZ, 0x1f, UR60 ;  /* 0x0000001f3f097899 */ /* 0x000fc6000801143c */
[----:B------:R1:W-:Y:S01]  /*2f3e0*/  STL [R1+0x28dc], R0 ;  /* 0x0028dc0001007387 */ /* 0x0003e20000100800 */
[----:B0-----:R-:W-:Y:S02]  /*2f3f0*/  IADD3 R7, P0, R12, UR60, RZ ;  /* 0x0000003c0c077c10 */ /* 0x001fe4000ff1e0ff */
[----:B-1----:R-:W-:-:S03]  /*2f400*/  IADD3 R0, P1, R4, UR60, RZ ;  /* 0x0000003c04007c10 */ /* 0x002fc6000ff3e0ff */
[----:B------:R0:W-:Y:S01]  /*2f410*/  STL [R1+0x28e8], R7 ;  /* 0x0028e80701007387 */ /* 0x0001e20000100800 */
[----:B------:R-:W-:-:S03]  /*2f420*/  UIMAD UR8, UR45, 0x39, URZ ;  /* 0x000000392d0878a4 */ /* 0x000fc6000f8e023f */
[----:B------:R1:W-:Y:S01]  /*2f430*/  STL [R1+0x28f0], R0 ;  /* 0x0028f00001007387 */ /* 0x0003e20000100800 */
[----:B------:R-:W-:Y:S01]  /*2f440*/  UIMAD UR60, UR41, 0x38, URZ ;  /* 0x00000038293c78a4 */ /* 0x000fe2000f8e023f */
[----:B------:R-:W-:Y:S02]  /*2f450*/  ULDC UR45, c[0x0][0x238] ;  /* 0x00008e00002d7ab9 */ /* 0x000fe40000000800 */
        /* <DEDUP_REMOVED lines=42> */
[----:B------:R-:W-:Y:S01]  /*2f700*/  IADD3.X R36, R3, UR9, RZ, P1, !PT ;  /* 0x0000000903247c10 */ /* 0x000fe20008ffe4ff */
[----:B------:R-:W-:Y:S01]  /*2f710*/  UIMAD UR60, UR51, 0x33, URZ ;  /* 0x00000033333c78a4 */ /* 0x000fe2000f8e023f */
[----:B------:R-:W-:Y:S01]  /*2f720*/  ULDC UR20, c[0x0][0x238] ;  /* 0x00008e0000147ab9 */ /* 0x000fe20000000800 */
[----:B0-----:R-:W0:Y:S01]  /*2f730*/  LDC R7, c[0x0][0x230] ;  /* 0x00008c00ff077b82 */ /* 0x001e220000000800 */
[----:B-1----:R-:W-:Y:S01]  /*2f740*/  IADD3.X R0, R5, UR9, RZ, P0, !PT ;  /* 0x0000000905007c10 */ /* 0x002fe200087fe4ff */
[----:B------:R-:W-:Y:S01]  /*2f750*/  UIMAD UR51, UR17, 0x32, URZ ;  /* 0x00000032113378a4 */ /* 0x000fe2000f8e023f */
[C---:B------:R-:W-:Y:S02]  /*2f760*/  IADD3 R37, P0, R12.reuse, UR8, RZ ;  /* 0x000000080c257c10 */ /* 0x040fe4000ff1e0ff */
[----:B------:R-:W-:Y:S01]  /*2f770*/  IADD3 R39, P2, R12, UR60, RZ ;  /* 0x0000003c0c277c10 */ /* 0x000fe2000ff5e0ff */
[----:B------:R-:W-:Y:S01]  /*2f780*/  STL [R1+0x2924], R0 ;  /* 0x0029240001007387 */ /* 0x000fe20000100800 */
[----:B------:R-:W-:Y:S01]  /*2f790*/  IADD3 R38, P3, R4, UR60, RZ ;  /* 0x0000003c04267c10 */ /* 0x000fe2000ff7e0ff */
[----:B------:R-:W-:-:S02]  /*2f7a0*/  UIMAD UR25, UR25, 0x18, URZ ;  /* 0x00000018191978a4 */ /* 0x000fc4000f8e023f */
[----:B------:R1:W-:Y:S01]  /*2f7b0*/  STL [R1+0x292c], R36 ;  /* 0x00292c2401007387 */ /* 0x0003e20000100800 */
[----:B------:R-:W-:Y:S02]  /*2f7c0*/  UIMAD UR24, UR24, 0x17, URZ ;  /* 0x00000017181878a4 */ /* 0x000fe4000f8e023f */
[----:B------:R-:W-:Y:S01]  /*2f7d0*/  UIMAD UR61, UR61, 0x16, URZ ;  /* 0x000000163d3d78a4 */ /* 0x000fe2000f8e023f */
[----:B------:R2:W-:Y:S01]  /*2f7e0*/  STL [R1+0x2938], R37 ;  /* 0x0029382501007387 */ /* 0x0005e20000100800 */
[----:B------:R-:W-:Y:S02]  /*2f7f0*/  UIMAD UR31, UR31, 0x15, URZ ;  /* 0x000000151f1f78a4 */ /* 0x000fe4000f8e023f */
[----:B------:R-:W-:Y:S02]  /*2f800*/  UIMAD UR34, UR34, 0x14, URZ ;  /* 0x00000014222278a4 */ /* 0x000fe4000f8e023f */
[----:B------:R-:W-:Y:S01]  /*2f810*/  UIMAD UR42, UR42, 0x13, URZ ;  /* 0x000000132a2a78a4 */ /* 0x000fe2000f8e023f */
[----:B-1----:R-:W-:Y:S01]  /*2f820*/  IADD3 R36, P1, R4, UR8, RZ ;  /* 0x0000000804247c10 */ /* 0x002fe2000ff3e0ff */
[----:B0-----:R-:W-:Y:S01]  /*2f830*/  VIADD R7, R7, 0x7f ;  /* 0x0000007f07077836 */ /* 0x001fe20000000000 */
[----:B------:R-:W-:-:S02]  /*2f840*/  UIMAD UR14, UR14, 0x12, URZ ;  /* 0x000000120e0e78a4 */ /* 0x000fc4000f8e023f */
[----:B------:R-:W-:Y:S01]  /*2f850*/  UIMAD UR18, UR18, 0x11, URZ ;  /* 0x00000011121278a4 */ /* 0x000fe2000f8e023f */
[----:B------:R0:W-:Y:S01]  /*2f860*/  STL [R1+0x2940], R36 ;  /* 0x0029402401007387 */ /* 0x0001e20000100800 */
[----:B------:R-:W-:Y:S02]  /*2f870*/  USHF.L.U32 UR22, UR22, 0x4, URZ ;  /* 0x0000000416167899 */ /* 0x000fe4000800063f */
[----:B------:R-:W-:Y:S01]  /*2f880*/  UIMAD UR28, UR28, 0xf, URZ ;  /* 0x0000000f1c1c78a4 */ /* 0x000fe2000f8e023f */
[----:B------:R-:W3:Y:S01]  /*2f890*/  LDL.LU R45, [R1+0xd0] ;  /* 0x0000d000012d7983 */ /* 0x000ee20000300800 */
[----:B------:R-:W-:Y:S02]  /*2f8a0*/  UIMAD UR32, UR32, 0xe, URZ ;  /* 0x0000000e202078a4 */ /* 0x000fe4000f8e023f */
[----:B------:R-:W-:Y:S01]  /*2f8b0*/  UIMAD UR59, UR59, 0xd, URZ ;  /* 0x0000000d3b3b78a4 */ /* 0x000fe2000f8e023f */
[----:B--2---:R-:W2:Y:S01]  /*2f8c0*/  LDL.LU R37, [R1+0xd8] ;  /* 0x0000d80001257983 */ /* 0x004ea20000300800 */
[----:B------:R-:W-:-:S02]  /*2f8d0*/  UIMAD UR57, UR57, 0xc, URZ ;  /* 0x0000000c393978a4 */ /* 0x000fc4000f8e023f */
[----:B------:R-:W-:Y:S01]  /*2f8e0*/  UIMAD UR55, UR55, 0xb, URZ ;  /* 0x0000000b373778a4 */ /* 0x000fe2000f8e023f */
[----:B0-----:R-:W4:Y:S01]  /*2f8f0*/  LDL.LU R36, [R1+0xdc] ;  /* 0x0000dc0001247983 */ /* 0x001f220000300800 */
[----:B------:R-:W-:Y:S02]  /*2f900*/  UIMAD UR53, UR53, 0xa, URZ ;  /* 0x0000000a353578a4 */ /* 0x000fe4000f8e023f */
[----:B------:R-:W-:Y:S01]  /*2f910*/  USHF.L.U32 UR49, UR49, 0x3, URZ ;  /* 0x0000000331317899 */ /* 0x000fe2000800063f */
[----:B------:R-:W4:Y:S01]  /*2f920*/  LDL.LU R251, [R1+0xe0] ;  /* 0x0000e00001fb7983 */ /* 0x000f220000300800 */
[----:B------:R-:W-:Y:S01]  /*2f930*/  USHF.R.S32.HI UR8, URZ, 0x1f, UR8 ;  /* 0x0000001f3f087899 */ /* 0x000fe20008011408 */
[----:B------:R-:W-:Y:S01]  /*2f940*/  SHF.R.S32.HI R0, RZ, 0x1f, R7 ;  /* 0x0000001fff007819 */ /* 0x000fe20000011407 */
[----:B------:R-:W-:Y:S02]  /*2f950*/  UIMAD UR47, UR47, 0x7, URZ ;  /* 0x000000072f2f78a4 */ /* 0x000fe4000f8e023f */
[----:B------:R-:W-:Y:S01]  /*2f960*/  UIMAD UR45, UR45, 0x6, URZ ;  /* 0x000000062d2d78a4 */ /* 0x000fe2000f8e023f */
[----:B------:R-:W-:Y:S01]  /*2f970*/  LEA.HI R0, R0, R7, RZ, 0x7 ;  /* 0x0000000700007211 */ /* 0x000fe200078f38ff */
[----:B------:R-:W-:Y:S01]  /*2f980*/  UIMAD UR41, UR41, 0x5, URZ ;  /* 0x00000005292978a4 */ /* 0x000fe2000f8e023f */
[----:B------:R-:W-:Y:S01]  /*2f990*/  IADD3.X R7, R5, UR8, RZ, P0, !PT ;  /* 0x0000000805077c10 */ /* 0x000fe200087fe4ff */
[----:B------:R-:W-:Y:S01]  /*2f9a0*/  USHF.L.U32 UR39, UR39, 0x2, URZ ;  /* 0x0000000227277899 */ /* 0x000fe2000800063f */
[----:B------:R-:W-:Y:S01]  /*2f9b0*/  IADD3.X R0, R3, UR8, RZ, P1, !PT ;  /* 0x0000000803007c10 */ /* 0x000fe20008ffe4ff */
[----:B------:R-:W-:-:S02]  /*2f9c0*/  UIMAD UR21, UR21, 0x3, URZ ;  /* 0x00000003151578a4 */ /* 0x000fc4000f8e023f */
[----:B------:R0:W-:Y:S01]  /*2f9d0*/  STL [R1+0x2934], R7 ;  /* 0x0029340701007387 */ /* 0x0001e20000100800 */
[----:B------:R-:W-:Y:S01]  /*2f9e0*/  USHF.L.U32 UR20, UR20, 0x1, URZ ;  /* 0x0000000114147899 */ /* 0x000fe2000800063f */
[----:B------:R-:W-:Y:S02]  /*2f9f0*/  ULDC UR9, c[0x0][0x238] ;  /* 0x00008e0000097ab9 */ /* 0x000fe40000000800 */
[----:B------:R1:W-:Y:S04]  /*2fa00*/  STL [R1+0x293c], R0 ;  /* 0x00293c0001007387 */ /* 0x0003e80000100800 */
[----:B------:R-:W4:Y:S01]  /*2fa10*/  LDL.LU R44, [R1+0xe4] ;  /* 0x0000e400012c7983 */ /* 0x000f220000300800 */
[----:B0-----:R-:W-:-:S05]  /*2fa20*/  IADD3 R7, P0, R12, UR36, RZ ;  /* 0x000000240c077c10 */ /* 0x001fca000ff1e0ff */
[----:B------:R0:W-:Y:S01]  /*2fa30*/  STL [R1+0x2948], R7 ;  /* 0x0029480701007387 */ /* 0x0001e20000100800 */
[----:B-1----:R-:W-:Y:S01]  /*2fa40*/  IADD3 R0, P1, R4, UR36, RZ ;  /* 0x0000002404007c10 */ /* 0x002fe2000ff3e0ff */
[----:B------:R-:W-:Y:S02]  /*2fa50*/  USHF.R.S32.HI UR17, URZ, 0x1f, UR36 ;  /* 0x0000001f3f117899 */ /* 0x000fe40008011424 */
[----:B0-----:R-:W4:Y:S04]  /*2fa60*/  LDL.LU R7, [R1+0xe8] ;  /* 0x0000e80001077983 */ /* 0x001f280000300800 */
[----:B------:R0:W-:Y:S01]  /*2fa70*/  STL [R1+0x2950], R0 ;  /* 0x0029500001007387 */ /* 0x0001e20000100800 */
[----:B------:R-:W-:-:S03]  /*2fa80*/  USHF.R.S32.HI UR8, URZ, 0x1f, UR60 ;  /* 0x0000001f3f087899 */ /* 0x000fc6000801143c */
[----:B------:R-:W-:Y:S01]  /*2fa90*/  ULDC UR60, c[0x0][0x238] ;  /* 0x00008e00003c7ab9 */ /* 0x000fe20000000800 */
[----:B0-----:R-:W4:Y:S04]  /*2faa0*/  LDL.LU R0, [R1+0xec] ;  /* 0x0000ec0001007983 */ /* 0x001f280000300800 */
[----:B------:R0:W-:Y:S04]  /*2fab0*/  STL [R1+0x2958], R39 ;  /* 0x0029582701007387 */ /* 0x0001e80000100800 */
[----:B------:R1:W-:Y:S04]  /*2fac0*/  STL [R1+0x2960], R38 ;  /* 0x0029602601007387 */ /* 0x0003e80000100800 */
[----:B------:R-:W4:Y:S01]  /*2fad0*/  LDL.LU R252, [R1+0xf0] ;  /* 0x0000f00001fc7983 */ /* 0x000f220000300800 */
[----:B0-----:R-:W-:-:S02]  /*2fae0*/  IADD3.X R39, R5, UR17, RZ, P0, !PT ;  /* 0x0000001105277c10 */ /* 0x001fc400087fe4ff */
[----:B-1----:R-:W-:-:S03]  /*2faf0*/  IADD3.X R38, R3, UR17, RZ, P1, !PT ;  /* 0x0000001103267c10 */ /* 0x002fc60008ffe4ff */
[----:B------:R0:W-:Y:S01]  /*2fb00*/  STL [R1+0x2944], R39 ;  /* 0x0029442701007387 */ /* 0x0001e20000100800 */
[----:B---3--:R-:W-:-:S03]  /*2fb10*/  IADD3 R46, P5, R45, R8, RZ ;  /* 0x000000082d2e7210 */ /* 0x008fc60007fbe0ff */
[----:B------:R1:W-:Y:S01]  /*2fb20*/  STL [R1+0x294c], R38 ;  /* 0x00294c2601007387 */ /* 0x0003e20000100800 */
[----:B0-----:R-:W-:Y:S01]  /*2fb30*/  IADD3.X R39, R5, UR8, RZ, P2, !PT ;  /* 0x0000000805277c10 */ /* 0x001fe200097fe4ff */
[----:B------:R-:W-:Y:S02]  /*2fb40*/  UIADD3 UR36, UR4, 0x10000, URZ ;  /* 0x0001000004247890 */ /* 0x000fe4000fffe03f */
[----:B------:R-:W3:Y:S01]  /*2fb50*/  LDL.LU R43, [R1+0xf4] ;  /* 0x0000f400012b7983 */ /* 0x000ee20000300800 */
[----:B------:R-:W-:-:S03]  /*2fb60*/  ULDC UR17, c[0x0][0x238] ;  /* 0x00008e0000117ab9 */ /* 0x000fc60000000800 */
[----:B------:R0:W-:Y:S01]  /*2fb70*/  STL [R1+0x2954], R39 ;  /* 0x0029542701007387 */ /* 0x0001e20000100800 */
[----:B-1----:R-:W-:-:S03]  /*2fb80*/  IADD3.X R38, R3, UR8, RZ, P3, !PT ;  /* 0x0000000803267c10 */ /* 0x002fc60009ffe4ff */
[----:B------:R-:W3:Y:S04]  /*2fb90*/  LDL.LU R42, [R1+0x104] ;  /* 0x00010400012a7983 */ /* 0x000ee80000300800 */
[----:B------:R1:W-:Y:S01]  /*2fba0*/  STL [R1+0x295c], R38 ;  /* 0x00295c2601007387 */ /* 0x0003e20000100800 */
[----:B0-----:R-:W-:-:S03]  /*2fbb0*/  IADD3 R39, P1, R12, UR51, RZ ;  /* 0x000000330c277c10 */ /* 0x001fc6000ff3e0ff */
[----:B------:R-:W3:Y:S01]  /*2fbc0*/  LDL.LU R41, [R1+0x108] ;  /* 0x0001080001297983 */ /* 0x000ee20000300800 */
[----:B-1----:R-:W-:-:S03]  /*2fbd0*/  IADD3 R38, P0, R4, UR51, RZ ;  /* 0x0000003304267c10 */ /* 0x002fc6000ff1e0ff */
[----:B------:R-:W-:Y:S04]  /*2fbe0*/  STL [R1+0x2964], R39 ;  /* 0x0029642701007387 */ /* 0x000fe80000100800 */
[----:B------:R0:W-:Y:S04]  /*2fbf0*/  STL [R1+0x2968], R38 ;  /* 0x0029682601007387 */ /* 0x0001e80000100800 */
[----:B------:R-:W3:Y:S01]  /*2fc00*/  LDL.LU R40, [R1+0x114] ;  /* 0x0001140001287983 */ /* 0x000ee20000300800 */
[----:B0-----:R-:W-:-:S05]  /*2fc10*/  IADD3 R38, P4, R34, R8, RZ ;  /* 0x0000000822267210 */ /* 0x001fca0007f9e0ff */
[----:B------:R2:W-:Y:S04]  /*2fc20*/  STL [R1+0x1180], R38 ;  /* 0x0011802601007387 */ /* 0x0005e80000100800 */
[----:B------:R-:W3:Y:S01]  /*2fc30*/  LDL.LU R39, [R1+0x11c] ;  /* 0x00011c0001277983 */ /* 0x000ee20000300800 */
[----:B--2---:R-:W-:-:S03]  /*2fc40*/  IADD3 R38, P2, R37, R8, RZ ;  /* 0x0000000825267210 */ /* 0x004fc60007f5e0ff */
[----:B------:R-:W-:Y:S04]  /*2fc50*/  STL [R1+0x1188], R46 ;  /* 0x0011882e01007387 */ /* 0x000fe80000100800 */
[----:B------:R0:W-:Y:S01]  /*2fc60*/  STL [R1+0x1190], R38 ;  /* 0x0011902601007387 */ /* 0x0001e20000100800 */
[----:B----4-:R-:W-:-:S03]  /*2fc70*/  IADD3 R47, P3, R36, R8, RZ ;  /* 0x00000008242f7210 */ /* 0x010fc60007f7e0ff */
[----:B0-----:R-:W2:Y:S01]  /*2fc80*/  LDL.LU R38, [R1+0x124] ;  /* 0x0001240001267983 */ /* 0x001ea20000300800 */
[----:B------:R-:W-:Y:S02]  /*2fc90*/  LEA.HI.X.SX32 R46, R34, R2, 0x1, P4 ;  /* 0x00000002222e7211 */ /* 0x000fe400020f0eff */
[----:B------:R-:W-:Y:S01]  /*2fca0*/  IADD3 R34, P4, R251, R8, RZ ;  /* 0x00000008fb227210 */ /* 0x000fe20007f9e0ff */
[----:B------:R-:W-:Y:S04]  /*2fcb0*/  STL [R1+0x1198], R47 ;  /* 0x0011982f01007387 */ /* 0x000fe80000100800 */
[----:B------:R0:W-:Y:S02]  /*2fcc0*/  STL [R1+0x117c], R46 ;  /* 0x00117c2e01007387 */ /* 0x0001e40000100800 */
[----:B0-----:R-:W-:-:S02]  /*2fcd0*/  LEA.HI.X.SX32 R46, R45, R2, 0x1, P5 ;  /* 0x000000022d2e7211 */ /* 0x001fc400028f0eff */
[----:B------:R-:W4:Y:S04]  /*2fce0*/  LDL.LU R45, [R1+0x130] ;  /* 0x00013000012d7983 */ /* 0x000f280000300800 */
[----:B------:R-:W-:Y:S04]  /*2fcf0*/  STL [R1+0x11a0], R34 ;  /* 0x0011a02201007387 */ /* 0x000fe80000100800 */
[----:B------:R0:W-:Y:S02]  /*2fd00*/  STL [R1+0x1184], R46 ;  /* 0x0011842e01007387 */ /* 0x0001e40000100800 */
[----:B0-----:R-:W-:-:S02]  /*2fd10*/  LEA.HI.X.SX32 R46, R37, R2, 0x1, P2 ;  /* 0x00000002252e7211 */ /* 0x001fc400010f0eff */
[----:B------:R-:W4:Y:S01]  /*2fd20*/  LDL.LU R37, [R1+0x138] ;  /* 0x0001380001257983 */ /* 0x000f220000300800 */
[----:B------:R-:W-:-:S05]  /*2fd30*/  IADD3 R34, P5, R44, R8, RZ ;  /* 0x000000082c227210 */ /* 0x000fca0007fbe0ff */
[----:B------:R0:W-:Y:S04]  /*2fd40*/  STL [R1+0x11a8], R34 ;  /* 0x0011a82201007387 */ /* 0x0001e80000100800 */
[----:B------:R1:W-:Y:S01]  /*2fd50*/  STL [R1+0x118c], R46 ;  /* 0x00118c2e01007387 */ /* 0x0003e20000100800 */
[----:B0-----:R-:W-:Y:S02]  /*2fd60*/  IADD3 R34, P2, R7, R8, RZ ;  /* 0x0000000807227210 */ /* 0x001fe40007f5e0ff */
[----:B-1----:R-:W-:Y:S02]  /*2fd70*/  LEA.HI.X.SX32 R46, R36, R2, 0x1, P3 ;  /* 0x00000002242e7211 */ /* 0x002fe400018f0eff */
[----:B------:R-:W4:Y:S04]  /*2fd80*/  LDL.LU R36, [R1+0x13c] ;  /* 0x00013c0001247983 */ /* 0x000f280000300800 */
[----:B------:R0:W-:Y:S04]  /*2fd90*/  STL [R1+0x11b0], R34 ;  /* 0x0011b02201007387 */ /* 0x0001e80000100800 */
[----:B------:R1:W-:Y:S01]  /*2fda0*/  STL [R1+0x1194], R46 ;  /* 0x0011942e01007387 */ /* 0x0003e20000100800 */
[----:B0-----:R-:W-:-:S02]  /*2fdb0*/  IADD3 R34, P3, R0, R8, RZ ;  /* 0x0000000800227210 */ /* 0x001fc40007f7e0ff */
[----:B-1----:R-:W-:Y:S02]  /*2fdc0*/  LEA.HI.X.SX32 R46, R251, R2, 0x1, P4 ;  /* 0x00000002fb2e7211 */ /* 0x002fe400020f0eff */
[----:B------:R-:W4:Y:S04]  /*2fdd0*/  LDL.LU R251, [R1+0x144] ;  /* 0x0001440001fb7983 */ /* 0x000f280000300800 */
[----:B------:R0:W-:Y:S04]  /*2fde0*/  STL [R1+0x11b8], R34 ;  /* 0x0011b82201007387 */ /* 0x0001e80000100800 */
[----:B------:R1:W-:Y:S01]  /*2fdf0*/  STL [R1+0x119c], R46 ;  /* 0x00119c2e01007387 */ /* 0x0003e20000100800 */
[----:B0-----:R-:W-:-:S02]  /*2fe00*/  IADD3 R34, P4, R252, R8, RZ ;  /* 0x00000008fc227210 */ /* 0x001fc40007f9e0ff */
[-C--:B-1----:R-:W-:Y:S02]  /*2fe10*/  LEA.HI.X.SX32 R46, R44, R2.reuse, 0x1, P5 ;  /* 0x000000022c2e7211 */ /* 0x082fe400028f0eff */
[----:B------:R-:W4:Y:S04]  /*2fe20*/  LDL.LU R44, [R1+0x14c] ;  /* 0x00014c00012c7983 */ /* 0x000f280000300800 */
[----:B------:R-:W-:Y:S04]  /*2fe30*/  STL [R1+0x11c0], R34 ;  /* 0x0011c02201007387 */ /* 0x000fe80000100800 */
[----:B------:R0:W-:Y:S02]  /*2fe40*/  STL [R1+0x11a4], R46 ;  /* 0x0011a42e01007387 */ /* 0x0001e40000100800 */
[----:B0-----:R-:W-:-:S02]  /*2fe50*/  LEA.HI.X.SX32 R46, R7, R2, 0x1, P2 ;  /* 0x00000002072e7211 */ /* 0x001fc400010f0eff */
[----:B------:R-:W4:Y:S01]  /*2fe60*/  LDL.LU R7, [R1+0x208] ;  /* 0x0002080001077983 */ /* 0x000f220000300800 */
[----:B---3--:R-:W-:-:S05]  /*2fe70*/  IADD3 R34, P5, R43, R8, RZ ;  /* 0x000000082b227210 */ /* 0x008fca0007fbe0ff */
[----:B------:R0:W-:Y:S04]  /*2fe80*/  STL [R1+0x11c8], R34 ;  /* 0x0011c82201007387 */ /* 0x0001e80000100800 */
[----:B------:R1:W-:Y:S01]  /*2fe90*/  STL [R1+0x11ac], R46 ;  /* 0x0011ac2e01007387 */ /* 0x0003e20000100800 */
[----:B0-----:R-:W-:Y:S02]  /*2fea0*/  IADD3 R34, P2, R42, R8, RZ ;  /* 0x000000082a227210 */ /* 0x001fe40007f5e0ff */
[----:B-1----:R-:W-:Y:S02]  /*2feb0*/  LEA.HI.X.SX32 R46, R0, R2, 0x1, P3 ;  /* 0x00000002002e7211 */ /* 0x002fe400018f0eff */
[----:B------:R-:W3:Y:S04]  /*2fec0*/  LDL.LU R0, [R1+0x244] ;  /* 0x0002440001007983 */ /* 0x000ee80000300800 */
[----:B------:R0:W-:Y:S04]  /*2fed0*/  STL [R1+0x11d0], R34 ;  /* 0x0011d02201007387 */ /* 0x0001e80000100800 */
[----:B------:R1:W-:Y:S01]  /*2fee0*/  STL [R1+0x11b4], R46 ;  /* 0x0011b42e01007387 */ /* 0x0003e20000100800 */
[----:B0-----:R-:W-:-:S02]  /*2fef0*/  IADD3 R34, P3, R41, R8, RZ ;  /* 0x0000000829227210 */ /* 0x001fc40007f7e0ff */
        /* <DEDUP_REMOVED lines=14> */
[----:B--2---:R-:W-:-:S02]  /*2ffe0*/  IADD3 R34, P2, R38, R8, RZ ;  /* 0x0000000826227210 */ /* 0x004fc40007f5e0ff */
[-C--:B0-----:R-:W-:Y:S02]  /*2fff0*/  LEA.HI.X.SX32 R46, R41, R2.reuse, 0x1, P3 ;  /* 0x00000002292e7211 */ /* 0x081fe400018f0eff */
[----:B------:R-:W2:Y:S04]  /*30000*/  LDL.LU R41, [R1+0x258] ;  /* 0x0002580001297983 */ /* 0x000ea80000300800 */
[----:B------:R-:W-:Y:S04]  /*30010*/  STL [R1+0x11f0], R34 ;  /* 0x0011f02201007387 */ /* 0x000fe80000100800 */
[----:B------:R0:W-:Y:S02]  /*30020*/  STL [R1+0x11d4], R46 ;  /* 0x0011d42e01007387 */ /* 0x0001e40000100800 */
[----:B0-----:R-:W-:-:S02]  /*30030*/  LEA.HI.X.SX32 R46, R40, R2, 0x1, P4 ;  /* 0x00000002282e7211 */ /* 0x001fc400020f0eff */
[----:B------:R-:W2:Y:S01]  /*30040*/  LDL.LU R40, [R1+0x260] ;  /* 0x0002600001287983 */ /* 0x000ea20000300800 */
[----:B----4-:R-:W-:-:S05]  /*30050*/  IADD3 R34, P3, R45, R8, RZ ;  /* 0x000000082d227210 */ /* 0x010fca0007f7e0ff */
[----:B------:R0:W-:Y:S04]  /*30060*/  STL [R1+0x11f8], R34 ;  /* 0x0011f82201007387 */ /* 0x0001e80000100800 */
[----:B------:R1:W-:Y:S01]  /*30070*/  STL [R1+0x11dc], R46 ;  /* 0x0011dc2e01007387 */ /* 0x0003e20000100800 */
[----:B0-----:R-:W-:Y:S02]  /*30080*/  IADD3 R34, P4, R37, R8, RZ ;  /* 0x0000000825227210 */ /* 0x001fe40007f9e0ff */
[-C--:B-1----:R-:W-:Y:S02]  /*30090*/  LEA.HI.X.SX32 R46, R39, R2.reuse, 0x1, P5 ;  /* 0x00000002272e7211 */ /* 0x082fe400028f0eff */
        /* <DEDUP_REMOVED lines=26> */
[----:B------:R-:W-:Y:S04]  /*30240*/  STL [R1+0x1228], R34 ;  /* 0x0012282201007387 */ /* 0x000fe80000100800 */
[----:B------:R0:W-:Y:S02]  /*30250*/  STL [R1+0x120c], R46 ;  /* 0x00120c2e01007387 */ /* 0x0001e40000100800 */
[----:B0-----:R-:W-:Y:S02]  /*30260*/  LEA.HI.X.SX32 R46, R44, R2, 0x1, P3 ;  /* 0x000000022c2e7211 */ /* 0x001fe400018f0eff */
[-C--:B------:R-:W-:Y:S01]  /*30270*/  IADD3 R34, P2, R252, R8.reuse, RZ ;  /* 0x00000008fc227210 */ /* 0x080fe20007f5e0ff */
        /* <DEDUP_REMOVED lines=14> */
[----:B0-----:R-:W-:Y:S02]  /*30360*/  LEA.HI.X.SX32 R46, R252, R2, 0x1, P2 ;  /* 0x00000002fc2e7211 */ /* 0x001fe400010f0eff */
[----:B------:R-:W2:Y:S04]  /*30370*/  LDL.LU R252, [R1+0x294] ;  /* 0x0002940001fc7983 */ /* 0x000ea80000300800 */
[----:B------:R0:W-:Y:S04]  /*30380*/  STL [R1+0x1248], R34 ;  /* 0x0012482201007387 */ /* 0x0001e80000100800 */
[----:B------:R1:W-:Y:S01]  /*30390*/  STL [R1+0x122c], R46 ;  /* 0x00122c2e01007387 */ /* 0x0003e20000100800 */
[----:B0-----:R-:W-:-:S02]  /*303a0*/  IADD3 R34, P2, R40, R8, RZ ;  /* 0x0000000828227210 */ /* 0x001fc40007f5e0ff */
[-C--:B-1----:R-:W-:Y:S02]  /*303b0*/  LEA.HI.X.SX32 R46, R43, R2.reuse, 0x1, P3 ;  /* 0x000000022b2e7211 */ /* 0x082fe400018f0eff */
        /* <DEDUP_REMOVED lines=39> */
[----:B------:R-:W3:Y:S01]  /*30630*/  LDL.LU R36, [R1+0x2d8] ;  /* 0x0002d80001247983 */ /* 0x000ee20000300800 */
[----:B------:R-:W-:-:S05]  /*30640*/  IADD3 R34, P2, R7, R8, RZ ;  /* 0x0000000807227210 */ /* 0x000fca0007f5e0ff */
[----:B------:R-:W-:Y:S04]  /*30650*/  STL [R1+0x1290], R34 ;  /* 0x0012902201007387 */ /* 0x000fe80000100800 */
[----:B------:R0:W-:Y:S02]  /*30660*/  STL [R1+0x1274], R46 ;  /* 0x0012742e01007387 */ /* 0x0001e40000100800 */
[----:B0-----:R-:W-:Y:S02]  /*30670*/  LEA.HI.X.SX32 R46, R251, R2, 0x1, P4 ;  /* 0x00000002fb2e7211 */ /* 0x001fe400020f0eff */
[----:B------:R-:W-:Y:S01]  /*30680*/  IADD3 R34, P3, R0, R8, RZ ;  /* 0x0000000800227210 */ /* 0x000fe20007f7e0ff */
[----:B------:R-:W3:Y:S04]  /*30690*/  LDL.LU R251, [R1+0x2fc] ;  /* 0x0002fc0001fb7983 */ /* 0x000ee80000300800 */
[----:B------:R-:W-:Y:S04]  /*306a0*/  STL [R1+0x1298], R34 ;  /* 0x0012982201007387 */ /* 0x000fe80000100800 */
[----:B------:R0:W-:Y:S02]  /*306b0*/  STL [R1+0x127c], R46 ;  /* 0x00127c2e01007387 */ /* 0x0001e40000100800 */
[----:B0-----:R-:W-:-:S02]  /*306c0*/  LEA.HI.X.SX32 R46, R44, R2, 0x1, P5 ;  /* 0x000000022c2e7211 */ /* 0x001fc400028f0eff */
[-C--:B--2---:R-:W-:Y:S01]  /*306d0*/  IADD3 R34, P4, R252, R8.reuse, RZ ;  /* 0x00000008fc227210 */ /* 0x084fe20007f9e0ff */
[----:B------:R-:W2:Y:S04]  /*306e0*/  LDL.LU R44, [R1+0x300] ;  /* 0x00030000012c7983 */ /* 0x000ea80000300800 */
[----:B------:R0:W-:Y:S04]  /*306f0*/  STL [R1+0x12a0], R34 ;  /* 0x0012a02201007387 */ /* 0x0001e80000100800 */
[----:B------:R1:W-:Y:S01]  /*30700*/  STL [R1+0x1284], R46 ;  /* 0x0012842e01007387 */ /* 0x0003e20000100800 */
[----:B0-----:R-:W-:-:S02]  /*30710*/  IADD3 R34, P5, R43, R8, RZ ;  /* 0x000000082b227210 */ /* 0x001fc40007fbe0ff */
[----:B-1----:R-:W-:Y:S02]  /*30720*/  LEA.HI.X.SX32 R46, R7, R2, 0x1, P2 ;  /* 0x00000002072e7211 */ /* 0x002fe400010f0eff */
        /* <DEDUP_REMOVED lines=49> */
[----:B--2---:R-:W-:Y:S01]  /*30a40*/  IADD3 R34, P3, R44, R8, RZ ;  /* 0x000000082c227210 */ /* 0x004fe20007f7e0ff */
[----:B------:R-:W2:Y:S04]  /*30a50*/  LDL.LU R37, [R1+0x394] ;  /* 0x0003940001257983 */ /* 0x000ea80000300800 */
[----:B------:R-:W-:Y:S04]  /*30a60*/  STL [R1+0x12f8], R34 ;  /* 0x0012f82201007387 */ /* 0x000fe80000100800 */
[----:B------:R0:W-:Y:S02]  /*30a70*/  STL [R1+0x12dc], R46 ;  /* 0x0012dc2e01007387 */ /* 0x0001e40000100800 */
[----:B0-----:R-:W-:-:S02]  /*30a80*/  LEA.HI.X.SX32 R46, R36, R2, 0x1, P5 ;  /* 0x00000002242e7211 */ /* 0x001fc400028f0eff */
[----:B------:R-:W-:Y:S01]  /*30a90*/  IADD3 R34, P4, R7, R8, RZ ;  /* 0x0000000807227210 */ /* 0x000fe20007f9e0ff */
[----:B------:R-:W2:Y:S04]  /*30aa0*/  LDL.LU R36, [R1+0x398] ;  /* 0x0003980001247983 */ /* 0x000ea80000300800 */
[----:B------:R-:W-:Y:S04]  /*30ab0*/  STL [R1+0x1300], R34 ;  /* 0x0013002201007387 */ /* 0x000fe80000100800 */
[----:B------:R0:W-:Y:S02]  /*30ac0*/  STL [R1+0x12e4], R46 ;  /* 0x0012e42e01007387 */ /* 0x0001e40000100800 */
[----:B0-----:R-:W-:-:S02]  /*30ad0*/  LEA.HI.X.SX32 R46, R251, R2, 0x1, P2 ;  /* 0x00000002fb2e7211 */ /* 0x001fc400010f0eff */
[-C--:B------:R-:W-:Y:S01]  /*30ae0*/  IADD3 R34, P5, R0, R8.reuse, RZ ;  /* 0x0000000800227210 */ /* 0x080fe20007fbe0ff */
        /* <DEDUP_REMOVED lines=45> */
[----:B--2---:R-:W-:-:S05]  /*30dc0*/  IADD3 R34, P2, R37, R8, RZ ;  /* 0x0000000825227210 */ /* 0x004fca0007f5e0ff */
[----:B------:R-:W-:Y:S04]  /*30dd0*/  STL [R1+0x1350], R34 ;  /* 0x0013502201007387 */ /* 0x000fe80000100800 */
[----:B------:R0:W-:Y:S02]  /*30de0*/  STL [R1+0x1334], R46 ;  /* 0x0013342e01007387 */ /* 0x0001e40000100800 */
[----:B0-----:R-:W-:Y:S02]  /*30df0*/  LEA.HI.X.SX32 R46, R38, R2, 0x1, P4 ;  /* 0x00000002262e7211 */ /* 0x001fe400020f0eff */
[----:B------:R-:W-:Y:S01]  /*30e00*/  IADD3 R34, P3, R36, R8, RZ ;  /* 0x0000000824227210 */ /* 0x000fe20007f7e0ff */
        /* <DEDUP_REMOVED lines=9> */
[----:B------:R-:W2:Y:S01]  /*30ea0*/  LDL.LU R37, [R1+0x3d8] ;  /* 0x0003d80001257983 */ /* 0x000ea20000300800 */
[----:B------:R-:W-:-:S05]  /*30eb0*/  IADD3 R34, P5, R44, R8, RZ ;  /* 0x000000082c227210 */ /* 0x000fca0007fbe0ff */
        /* <DEDUP_REMOVED lines=70> */
[----:B------:R-:W-:Y:S04]  /*31320*/  STL [R1+0x13d8], R34 ;  /* 0x0013d82201007387 */ /* 0x000fe80000100800 */
[----:B------:R0:W-:Y:S02]  /*31330*/  STL [R1+0x13bc], R46 ;  /* 0x0013bc2e01007387 */ /* 0x0001e40000100800 */
[----:B0-----:R-:W-:Y:S02]  /*31340*/  LEA.HI.X.SX32 R46, R36, R2, 0x1, P5 ;  /* 0x00000002242e7211 */ /* 0x001fe400028f0eff */
[----:B------:R-:W-:Y:S01]  /*31350*/  IADD3 R34, P4, R7, R8, RZ ;  /* 0x0000000807227210 */ /* 0x000fe20007f9e0ff */
[----:B------:R-:W4:Y:S04]  /*31360*/  LDL.LU R36, [R1+0x414] ;  /* 0x0004140001247983 */ /* 0x000f280000300800 */
[----:B------:R-:W-:Y:S04]  /*31370*/  STL [R1+0x13e0], R34 ;  /* 0x0013e02201007387 */ /* 0x000fe80000100800 */
[----:B------:R0:W-:Y:S02]  /*31380*/  STL [R1+0x13c4], R46 ;  /* 0x0013c42e01007387 */ /* 0x0001e40000100800 */
[----:B0-----:R-:W-:-:S02]  /*31390*/  LEA.HI.X.SX32 R46, R251, R2, 0x1, P2 ;  /* 0x00000002fb2e7211 */ /* 0x001fc400010f0eff */
[----:B------:R-:W4:Y:S01]  /*313a0*/  LDL.LU R251, [R1+0x418] ;  /* 0x0004180001fb7983 */ /* 0x000f220000300800 */
[----:B------:R-:W-:-:S05]  /*313b0*/  IADD3 R34, P5, R0, R8, RZ ;  /* 0x0000000800227210 */ /* 0x000fca0007fbe0ff */
[----:B------:R-:W-:Y:S04]  /*313c0*/  STL [R1+0x13e8], R34 ;  /* 0x0013e82201007387 */ /* 0x000fe80000100800 */
[----:B------:R0:W-:Y:S02]  /*313d0*/  STL [R1+0x13cc], R46 ;  /* 0x0013cc2e01007387 */ /* 0x0001e40000100800 */
[----:B0-----:R-:W-:Y:S02]  /*313e0*/  LEA.HI.X.SX32 R46, R44, R2, 0x1, P3 ;  /* 0x000000022c2e7211 */ /* 0x001fe400018f0eff */
        /* <DEDUP_REMOVED lines=62> */
[----:B------:R-:W-:Y:S04]  /*317d0*/  STL [R1+0x1450], R34 ;  /* 0x0014502201007387 */ /* 0x000fe80000100800 */
[----:B------:R0:W-:Y:S02]  /*317e0*/  STL [R1+0x1434], R46 ;  /* 0x0014342e01007387 */ /* 0x0001e40000100800 */
[----:B0-----:R-:W-:Y:S02]  /*317f0*/  LEA.HI.X.SX32 R46, R251, R2, 0x1, P4 ;  /* 0x00000002fb2e7211 */ /* 0x001fe400020f0eff */
[-C--:B------:R-:W-:Y:S01]  /*31800*/  IADD3 R34, P3, R0, R8.reuse, RZ ;  /* 0x0000000800227210 */ /* 0x080fe20007f7e0ff */
        /* <DEDUP_REMOVED lines=64> */
[----:B------:R-:W-:Y:S01]  /*31c10*/  IADD3 R34, P4, R7, R8, RZ ;  /* 0x0000000807227210 */ /* 0x000fe20007f9e0ff */
        /* <DEDUP_REMOVED lines=472> */
[----:B------:R0:W-:Y:S01]  /*339a0*/  STL [R1+0x1ac0], R46 ;  /* 0x001ac02e01007387 */ /* 0x0001e20000100800 */
[-C--:B------:R-:W-:Y:S02]  /*339b0*/  LEA.HI.X.SX32 R45, R45, R2.reuse, 0x1, P5 ;  /* 0x000000022d2d7211 */ /* 0x080fe400028f0eff */
[----:B0-----:R-:W-:Y:S02]  /*339c0*/  LEA.HI.X.SX32 R46, R38, R2, 0x1, P4 ;  /* 0x00000002262e7211 */ /* 0x001fe400020f0eff */
[-C--:B------:R-:W-:Y:S01]  /*339d0*/  IADD3 R34, P3, R36, R8.reuse, RZ ;  /* 0x0000000824227210 */ /* 0x080fe20007f7e0ff */
[----:B------:R-:W4:Y:S04]  /*339e0*/  LDL.LU R38, [R1+0x120] ;  /* 0x0001200001267983 */ /* 0x000f280000300800 */
[----:B------:R-:W-:Y:S04]  /*339f0*/  STL [R1+0x1ae4], R34 ;  /* 0x001ae42201007387 */ /* 0x000fe80000100800 */
[----:B------:R0:W-:Y:S04]  /*33a00*/  STL [R1+0x1ac8], R46 ;  /* 0x001ac82e01007387 */ /* 0x0001e80000100800 */
[----:B0-----:R-:W4:Y:S01]  /*33a10*/  LDL.LU R46, [R1+0x118] ;  /* 0x00011800012e7983 */ /* 0x001f220000300800 */
[----:B------:R-:W-:-:S05]  /*33a20*/  IADD3 R34, P4, R251, R8, RZ ;  /* 0x00000008fb227210 */ /* 0x000fca0007f9e0ff */
[----:B------:R-:W-:Y:S04]  /*33a30*/  STL [R1+0x1aec], R34 ;  /* 0x001aec2201007387 */ /* 0x000fe80000100800 */
[----:B------:R0:W-:Y:S02]  /*33a40*/  STL [R1+0x1ad0], R45 ;  /* 0x001ad02d01007387 */ /* 0x0001e40000100800 */
[----:B0-----:R-:W-:Y:S02]  /*33a50*/  LEA.HI.X.SX32 R45, R37, R2, 0x1, P2 ;  /* 0x00000002252d7211 */ /* 0x001fe400010f0eff */
        /* <DEDUP_REMOVED lines=8> */
[----:B------:R0:W-:Y:S01]  /*33ae0*/  STL [R1+0x1ae0], R45 ;  /* 0x001ae02d01007387 */ /* 0x0001e20000100800 */
[-C--:B------:R-:W-:Y:S02]  /*33af0*/  LEA.HI.X.SX32 R44, R44, R2.reuse, 0x1, P5 ;  /* 0x000000022c2c7211 */ /* 0x080fe400028f0eff */
[----:B0-----:R-:W-:Y:S02]  /*33b00*/  LEA.HI.X.SX32 R45, R251, R2, 0x1, P4 ;  /* 0x00000002fb2d7211 */ /* 0x001fe400020f0eff */
[-C--:B------:R-:W-:Y:S01]  /*33b10*/  IADD3 R34, P3, R0, R8.reuse, RZ ;  /* 0x0000000800227210 */ /* 0x080fe20007f7e0ff */
[----:B------:R-:W2:Y:S04]  /*33b20*/  LDL.LU R251, [R1+0x100] ;  /* 0x0001000001fb7983 */ /* 0x000ea80000300800 */
[----:B------:R-:W-:Y:S04]  /*33b30*/  STL [R1+0x1b04], R34 ;  /* 0x001b042201007387 */ /* 0x000fe80000100800 */
[----:B------:R0:W-:Y:S04]  /*33b40*/  STL [R1+0x1ae8], R45 ;  /* 0x001ae82d01007387 */ /* 0x0001e80000100800 */
[----:B0-----:R-:W2:Y:S01]  /*33b50*/  LDL.LU R45, [R1+0xfc] ;  /* 0x0000fc00012d7983 */ /* 0x001ea20000300800 */
[----:B------:R-:W-:-:S05]  /*33b60*/  IADD3 R34, P4, R252, R8, RZ ;  /* 0x00000008fc227210 */ /* 0x000fca0007f9e0ff */
[----:B------:R-:W-:Y:S04]  /*33b70*/  STL [R1+0x1b0c], R34 ;  /* 0x001b0c2201007387 */ /* 0x000fe80000100800 */
[----:B------:R0:W-:Y:S02]  /*33b80*/  STL [R1+0x1af0], R44 ;  /* 0x001af02c01007387 */ /* 0x0001e40000100800 */
[----:B0-----:R-:W-:Y:S02]  /*33b90*/  LEA.HI.X.SX32 R44, R7, R2, 0x1, P2 ;  /* 0x00000002072c7211 */ /* 0x001fe400010f0eff */
        /* <DEDUP_REMOVED lines=11> */
[----:B----4-:R-:W-:Y:S02]  /*33c50*/  IADD3 R34, P3, R41, R8, RZ ;  /* 0x0000000829227210 */ /* 0x010fe40007f7e0ff */
[----:B------:R-:W-:-:S03]  /*33c60*/  LEA.HI.X.SX32 R43, R43, R2, 0x1, P5 ;  /* 0x000000022b2b7211 */ /* 0x000fc600028f0eff */
[----:B------:R-:W-:Y:S04]  /*33c70*/  STL [R1+0x1b24], R34 ;  /* 0x001b242201007387 */ /* 0x000fe80000100800 */
[----:B------:R0:W-:Y:S04]  /*33c80*/  STL [R1+0x1b08], R44 ;  /* 0x001b082c01007387 */ /* 0x0001e80000100800 */
[----:B0-----:R-:W4:Y:S01]  /*33c90*/  LDL.LU R44, [R1+0xc8] ;  /* 0x0000c800012c7983 */ /* 0x001f220000300800 */
[----:B------:R-:W-:-:S05]  /*33ca0*/  IADD3 R34, P4, R40, R8, RZ ;  /* 0x0000000828227210 */ /* 0x000fca0007f9e0ff */
[----:B------:R-:W-:Y:S04]  /*33cb0*/  STL [R1+0x1b2c], R34 ;  /* 0x001b2c2201007387 */ /* 0x000fe80000100800 */
[----:B------:R0:W-:Y:S04]  /*33cc0*/  STL [R1+0x1b10], R43 ;  /* 0x001b102b01007387 */ /* 0x0001e80000100800 */
[----:B0-----:R-:W4:Y:S01]  /*33cd0*/  LDL.LU R43, [R1+0xc4] ;  /* 0x0000c400012b7983 */ /* 0x001f220000300800 */
[----:B------:R-:W-:Y:S02]  /*33ce0*/  LEA.HI.X.SX32 R42, R42, R2, 0x1, P2 ;  /* 0x000000022a2a7211 */ /* 0x000fe400010f0eff */
[----:B------:R-:W-:-:S05]  /*33cf0*/  IADD3 R34, P5, R39, R8, RZ ;  /* 0x0000000827227210 */ /* 0x000fca0007fbe0ff */
[----:B------:R-:W-:Y:S04]  /*33d00*/  STL [R1+0x1b34], R34 ;  /* 0x001b342201007387 */ /* 0x000fe80000100800 */
[----:B------:R0:W-:Y:S01]  /*33d10*/  STL [R1+0x1b18], R42 ;  /* 0x001b182a01007387 */ /* 0x0001e20000100800 */
[----:B------:R-:W-:-:S03]  /*33d20*/  LEA.HI.X.SX32 R47, R41, R2, 0x1, P3 ;  /* 0x00000002292f7211 */ /* 0x000fc600018f0eff */
[----:B0-----:R-:W4:Y:S01]  /*33d30*/  LDL.LU R42, [R1+0xc0] ;  /* 0x0000c000012a7983 */ /* 0x001f220000300800 */
[----:B------:R-:W-:-:S05]  /*33d40*/  IADD3 R34, P2, R38, R8, RZ ;  /* 0x0000000826227210 */ /* 0x000fca0007f5e0ff */
[----:B------:R0:W-:Y:S04]  /*33d50*/  STL [R1+0x1b3c], R34 ;  /* 0x001b3c2201007387 */ /* 0x0001e80000100800 */
[----:B------:R-:W4:Y:S04]  /*33d60*/  LDL.LU R41, [R1+0xbc] ;  /* 0x0000bc0001297983 */ /* 0x000f280000300800 */
[----:B------:R1:W-:Y:S01]  /*33d70*/  STL [R1+0x1b20], R47 ;  /* 0x001b202f01007387 */ /* 0x0003e20000100800 */
[----:B0-----:R-:W-:Y:S02]  /*33d80*/  IADD3 R34, P3, R46, R8, RZ ;  /* 0x000000082e227210 */ /* 0x001fe40007f7e0ff */
[----:B-1----:R-:W-:-:S03]  /*33d90*/  LEA.HI.X.SX32 R47, R40, R2, 0x1, P4 ;  /* 0x00000002282f7211 */ /* 0x002fc600020f0eff */
[----:B------:R0:W-:Y:S04]  /*33da0*/  STL [R1+0x1b44], R34 ;  /* 0x001b442201007387 */ /* 0x0001e80000100800 */
[----:B------:R-:W4:Y:S04]  /*33db0*/  LDL.LU R40, [R1+0xb8] ;  /* 0x0000b80001287983 */ /* 0x000f280000300800 */
[----:B------:R1:W-:Y:S01]  /*33dc0*/  STL [R1+0x1b28], R47 ;  /* 0x001b282f01007387 */ /* 0x0003e20000100800 */
[----:B0-----:R-:W-:Y:S02]  /*33dd0*/  IADD3 R34, P4, R37, R8, RZ ;  /* 0x0000000825227210 */ /* 0x001fe40007f9e0ff */
[----:B-1----:R-:W-:-:S03]  /*33de0*/  LEA.HI.X.SX32 R47, R39, R2, 0x1, P5 ;  /* 0x00000002272f7211 */ /* 0x002fc600028f0eff */
[----:B------:R-:W-:Y:S04]  /*33df0*/  STL [R1+0x1b4c], R34 ;  /* 0x001b4c2201007387 */ /* 0x000fe80000100800 */
[----:B------:R-:W4:Y:S04]  /*33e00*/  LDL.LU R39, [R1+0xb4] ;  /* 0x0000b40001277983 */ /* 0x000f280000300800 */
[----:B------:R0:W-:Y:S02]  /*33e10*/  STL [R1+0x1b30], R47 ;  /* 0x001b302f01007387 */ /* 0x0001e40000100800 */
[----:B0-----:R-:W-:-:S02]  /*33e20*/  LEA.HI.X.SX32 R47, R38, R2, 0x1, P2 ;  /* 0x00000002262f7211 */ /* 0x001fc400010f0eff */
[----:B---3--:R-:W-:-:S05]  /*33e30*/  IADD3 R34, P5, R36, R8, RZ ;  /* 0x0000000824227210 */ /* 0x008fca0007fbe0ff */
[----:B------:R-:W-:Y:S04]  /*33e40*/  STL [R1+0x1b54], R34 ;  /* 0x001b542201007387 */ /* 0x000fe80000100800 */
[----:B------:R-:W3:Y:S04]  /*33e50*/  LDL.LU R38, [R1+0xb0] ;  /* 0x0000b00001267983 */ /* 0x000ee80000300800 */
[----:B------:R0:W-:Y:S02]  /*33e60*/  STL [R1+0x1b38], R47 ;  /* 0x001b382f01007387 */ /* 0x0001e40000100800 */
[----:B0-----:R-:W-:-:S02]  /*33e70*/  LEA.HI.X.SX32 R47, R46, R2, 0x1, P3 ;  /* 0x000000022e2f7211 */ /* 0x001fc400018f0eff */
[----:B--2---:R-:W-:-:S05]  /*33e80*/  IADD3 R34, P2, R251, R8, RZ ;  /* 0x00000008fb227210 */ /* 0x004fca0007f5e0ff */
[----:B------:R0:W-:Y:S04]  /*33e90*/  STL [R1+0x1b5c], R34 ;  /* 0x001b5c2201007387 */ /* 0x0001e80000100800 */
[----:B------:R-:W-:Y:S01]  /*33ea0*/  STL [R1+0x1b40], R47 ;  /* 0x001b402f01007387 */ /* 0x000fe20000100800 */
[----:B0-----:R-:W-:-:S03]  /*33eb0*/  LEA.HI.X.SX32 R34, R37, R2, 0x1, P4 ;  /* 0x0000000225227211 */ /* 0x001fc600020f0eff */
[----:B------:R-:W2:Y:S01]  /*33ec0*/  LDL.LU R37, [R1+0xac] ;  /* 0x0000ac0001257983 */ /* 0x000ea20000300800 */
        /* <DEDUP_REMOVED lines=12> */
[----:B------:R0:W-:Y:S04]  /*33f90*/  STL [R1+0x1b58], R34 ;  /* 0x001b582201007387 */ /* 0x0001e80000100800 */
[----:B------:R-:W2:Y:S01]  /*33fa0*/  LDL.LU R47, [R1+0xa0] ;  /* 0x0000a000012f7983 */ /* 0x000ea20000300800 */
[----:B0-----:R-:W-:Y:S02]  /*33fb0*/  LEA.HI.X.SX32 R34, R45, R2, 0x1, P3 ;  /* 0x000000022d227211 */ /* 0x001fe400018f0eff */
[----:B------:R-:W-:-:S05]  /*33fc0*/  IADD3 R46, P2, R252, R8, RZ ;  /* 0x00000008fc2e7210 */ /* 0x000fca0007f5e0ff */
[----:B------:R-:W-:Y:S04]  /*33fd0*/  STL [R1+0x1b7c], R46 ;  /* 0x001b7c2e01007387 */ /* 0x000fe80000100800 */
[----:B------:R0:W-:Y:S02]  /*33fe0*/  STL [R1+0x1b60], R34 ;  /* 0x001b602201007387 */ /* 0x0001e40000100800 */
[----:B0-----:R-:W-:Y:S02]  /*33ff0*/  LEA.HI.X.SX32 R34, R7, R2, 0x1, P4 ;  /* 0x0000000207227211 */ /* 0x001fe400020f0eff */
[----:B------:R-:W2:Y:S01]  /*34000*/  LDL.LU R7, [R1+0x9c] ;  /* 0x00009c0001077983 */ /* 0x000ea20000300800 */
[----:B----4-:R-:W-:-:S05]  /*34010*/  IADD3 R45, P3, R44, R8, RZ ;  /* 0x000000082c2d7210 */ /* 0x010fca0007f7e0ff */
[----:B------:R0:W-:Y:S04]  /*34020*/  STL [R1+0x1b84], R45 ;  /* 0x001b842d01007387 */ /* 0x0001e80000100800 */
[----:B------:R1:W-:Y:S01]  /*34030*/  STL [R1+0x1b68], R34 ;  /* 0x001b682201007387 */ /* 0x0003e20000100800 */
[----:B------:R-:W-:Y:S02]  /*34040*/  IADD3 R46, P4, R43, R8, RZ ;  /* 0x000000082b2e7210 */ /* 0x000fe40007f9e0ff */
[----:B0-----:R-:W-:-:S03]  /*34050*/  LEA.HI.X.SX32 R45, R0, R2, 0x1, P5 ;  /* 0x00000002002d7211 */ /* 0x001fc600028f0eff */
[----:B------:R-:W-:Y:S04]  /*34060*/  STL [R1+0x1b8c], R46 ;  /* 0x001b8c2e01007387 */ /* 0x000fe80000100800 */
[----:B------:R-:W4:Y:S04]  /*34070*/  LDL.LU R0, [R1+0x98] ;  /* 0x0000980001007983 */ /* 0x000f280000300800 */
[----:B------:R0:W-:Y:S01]  /*34080*/  STL [R1+0x1b70], R45 ;  /* 0x001b702d01007387 */ /* 0x0001e20000100800 */
[----:B-1----:R-:W-:Y:S02]  /*34090*/  IADD3 R34, P5, R42, R8, RZ ;  /* 0x000000082a227210 */ /* 0x002fe40007fbe0ff */
[----:B0-----:R-:W-:-:S03]  /*340a0*/  LEA.HI.X.SX32 R45, R252, R2, 0x1, P2 ;  /* 0x00000002fc2d7211 */ /* 0x001fc600010f0eff */
[----:B------:R0:W-:Y:S04]  /*340b0*/  STL [R1+0x1b94], R34 ;  /* 0x001b942201007387 */ /* 0x0001e80000100800 */
[----:B------:R-:W4:Y:S01]  /*340c0*/  LDL.LU R252, [R1+0x94] ;  /* 0x0000940001fc7983 */ /* 0x000f220000300800 */
[----:B0-----:R-:W-:-:S03]  /*340d0*/  IADD3 R34, P2, R41, R8, RZ ;  /* 0x0000000829227210 */ /* 0x001fc60007f5e0ff */
[----:B------:R-:W-:Y:S04]  /*340e0*/  STL [R1+0x1b78], R45 ;  /* 0x001b782d01007387 */ /* 0x000fe80000100800 */
[----:B------:R0:W-:Y:S01]  /*340f0*/  STL [R1+0x1b9c], R34 ;  /* 0x001b9c2201007387 */ /* 0x0001e20000100800 */
[----:B------:R-:W-:-:S03]  /*34100*/  LEA.HI.X.SX32 R44, R44, R2, 0x1, P3 ;  /* 0x000000022c2c7211 */ /* 0x000fc600018f0eff */
[----:B------:R-:W4:Y:S01]  /*34110*/  LDL.LU R46, [R1+0x90] ;  /* 0x00009000012e7983 */ /* 0x000f220000300800 */
[----:B------:R-:W-:-:S03]  /*34120*/  LEA.HI.X.SX32 R43, R43, R2, 0x1, P4 ;  /* 0x000000022b2b7211 */ /* 0x000fc600020f0eff */
[----:B------:R-:W-:Y:S01]  /*34130*/  STL [R1+0x1b80], R44 ;  /* 0x001b802c01007387 */ /* 0x000fe20000100800 */
[----:B0-----:R-:W-:-:S05]  /*34140*/  IADD3 R34, P3, R40, R8, RZ ;  /* 0x0000000828227210 */ /* 0x001fca0007f7e0ff */
[----:B------:R0:W-:Y:S01]  /*34150*/  STL [R1+0x1ba4], R34 ;  /* 0x001ba42201007387 */ /* 0x0001e20000100800 */
[----:B------:R-:W-:-:S03]  /*34160*/  LEA.HI.X.SX32 R42, R42, R2, 0x1, P5 ;  /* 0x000000022a2a7211 */ /* 0x000fc600028f0eff */
[----:B------:R-:W4:Y:S04]  /*34170*/  LDL.LU R45, [R1+0x8c] ;  /* 0x00008c00012d7983 */ /* 0x000f280000300800 */
[----:B------:R-:W-:Y:S01]  /*34180*/  STL [R1+0x1b88], R43 ;  /* 0x001b882b01007387 */ /* 0x000fe20000100800 */
[----:B0-----:R-:W-:-:S05]  /*34190*/  IADD3 R34, P4, R39, R8, RZ ;  /* 0x0000000827227210 */ /* 0x001fca0007f9e0ff */
[----:B------:R3:W-:Y:S01]  /*341a0*/  STL [R1+0x1bac], R34 ;  /* 0x001bac2201007387 */ /* 0x0007e20000100800 */
[----:B------:R-:W-:-:S03]  /*341b0*/  LEA.HI.X.SX32 R41, R41, R2, 0x1, P2 ;  /* 0x0000000229297211 */ /* 0x000fc600010f0eff */
[----:B------:R-:W4:Y:S01]  /*341c0*/  LDL.LU R44, [R1+0x88] ;  /* 0x00008800012c7983 */ /* 0x000f220000300800 */
[----:B------:R-:W-:-:S03]  /*341d0*/  LEA.HI.X.SX32 R40, R40, R2, 0x1, P3 ;  /* 0x0000000228287211 */ /* 0x000fc600018f0eff */
[----:B------:R0:W-:Y:S01]  /*341e0*/  STL [R1+0x1b90], R42 ;  /* 0x001b902a01007387 */ /* 0x0001e20000100800 */
[----:B------:R-:W-:Y:S02]  /*341f0*/  LEA.HI.X.SX32 R39, R39, R2, 0x1, P4 ;  /* 0x0000000227277211 */ /* 0x000fe400020f0eff */
[----:B---3--:R-:W-:-:S05]  /*34200*/  IADD3 R34, P5, R38, R8, RZ ;  /* 0x0000000826227210 */ /* 0x008fca0007fbe0ff */
[----:B------:R2:W-:Y:S04]  /*34210*/  STL [R1+0x1bb4], R34 ;  /* 0x001bb42201007387 */ /* 0x0005e80000100800 */
[----:B------:R-:W3:Y:S04]  /*34220*/  LDL.LU R43, [R1+0x84] ;  /* 0x00008400012b7983 */ /* 0x000ee80000300800 */
[----:B------:R1:W-:Y:S04]  /*34230*/  STL [R1+0x1b98], R41 ;  /* 0x001b982901007387 */ /* 0x0003e80000100800 */
[----:B0-----:R-:W3:Y:S01]  /*34240*/  LDL.LU R42, [R1+0x80] ;  /* 0x00008000012a7983 */ /* 0x001ee20000300800 */
[----:B------:R-:W-:-:S02]  /*34250*/  LEA.HI.X.SX32 R38, R38, R2, 0x1, P5 ;  /* 0x0000000226267211 */ /* 0x000fc400028f0eff */
[----:B--2---:R-:W-:-:S05]  /*34260*/  IADD3 R34, P2, R37, R8, RZ ;  /* 0x0000000825227210 */ /* 0x004fca0007f5e0ff */
[----:B------:R0:W-:Y:S04]  /*34270*/  STL [R1+0x1bbc], R34 ;  /* 0x001bbc2201007387 */ /* 0x0001e80000100800 */
[----:B------:R2:W-:Y:S04]  /*34280*/  STL [R1+0x1ba0], R40 ;  /* 0x001ba02801007387 */ /* 0x0005e80000100800 */
[----:B-1----:R-:W3:Y:S01]  /*34290*/  LDL.LU R41, [R1+0x7c] ;  /* 0x00007c0001297983 */ /* 0x002ee20000300800 */
[----:B0-----:R-:W-:-:S05]  /*342a0*/  IADD3 R34, P3, R36, R8, RZ ;  /* 0x0000000824227210 */ /* 0x001fca0007f7e0ff */
[----:B------:R0:W-:Y:S04]  /*342b0*/  STL [R1+0x1bc4], R34 ;  /* 0x001bc42201007387 */ /* 0x0001e80000100800 */
[----:B------:R1:W-:Y:S04]  /*342c0*/  STL [R1+0x1ba8], R39 ;  /* 0x001ba82701007387 */ /* 0x0003e80000100800 */
[----:B--2---:R-:W2:Y:S01]  /*342d0*/  LDL.LU R40, [R1+0x78] ;  /* 0x0000780001287983 */ /* 0x004ea20000300800 */
[----:B0-----:R-:W-:-:S05]  /*342e0*/  IADD3 R34, P4, R251, R8, RZ ;  /* 0x00000008fb227210 */ /* 0x001fca0007f9e0ff */
[----:B------:R0:W-:Y:S01]  /*342f0*/  STL [R1+0x1bcc], R34 ;  /* 0x001bcc2201007387 */ /* 0x0001e20000100800 */
[----:B------:R-:W-:-:S03]  /*34300*/  LEA.HI.X.SX32 R37, R37, R2, 0x1, P2 ;  /* 0x0000000225257211 */ /* 0x000fc600010f0eff */
[----:B-1----:R-:W2:Y:S01]  /*34310*/  LDL.LU R39, [R1+0x74] ;  /* 0x0000740001277983 */ /* 0x002ea20000300800 */
[----:B0-----:R-:W-:-:S03]  /*34320*/  IADD3 R34, P5, R47, R8, RZ ;  /* 0x000000082f227210 */ /* 0x001fc60007fbe0ff */
[----:B------:R0:W-:Y:S04]  /*34330*/  STL [R1+0x1bb0], R38 ;  /* 0x001bb02601007387 */ /* 0x0001e80000100800 */
[----:B------:R1:W-:Y:S01]  /*34340*/  STL [R1+0x1bd4], R34 ;  /* 0x001bd42201007387 */ /* 0x0003e20000100800 */
[----:B------:R-:W-:-:S03]  /*34350*/  LEA.HI.X.SX32 R36, R36, R2, 0x1, P3 ;  /* 0x0000000224247211 */ /* 0x000fc600018f0eff */
[----:B0-----:R-:W2:Y:S04]  /*34360*/  LDL.LU R38, [R1+0x70] ;  /* 0x0000700001267983 */ /* 0x001ea80000300800 */
[----:B------:R0:W-:Y:S01]  /*34370*/  STL [R1+0x1bb8], R37 ;  /* 0x001bb82501007387 */ /* 0x0001e20000100800 */
[----:B-1----:R-:W-:-:S05]  /*34380*/  IADD3 R34, P2, R7, R8, RZ ;  /* 0x0000000807227210 */ /* 0x002fca0007f5e0ff */
[----:B------:R-:W-:Y:S04]  /*34390*/  STL [R1+0x1bdc], R34 ;  /* 0x001bdc2201007387 */ /* 0x000fe80000100800 */
[----:B0-----:R-:W2:Y:S04]  /*343a0*/  LDL.LU R37, [R1+0x6c] ;  /* 0x00006c0001257983 */ /* 0x001ea80000300800 */
[----:B------:R0:W-:Y:S01]  /*343b0*/  STL [R1+0x1bc0], R36 ;  /* 0x001bc02401007387 */ /* 0x0001e20000100800 */
[----:B------:R-:W-:-:S03]  /*343c0*/  LEA.HI.X.SX32 R48, R251, R2, 0x1, P4 ;  /* 0x00000002fb307211 */ /* 0x000fc600020f0eff */
[----:B0-----:R-:W2:Y:S01]  /*343d0*/  LDL.LU R36, [R1+0x68] ;  /* 0x0000680001247983 */ /* 0x001ea20000300800 */
[----:B----4-:R-:W-:-:S05]  /*343e0*/  IADD3 R34, P3, R0, R8, RZ ;  /* 0x0000000800227210 */ /* 0x010fca0007f7e0ff */
[----:B------:R0:W-:Y:S04]  /*343f0*/  STL [R1+0x1be4], R34 ;  /* 0x001be42201007387 */ /* 0x0001e80000100800 */
[----:B------:R-:W4:Y:S04]  /*34400*/  LDL.LU R251, [R1+0x64] ;  /* 0x0000640001fb7983 */ /* 0x000f280000300800 */
[----:B------:R1:W-:Y:S01]  /*34410*/  STL [R1+0x1bc8], R48 ;  /* 0x001bc83001007387 */ /* 0x0003e20000100800 */
[----:B0-----:R-:W-:Y:S02]  /*34420*/  IADD3 R34, P4, R252, R8, RZ ;  /* 0x00000008fc227210 */ /* 0x001fe40007f9e0ff */
[----:B-1----:R-:W-:-:S03]  /*34430*/  LEA.HI.X.SX32 R48, R47, R2, 0x1, P5 ;  /* 0x000000022f307211 */ /* 0x002fc600028f0eff */
[----:B------:R0:W-:Y:S04]  /*34440*/  STL [R1+0x1bec], R34 ;  /* 0x001bec2201007387 */ /* 0x0001e80000100800 */
[----:B------:R-:W-:Y:S01]  /*34450*/  STL [R1+0x1bd0], R48 ;  /* 0x001bd03001007387 */ /* 0x000fe20000100800 */
[----:B0-----:R-:W-:-:S03]  /*34460*/  LEA.HI.X.SX32 R34, R7, R2, 0x1, P2 ;  /* 0x0000000207227211 */ /* 0x001fc600010f0eff */
        /* <DEDUP_REMOVED lines=8> */
[----:B------:R-:W-:Y:S01]  /*344f0*/  STL [R1+0x1be0], R34 ;  /* 0x001be02201007387 */ /* 0x000fe20000100800 */
[----:B------:R-:W-:Y:S02]  /*34500*/  IADD3 R48, P3, R44, R8, RZ ;  /* 0x000000082c307210 */ /* 0x000fe40007f7e0ff */
[----:B0-----:R-:W-:-:S03]  /*34510*/  LEA.HI.X.SX32 R47, R252, R2, 0x1, P4 ;  /* 0x00000002fc2f7211 */ /* 0x001fc600020f0eff */
[----:B------:R-:W-:Y:S04]  /*34520*/  STL [R1+0x1c04], R48 ;  /* 0x001c043001007387 */ /* 0x000fe80000100800 */
[----:B------:R-:W4:Y:S04]  /*34530*/  LDL.LU R252, [R1+0x58] ;  /* 0x0000580001fc7983 */ /* 0x000f280000300800 */
[----:B------:R0:W-:Y:S01]  /*34540*/  STL [R1+0x1be8], R47 ;  /* 0x001be82f01007387 */ /* 0x0001e20000100800 */
[-C--:B------:R-:W-:Y:S02]  /*34550*/  LEA.HI.X.SX32 R44, R44, R2.reuse, 0x1, P3 ;  /* 0x000000022c2c7211 */ /* 0x080fe400018f0eff */
[----:B0-----:R-:W-:-:S02]  /*34560*/  LEA.HI.X.SX32 R47, R46, R2, 0x1, P5 ;  /* 0x000000022e2f7211 */ /* 0x001fc400028f0eff */
[----:B---3--:R-:W-:-:S05]  /*34570*/  IADD3 R34, P4, R43, R8, RZ ;  /* 0x000000082b227210 */ /* 0x008fca0007f9e0ff */
[----:B------:R0:W-:Y:S01]  /*34580*/  STL [R1+0x1c0c], R34 ;  /* 0x001c0c2201007387 */ /* 0x0001e20000100800 */
[----:B------:R-:W-:-:S03]  /*34590*/  IADD3 R46, P5, R42, R8, RZ ;  /* 0x000000082a2e7210 */ /* 0x000fc60007fbe0ff */
[----:B------:R1:W-:Y:S04]  /*345a0*/  STL [R1+0x1bf0], R47 ;  /* 0x001bf02f01007387 */ /* 0x0003e80000100800 */
[----:B------:R-:W3:Y:S01]  /*345b0*/  LDL.LU R48, [R1+0x54] ;  /* 0x0000540001307983 */ /* 0x000ee20000300800 */
[----:B0-----:R-:W-:-:S03]  /*345c0*/  LEA.HI.X.SX32 R34, R45, R2, 0x1, P2 ;  /* 0x000000022d227211 */ /* 0x001fc600010f0eff */
[----:B------:R-:W-:Y:S04]  /*345d0*/  STL [R1+0x1c14], R46 ;  /* 0x001c142e01007387 */ /* 0x000fe80000100800 */
[----:B------:R2:W-:Y:S01]  /*345e0*/  STL [R1+0x1bf8], R34 ;  /* 0x001bf82201007387 */ /* 0x0005e20000100800 */
[----:B------:R-:W-:-:S05]  /*345f0*/  IADD3 R45, P2, R41, R8, RZ ;  /* 0x00000008292d7210 */ /* 0x000fca0007f5e0ff */
[----:B------:R-:W-:Y:S04]  /*34600*/  STL [R1+0x1c1c], R45 ;  /* 0x001c1c2d01007387 */ /* 0x000fe80000100800 */
[----:B-1----:R-:W3:Y:S04]  /*34610*/  LDL.LU R47, [R1+0x50] ;  /* 0x00005000012f7983 */ /* 0x002ee80000300800 */
[----:B------:R0:W-:Y:S01]  /*34620*/  STL [R1+0x1c00], R44 ;  /* 0x001c002c01007387 */ /* 0x0001e20000100800 */
[----:B--2---:R-:W-:Y:S02]  /*34630*/  IADD3 R34, P3, R40, R8, RZ ;  /* 0x0000000828227210 */ /* 0x004fe40007f7e0ff */
[----:B0-----:R-:W-:-:S03]  /*34640*/  LEA.HI.X.SX32 R44, R43, R2, 0x1, P4 ;  /* 0x000000022b2c7211 */ /* 0x001fc600020f0eff */
[----:B------:R0:W-:Y:S04]  /*34650*/  STL [R1+0x1c24], R34 ;  /* 0x001c242201007387 */ /* 0x0001e80000100800 */
[----:B------:R-:W-:Y:S04]  /*34660*/  STL [R1+0x1c08], R44 ;  /* 0x001c082c01007387 */ /* 0x000fe80000100800 */
[----:B------:R-:W2:Y:S01]  /*34670*/  LDL.LU R46, [R1+0x4c] ;  /* 0x00004c00012e7983 */ /* 0x000ea20000300800 */
[----:B0-----:R-:W-:Y:S02]  /*34680*/  LEA.HI.X.SX32 R34, R42, R2, 0x1, P5 ;  /* 0x000000022a227211 */ /* 0x001fe400028f0eff */
[----:B------:R-:W-:-:S05]  /*34690*/  IADD3 R43, P4, R39, R8, RZ ;  /* 0x00000008272b7210 */ /* 0x000fca0007f9e0ff */
[----:B------:R-:W-:Y:S01]  /*346a0*/  STL [R1+0x1c2c], R43 ;  /* 0x001c2c2b01007387 */ /* 0x000fe20000100800 */
[----:B------:R-:W-:-:S03]  /*346b0*/  LEA.HI.X.SX32 R40, R40, R2, 0x1, P3 ;  /* 0x0000000228287211 */ /* 0x000fc600018f0eff */
[----:B------:R0:W-:Y:S01]  /*346c0*/  STL [R1+0x1c10], R34 ;  /* 0x001c102201007387 */ /* 0x0001e20000100800 */
[----:B------:R-:W-:Y:S02]  /*346d0*/  IADD3 R42, P5, R38, R8, RZ ;  /* 0x00000008262a7210 */ /* 0x000fe40007fbe0ff */
[----:B0-----:R-:W-:-:S03]  /*346e0*/  LEA.HI.X.SX32 R34, R41, R2, 0x1, P2 ;  /* 0x0000000229227211 */ /* 0x001fc600010f0eff */
[----:B------:R-:W-:Y:S04]  /*346f0*/  STL [R1+0x1c34], R42 ;  /* 0x001c342a01007387 */ /* 0x000fe80000100800 */
[----:B------:R0:W-:Y:S01]  /*34700*/  STL [R1+0x1c18], R34 ;  /* 0x001c182201007387 */ /* 0x0001e20000100800 */
[----:B------:R-:W-:Y:S02]  /*34710*/  LEA.HI.X.SX32 R39, R39, R2, 0x1, P4 ;  /* 0x0000000227277211 */ /* 0x000fe400020f0eff */
[----:B------:R-:W-:-:S05]  /*34720*/  IADD3 R41, P2, R37, R8, RZ ;  /* 0x0000000825297210 */ /* 0x000fca0007f5e0ff */
[----:B------:R-:W-:Y:S04]  /*34730*/  STL [R1+0x1c3c], R41 ;  /* 0x001c3c2901007387 */ /* 0x000fe80000100800 */
[----:B------:R-:W-:Y:S04]  /*34740*/  STL [R1+0x1c20], R40 ;  /* 0x001c202801007387 */ /* 0x000fe80000100800 */
[----:B------:R-:W2:Y:S01]  /*34750*/  LDL.LU R45, [R1+0x44] ;  /* 0x00004400012d7983 */ /* 0x000ea20000300800 */
[----:B0-----:R-:W-:-:S05]  /*34760*/  IADD3 R34, P3, R36, R8, RZ ;  /* 0x0000000824227210 */ /* 0x001fca0007f7e0ff */
[----:B------:R4:W-:Y:S04]  /*34770*/  STL [R1+0x1c44], R34 ;  /* 0x001c442201007387 */ /* 0x0009e80000100800 */
[----:B------:R-:W-:Y:S04]  /*34780*/  STL [R1+0x1c28], R39 ;  /* 0x001c282701007387 */ /* 0x000fe80000100800 */
[----:B------:R-:W2:Y:S01]  /*34790*/  LDL.LU R44, [R1+0x40] ;  /* 0x00004000012c7983 */ /* 0x000ea20000300800 */
[----:B----4-:R-:W-:-:S05]  /*347a0*/  IADD3 R34, P4, R251, R8, RZ ;  /* 0x00000008fb227210 */ /* 0x010fca0007f9e0ff */
[----:B------:R0:W-:Y:S04]  /*347b0*/  STL [R1+0x1c4c], R34 ;  /* 0x001c4c2201007387 */ /* 0x0001e80000100800 */
[----:B------:R-:W4:Y:S01]  /*347c0*/  LDL.LU R43, [R1+0x3c] ;  /* 0x00003c00012b7983 */ /* 0x000f220000300800 */
[-C--:B------:R-:W-:Y:S02]  /*347d0*/  LEA.HI.X.SX32 R38, R38, R2.reuse, 0x1, P5 ;  /* 0x0000000226267211 */ /* 0x080fe400028f0eff */
[----:B------:R-:W-:-:S03]  /*347e0*/  LEA.HI.X.SX32 R37, R37, R2, 0x1, P2 ;  /* 0x0000000225257211 */ /* 0x000fc600010f0eff */
[----:B------:R-:W-:Y:S04]  /*347f0*/  STL [R1+0x1c30], R38 ;  /* 0x001c302601007387 */ /* 0x000fe80000100800 */
[----:B------:R-:W4:Y:S01]  /*34800*/  LDL.LU R42, [R1+0x38] ;  /* 0x00003800012a7983 */ /* 0x000f220000300800 */
[----:B0-----:R-:W-:-:S05]  /*34810*/  IADD3 R34, P5, R7, R8, RZ ;  /* 0x0000000807227210 */ /* 0x001fca0007fbe0ff */
[----:B------:R0:W-:Y:S04]  /*34820*/  STL [R1+0x1c54], R34 ;  /* 0x001c542201007387 */ /* 0x0001e80000100800 */
[----:B------:R-:W-:Y:S04]  /*34830*/  STL [R1+0x1c38], R37 ;  /* 0x001c382501007387 */ /* 0x000fe80000100800 */
[----:B------:R-:W4:Y:S01]  /*34840*/  LDL.LU R41, [R1+0x34] ;  /* 0x0000340001297983 */ /* 0x000f220000300800 */
[----:B------:R-:W-:Y:S02]  /*34850*/  LEA.HI.X.SX32 R36, R36, R2, 0x1, P3 ;  /* 0x0000000224247211 */ /* 0x000fe400018f0eff */
[----:B0-----:R-:W-:-:S05]  /*34860*/  IADD3 R34, P2, R0, R8, RZ ;  /* 0x0000000800227210 */ /* 0x001fca0007f5e0ff */
[----:B------:R0:W-:Y:S04]  /*34870*/  STL [R1+0x1c5c], R34 ;  /* 0x001c5c2201007387 */ /* 0x0001e80000100800 */
[----:B------:R-:W4:Y:S04]  /*34880*/  LDL.LU R40, [R1+0x30] ;  /* 0x0000300001287983 */ /* 0x000f280000300800 */
[----:B------:R1:W-:Y:S04]  /*34890*/  STL [R1+0x1c40], R36 ;  /* 0x001c402401007387 */ /* 0x0003e80000100800 */
[----:B------:R-:W4:Y:S01]  /*348a0*/  LDL.LU R39, [R1+0x2c] ;  /* 0x00002c0001277983 */ /* 0x000f220000300800 */
[----:B0-----:R-:W-:-:S02]  /*348b0*/  IADD3 R34, P3, R252, R8, RZ ;  /* 0x00000008fc227210 */ /* 0x001fc40007f7e0ff */
[----:B-1----:R-:W-:-:S03]  /*348c0*/  LEA.HI.X.SX32 R36, R251, R2, 0x1, P4 ;  /* 0x00000002fb247211 */ /* 0x002fc600020f0eff */
[----:B------:R3:W-:Y:S04]  /*348d0*/  STL [R1+0x1c64], R34 ;  /* 0x001c642201007387 */ /* 0x0007e80000100800 */
[----:B------:R-:W4:Y:S01]  /*348e0*/  LDL.LU R38, [R1+0x28] ;  /* 0x0000280001267983 */ /* 0x000f220000300800 */
[----:B------:R-:W-:-:S03]  /*348f0*/  LEA.HI.X.SX32 R7, R7, R2, 0x1, P5 ;  /* 0x0000000207077211 */ /* 0x000fc600028f0eff */
[----:B------:R0:W-:Y:S04]  /*34900*/  STL [R1+0x1c48], R36 ;  /* 0x001c482401007387 */ /* 0x0001e80000100800 */
[----:B------:R-:W4:Y:S01]  /*34910*/  LDL.LU R37, [R1+0x24] ;  /* 0x0000240001257983 */ /* 0x000f220000300800 */
[----:B---3--:R-:W-:-:S05]  /*34920*/  IADD3 R34, P4, R48, R8, RZ ;  /* 0x0000000830227210 */ /* 0x008fca0007f9e0ff */
[----:B------:R-:W-:Y:S04]  /*34930*/  STL [R1+0x1c6c], R34 ;  /* 0x001c6c2201007387 */ /* 0x000fe80000100800 */
[----:B0-----:R-:W3:Y:S04]  /*34940*/  LDL.LU R36, [R1+0x20] ;  /* 0x0000200001247983 */ /* 0x001ee80000300800 */
[----:B------:R0:W-:Y:S04]  /*34950*/  STL [R1+0x1c50], R7 ;  /* 0x001c500701007387 */ /* 0x0001e80000100800 */
[----:B------:R-:W3:Y:S01]  /*34960*/  LDL.LU R251, [R1+0x1c] ;  /* 0x00001c0001fb7983 */ /* 0x000ee20000300800 */
[----:B0-----:R-:W-:-:S02]  /*34970*/  LEA.HI.X.SX32 R7, R0, R2, 0x1, P2 ;  /* 0x0000000200077211 */ /* 0x001fc400010f0eff */
[----:B------:R-:W-:Y:S02]  /*34980*/  LEA.HI.X.SX32 R48, R48, R2, 0x1, P4 ;  /* 0x0000000230307211 */ /* 0x000fe400020f0eff */
[----:B------:R-:W-:-:S05]  /*34990*/  IADD3 R34, P5, R47, R8, RZ ;  /* 0x000000082f227210 */ /* 0x000fca0007fbe0ff */
[----:B------:R-:W-:Y:S04]  /*349a0*/  STL [R1+0x1c74], R34 ;  /* 0x001c742201007387 */ /* 0x000fe80000100800 */
[----:B------:R-:W3:Y:S04]  /*349b0*/  LDL.LU R0, [R1+0x18] ;  /* 0x0000180001007983 */ /* 0x000ee80000300800 */
[----:B------:R0:W-:Y:S04]  /*349c0*/  STL [R1+0x1c58], R7 ;  /* 0x001c580701007387 */ /* 0x0001e80000100800 */
[----:B0-----:R-:W3:Y:S01]  /*349d0*/  LDL.LU R7, [R1+0x14] ;  /* 0x0000140001077983 */ /* 0x001ee20000300800 */
[----:B--2---:R-:W-:-:S05]  /*349e0*/  IADD3 R34, P2, R46, R8, RZ ;  /* 0x000000082e227210 */ /* 0x004fca0007f5e0ff */
[----:B------:R0:W-:Y:S02]  /*349f0*/  STL [R1+0x1c7c], R34 ;  /* 0x001c7c2201007387 */ /* 0x0001e40000100800 */
[----:B0-----:R-:W-:Y:S02]  /*34a00*/  LEA.HI.X.SX32 R34, R252, R2, 0x1, P3 ;  /* 0x00000002fc227211 */ /* 0x001fe400018f0eff */
[----:B------:R-:W2:Y:S04]  /*34a10*/  LDL.LU R252, [R1+0x10] ;  /* 0x0000100001fc7983 */ /* 0x000ea80000300800 */
[----:B------:R0:W-:Y:S02]  /*34a20*/  STL [R1+0x1c60], R34 ;  /* 0x001c602201007387 */ /* 0x0001e40000100800 */
[----:B0-----:R-:W-:-:S05]  /*34a30*/  IADD3 R34, P3, R11, R8, RZ ;  /* 0x000000080b227210 */ /* 0x001fca0007f7e0ff */
[----:B------:R0:W-:Y:S01]  /*34a40*/  STL [R1+0x1c84], R34 ;  /* 0x001c842201007387 */ /* 0x0001e20000100800 */
[----:B------:R-:W-:-:S03]  /*34a50*/  LEA.HI.X.SX32 R47, R47, R2, 0x1, P5 ;  /* 0x000000022f2f7211 */ /* 0x000fc600028f0eff */
[----:B0-----:R-:W2:Y:S04]  /*34a60*/  LDL.LU R34, [R1+0x8] ;  /* 0x0000080001227983 */ /* 0x001ea80000300800 */
[----:B------:R0:W-:Y:S01]  /*34a70*/  STL [R1+0x1c68], R48 ;  /* 0x001c683001007387 */ /* 0x0001e20000100800 */
[----:B------:R-:W-:Y:S02]  /*34a80*/  LEA.HI.X.SX32 R46, R46, R2, 0x1, P2 ;  /* 0x000000022e2e7211 */ /* 0x000fe400010f0eff */
[----:B0-----:R-:W-:-:S05]  /*34a90*/  IADD3 R48, P4, R45, R8, RZ ;  /* 0x000000082d307210 */ /* 0x001fca0007f9e0ff */
[----:B------:R0:W-:Y:S04]  /*34aa0*/  STL [R1+0x1c8c], R48 ;  /* 0x001c8c3001007387 */ /* 0x0001e80000100800 */
[----:B0-----:R-:W2:Y:S04]  /*34ab0*/  LDL.LU R48, [R1+0x2b80] ;  /* 0x002b800001307983 */ /* 0x001ea80000300800 */
[----:B------:R0:W-:Y:S02]  /*34ac0*/  STL [R1+0x1c70], R47 ;  /* 0x001c702f01007387 */ /* 0x0001e40000100800 */
[----:B0-----:R-:W-:-:S05]  /*34ad0*/  IADD3 R47, P5, R44, R8, RZ ;  /* 0x000000082c2f7210 */ /* 0x001fca0007fbe0ff */
[----:B------:R0:W-:Y:S04]  /*34ae0*/  STL [R1+0x1c94], R47 ;  /* 0x001c942f01007387 */ /* 0x0001e80000100800 */
[----:B0-----:R-:W2:Y:S04]  /*34af0*/  LDL.LU R47, [R1+0x2b7c] ;  /* 0x002b7c00012f7983 */ /* 0x001ea80000300800 */
[----:B------:R4:W-:Y:S02]  /*34b00*/  STL [R1+0x1c78], R46 ;  /* 0x001c782e01007387 */ /* 0x0009e40000100800 */
[----:B----4-:R-:W-:-:S05]  /*34b10*/  IADD3 R46, P2, R43, R8, RZ ;  /* 0x000000082b2e7210 */ /* 0x010fca0007f5e0ff */
[----:B------:R0:W-:Y:S02]  /*34b20*/  STL [R1+0x1c9c], R46 ;  /* 0x001c9c2e01007387 */ /* 0x0001e40000100800 */
[-C--:B0-----:R-:W-:Y:S02]  /*34b30*/  LEA.HI.X.SX32 R46, R11, R2.reuse, 0x1, P3 ;  /* 0x000000020b2e7211 */ /* 0x081fe400018f0eff */
[----:B------:R-:W4:Y:S01]  /*34b40*/  LDL.LU R11, [R1+0xc] ;  /* 0x00000c00010b7983 */ /* 0x000f220000300800 */
[----:B------:R-:W-:-:S03]  /*34b50*/  LEA.HI.X.SX32 R45, R45, R2, 0x1, P4 ;  /* 0x000000022d2d7211 */ /* 0x000fc600020f0eff */
[----:B------:R0:W-:Y:S02]  /*34b60*/  STL [R1+0x1c80], R46 ;  /* 0x001c802e01007387 */ /* 0x0001e40000100800 */
[----:B0-----:R-:W-:-:S05]  /*34b70*/  IADD3 R46, P3, R42, R8, RZ ;  /* 0x000000082a2e7210 */ /* 0x001fca0007f7e0ff */
[----:B------:R0:W-:Y:S01]  /*34b80*/  STL [R1+0x1ca4], R46 ;  /* 0x001ca42e01007387 */ /* 0x0001e20000100800 */
[----:B------:R-:W-:-:S03]  /*34b90*/  LEA.HI.X.SX32 R44, R44, R2, 0x1, P5 ;  /* 0x000000022c2c7211 */ /* 0x000fc600028f0eff */
[----:B0-----:R-:W4:Y:S04]  /*34ba0*/  LDL.LU R46, [R1+0x2b78] ;  /* 0x002b7800012e7983 */ /* 0x001f280000300800 */
        /* <DEDUP_REMOVED lines=26> */
[----:B---3--:R-:W-:-:S05]  /*34d50*/  IADD3 R40, P5, R36, R8, RZ ;  /* 0x0000000824287210 */ /* 0x008fca0007fbe0ff */
[----:B------:R0:W-:Y:S01]  /*34d60*/  STL [R1+0x1cd4], R40 ;  /* 0x001cd42801007387 */ /* 0x0001e20000100800 */
[----:B------:R-:W-:-:S03]  /*34d70*/  LEA.HI.X.SX32 R38, R38, R2, 0x1, P3 ;  /* 0x0000000226267211 */ /* 0x000fc600018f0eff */
[----:B0-----:R-:W3:Y:S04]  /*34d80*/  LDL.LU R40, [R1+0x2b60] ;  /* 0x002b600001287983 */ /* 0x001ee80000300800 */
[----:B------:R0:W-:Y:S02]  /*34d90*/  STL [R1+0x1cb8], R39 ;  /* 0x001cb82701007387 */ /* 0x0001e40000100800 */
[----:B0-----:R-:W-:-:S05]  /*34da0*/  IADD3 R39, P2, R251, R8, RZ ;  /* 0x00000008fb277210 */ /* 0x001fca0007f5e0ff */
        /* <DEDUP_REMOVED lines=14> */
[----:B--2---:R-:W-:-:S05]  /*34e90*/  IADD3 R36, P5, R252, R8, RZ ;  /* 0x00000008fc247210 */ /* 0x004fca0007fbe0ff */
[----:B------:R0:W-:Y:S01]  /*34ea0*/  STL [R1+0x1cf4], R36 ;  /* 0x001cf42401007387 */ /* 0x0001e20000100800 */
[----:B------:R-:W-:-:S03]  /*34eb0*/  LEA.HI.X.SX32 R0, R0, R2, 0x1, P3 ;  /* 0x0000000200007211 */ /* 0x000fc600018f0eff */
[----:B0-----:R-:W2:Y:S04]  /*34ec0*/  LDL.LU R36, [R1+0x2b50] ;  /* 0x002b500001247983 */ /* 0x001ea80000300800 */
[----:B------:R4:W-:Y:S02]  /*34ed0*/  STL [R1+0x1cd8], R251 ;  /* 0x001cd8fb01007387 */ /* 0x0009e40000100800 */
[----:B----4-:R-:W-:-:S05]  /*34ee0*/  IADD3 R251, P2, R11, R8, RZ ;  /* 0x000000080bfb7210 */ /* 0x010fca0007f5e0ff */
[----:B------:R0:W-:Y:S04]  /*34ef0*/  STL [R1+0x1cfc], R251 ;  /* 0x001cfcfb01007387 */ /* 0x0001e80000100800 */
[----:B0-----:R-:W4:Y:S04]  /*34f00*/  LDL.LU R251, [R1+0x2b4c] ;  /* 0x002b4c0001fb7983 */ /* 0x001f280000300800 */
[----:B------:R0:W-:Y:S02]  /*34f10*/  STL [R1+0x1ce0], R0 ;  /* 0x001ce00001007387 */ /* 0x0001e40000100800 */
[----:B0-----:R-:W-:-:S05]  /*34f20*/  IADD3 R0, P3, R34, R8, RZ ;  /* 0x0000000822007210 */ /* 0x001fca0007f7e0ff */
[----:B------:R0:W-:Y:S04]  /*34f30*/  STL [R1+0x1d04], R0 ;  /* 0x001d040001007387 */ /* 0x0001e80000100800 */
[----:B0-----:R-:W3:Y:S01]  /*34f40*/  LDL.LU R0, [R1+0x2b48] ;  /* 0x002b480001007983 */ /* 0x001ee20000300800 */
[----:B------:R-:W-:-:S05]  /*34f50*/  LEA.HI.X.SX32 R7, R7, R2, 0x1, P4 ;  /* 0x0000000207077211 */ /* 0x000fca00020f0eff */
[----:B------:R3:W-:Y:S02]  /*34f60*/  STL [R1+0x1ce8], R7 ;  /* 0x001ce80701007387 */ /* 0x0007e40000100800 */
[----:B---3--:R-:W-:-:S05]  /*34f70*/  IADD3 R7, P4, R0, R8, RZ ;  /* 0x0000000800077210 */ /* 0x008fca0007f9e0ff */
        /* <DEDUP_REMOVED lines=10> */
[----:B------:R0:W-:Y:S02]  /*35020*/  STL [R1+0x1d1c], R11 ;  /* 0x001d1c0b01007387 */ /* 0x0001e40000100800 */
[----:B0-----:R-:W-:Y:S02]  /*35030*/  LEA.HI.X.SX32 R11, R34, R2, 0x1, P3 ;  /* 0x00000002220b7211 */ /* 0x001fe400018f0eff */
[----:B----4-:R-:W-:-:S03]  /*35040*/  IADD3 R34, P3, R251, R8, RZ ;  /* 0x00000008fb227210 */ /* 0x010fc60007f7e0ff */
[----:B------:R0:W-:Y:S02]  /*35050*/  STL [R1+0x1d00], R11 ;  /* 0x001d000b01007387 */ /* 0x0001e40000100800 */
[----:B0-----:R-:W-:Y:S02]  /*35060*/  LEA.HI.X.SX32 R11, R0, R2, 0x1, P4 ;  /* 0x00000002000b7211 */ /* 0x001fe400020f0eff */
[----:B------:R0:W5:Y:S04]  /*35070*/  LDL.LU R0, [R1+0x2b3c] ;  /* 0x002b3c0001007983 */ /* 0x0001680000300800 */
[----:B------:R2:W-:Y:S04]  /*35080*/  STL [R1+0x1d24], R34 ;  /* 0x001d242201007387 */ /* 0x0005e80000100800 */
[----:B------:R1:W-:Y:S01]  /*35090*/  STL [R1+0x1d08], R11 ;  /* 0x001d080b01007387 */ /* 0x0003e20000100800 */
[----:B--2---:R-:W-:-:S02]  /*350a0*/  IADD3 R34, P4, R36, R8, RZ ;  /* 0x0000000824227210 */ /* 0x004fc40007f9e0ff */
[-C--:B-1----:R-:W-:Y:S02]  /*350b0*/  LEA.HI.X.SX32 R11, R7, R2.reuse, 0x1, P5 ;  /* 0x00000002070b7211 */ /* 0x082fe400028f0eff */
[----:B------:R0:W5:Y:S01]  /*350c0*/  LDL.LU R7, [R1+0x2b38] ;  /* 0x002b380001077983 */ /* 0x0001620000300800 */
[----:B------:R-:W-:-:S03]  /*350d0*/  LEA.HI.X.SX32 R252, R252, R2, 0x1, P2 ;  /* 0x00000002fcfc7211 */ /* 0x000fc600010f0eff */
[----:B------:R1:W-:Y:S04]  /*350e0*/  STL [R1+0x1d2c], R34 ;  /* 0x001d2c2201007387 */ /* 0x0003e80000100800 */
[----:B------:R2:W-:Y:S01]  /*350f0*/  STL [R1+0x1d10], R11 ;  /* 0x001d100b01007387 */ /* 0x0005e20000100800 */
[-C--:B-1----:R-:W-:Y:S02]  /*35100*/  IADD3 R34, P5, R37, R8.reuse, RZ ;  /* 0x0000000825227210 */ /* 0x082fe40007fbe0ff */
[----:B--2---:R-:W-:-:S03]  /*35110*/  IADD3 R11, P2, R38, R8, RZ ;  /* 0x00000008260b7210 */ /* 0x004fc60007f5e0ff */
[----:B------:R1:W-:Y:S04]  /*35120*/  STL [R1+0x1d34], R34 ;  /* 0x001d342201007387 */ /* 0x0003e80000100800 */
[----:B------:R-:W-:Y:S04]  /*35130*/  STL [R1+0x1d18], R252 ;  /* 0x001d18fc01007387 */ /* 0x000fe80000100800 */
[----:B------:R2:W-:Y:S01]  /*35140*/  STL [R1+0x1d3c], R11 ;  /* 0x001d3c0b01007387 */ /* 0x0005e20000100800 */
[----:B-1----:R-:W-:Y:S02]  /*35150*/  LEA.HI.X.SX32 R34, R251, R2, 0x1, P3 ;  /* 0x00000002fb227211 */ /* 0x002fe400018f0eff */
[----:B------:R-:W-:-:S03]  /*35160*/  IADD3 R251, P3, R39, R8, RZ ;  /* 0x0000000827fb7210 */ /* 0x000fc60007f7e0ff */
[----:B------:R1:W-:Y:S01]  /*35170*/  STL [R1+0x1d20], R34 ;  /* 0x001d202201007387 */ /* 0x0003e20000100800 */
[----:B--2---:R-:W-:-:S03]  /*35180*/  LEA.HI.X.SX32 R11, R36, R2, 0x1, P4 ;  /* 0x00000002240b7211 */ /* 0x004fc600020f0eff */
[----:B------:R-:W-:Y:S01]  /*35190*/  STL [R1+0x1d44], R251 ;  /* 0x001d44fb01007387 */ /* 0x000fe20000100800 */
[----:B------:R-:W-:-:S03]  /*351a0*/  LEA.HI.X.SX32 R36, R37, R2, 0x1, P5 ;  /* 0x0000000225247211 */ /* 0x000fc600028f0eff */
[----:B------:R2:W-:Y:S01]  /*351b0*/  STL [R1+0x1d28], R11 ;  /* 0x001d280b01007387 */ /* 0x0005e20000100800 */
[----:B-1----:R-:W-:-:S05]  /*351c0*/  IADD3 R34, P4, R40, R8, RZ ;  /* 0x0000000828227210 */ /* 0x002fca0007f9e0ff */
[----:B------:R1:W-:Y:S01]  /*351d0*/  STL [R1+0x1d4c], R34 ;  /* 0x001d4c2201007387 */ /* 0x0003e20000100800 */
[----:B--2---:R-:W-:-:S03]  /*351e0*/  IADD3 R11, P5, R41, R8, RZ ;  /* 0x00000008290b7210 */ /* 0x004fc60007fbe0ff */
[----:B------:R2:W-:Y:S04]  /*351f0*/  STL [R1+0x1d30], R36 ;  /* 0x001d302401007387 */ /* 0x0005e80000100800 */
[----:B------:R3:W-:Y:S01]  /*35200*/  STL [R1+0x1d54], R11 ;  /* 0x001d540b01007387 */ /* 0x0007e20000100800 */
[----:B-1----:R-:W-:Y:S02]  /*35210*/  LEA.HI.X.SX32 R34, R38, R2, 0x1, P2 ;  /* 0x0000000226227211 */ /* 0x002fe400010f0eff */
[----:B--2---:R-:W-:-:S03]  /*35220*/  IADD3 R36, P2, R42, R8, RZ ;  /* 0x000000082a247210 */ /* 0x004fc60007f5e0ff */
[----:B------:R1:W-:Y:S01]  /*35230*/  STL [R1+0x1d38], R34 ;  /* 0x001d382201007387 */ /* 0x0003e20000100800 */
[----:B---3--:R-:W-:-:S03]  /*35240*/  LEA.HI.X.SX32 R11, R39, R2, 0x1, P3 ;  /* 0x00000002270b7211 */ /* 0x008fc600018f0eff */
[----:B------:R2:W-:Y:S04]  /*35250*/  STL [R1+0x1d5c], R36 ;  /* 0x001d5c2401007387 */ /* 0x0005e80000100800 */
[----:B------:R3:W-:Y:S01]  /*35260*/  STL [R1+0x1d40], R11 ;  /* 0x001d400b01007387 */ /* 0x0007e20000100800 */
[----:B-1----:R-:W-:Y:S02]  /*35270*/  IADD3 R34, P3, R43, R8, RZ ;  /* 0x000000082b227210 */ /* 0x002fe40007f7e0ff */
[----:B--2---:R-:W-:-:S03]  /*35280*/  LEA.HI.X.SX32 R36, R40, R2, 0x1, P4 ;  /* 0x0000000228247211 */ /* 0x004fc600020f0eff */
[----:B------:R1:W-:Y:S01]  /*35290*/  STL [R1+0x1d64], R34 ;  /* 0x001d642201007387 */ /* 0x0003e20000100800 */
[----:B---3--:R-:W-:-:S03]  /*352a0*/  IADD3 R11, P4, R44, R8, RZ ;  /* 0x000000082c0b7210 */ /* 0x008fc60007f9e0ff */
        /* <DEDUP_REMOVED lines=472> */
[----:B------:R-:W-:Y:S01]  /*37030*/  STL [R1+0x20f8], R34 ;  /* 0x0020f82201007387 */ /* 0x000fe20000100800 */
[----:B---3--:R-:W-:-:S03]  /*37040*/  LEA.HI.X.SX32 R11, R14, R2, 0x1, P3 ;  /* 0x000000020e0b7211 */ /* 0x008fc600018f0eff */
[----:B------:R1:W-:Y:S01]  /*37050*/  STL [R1+0x211c], R13 ;  /* 0x00211c0d01007387 */ /* 0x0003e20000100800 */
[----:B------:R-:W-:-:S03]  /*37060*/  IADD3 R14, P3, R18, R8, RZ ;  /* 0x00000008120e7210 */ /* 0x000fc60007f7e0ff */
[----:B------:R2:W-:Y:S01]  /*37070*/  STL [R1+0x2100], R11 ;  /* 0x0021000b01007387 */ /* 0x0005e20000100800 */
[----:B-1----:R-:W-:-:S03]  /*37080*/  LEA.HI.X.SX32 R13, R15, R2, 0x1, P4 ;  /* 0x000000020f0d7211 */ /* 0x002fc600020f0eff */
[----:B------:R1:W-:Y:S01]  /*37090*/  STL [R1+0x2124], R14 ;  /* 0x0021240e01007387 */ /* 0x0003e20000100800 */
[----:B--2---:R-:W-:-:S03]  /*370a0*/  IADD3 R11, P4, R19, R8, RZ ;  /* 0x00000008130b7210 */ /* 0x004fc60007f9e0ff */
        /* <DEDUP_REMOVED lines=423> */
[----:B--2---:R-:W-:Y:S01]  /*38b20*/  IADD3 R13, P2, R6, R8, RZ ;  /* 0x00000008060d7210 */ /* 0x004fe20007f5e0ff */
[----:B------:R-:W2:Y:S02]  /*38b30*/  S2R R34, SR_TID.X ;  /* 0x0000000000227919 */ /* 0x000ea40000002100 */
[----:B------:R3:W-:Y:S01]  /*38b40*/  STL [R1+0x2458], R14 ;  /* 0x0024580e01007387 */ /* 0x0007e20000100800 */
[----:B-1----:R-:W-:-:S03]  /*38b50*/  LEA.HI.X.SX32 R11, R248, R2, 0x1, P3 ;  /* 0x00000002f80b7211 */ /* 0x002fc600018f0eff */
[----:B------:R1:W-:Y:S01]  /*38b60*/  STL [R1+0x247c], R13 ;  /* 0x00247c0d01007387 */ /* 0x0003e20000100800 */
[----:B---3--:R-:W-:-:S03]  /*38b70*/  IADD3 R14, P3, R9, R8, RZ ;  /* 0x00000008090e7210 */ /* 0x008fc60007f7e0ff */
        /* <DEDUP_REMOVED lines=8> */
[----:B------:R-:W-:Y:S01]  /*38c00*/  STL [R1+0x2470], R14 ;  /* 0x0024700e01007387 */ /* 0x000fe20000100800 */
[----:B-1----:R-:W-:-:S03]  /*38c10*/  LEA.HI.X.SX32 R11, R6, R2, 0x1, P2 ;  /* 0x00000002060b7211 */ /* 0x002fc600010f0eff */
[----:B------:R0:W5:Y:S01]  /*38c20*/  LDL.LU R6, [R1+0x2b34] ;  /* 0x002b340001067983 */ /* 0x0001620000300800 */
[----:B------:R-:W-:-:S03]  /*38c30*/  LEA.HI.X.SX32 R9, R9, R2, 0x1, P3 ;  /* 0x0000000209097211 */ /* 0x000fc600018f0eff */
[----:B------:R1:W-:Y:S04]  /*38c40*/  STL [R1+0x2484], R13 ;  /* 0x0024840d01007387 */ /* 0x0003e80000100800 */
[----:B------:R3:W-:Y:S01]  /*38c50*/  STL [R1+0x2478], R11 ;  /* 0x0024780b01007387 */ /* 0x0007e20000100800 */
[-C--:B-1----:R-:W-:Y:S02]  /*38c60*/  IADD3 R13, P2, R33, R8.reuse, RZ ;  /* 0x00000008210d7210 */ /* 0x082fe40007f5e0ff */
[----:B---3--:R-:W-:Y:S02]  /*38c70*/  IADD3 R11, P3, R35, R8, RZ ;  /* 0x00000008230b7210 */ /* 0x008fe40007f7e0ff */
[----:B------:R-:W-:Y:S01]  /*38c80*/  LEA.HI.X.SX32 R8, R10, R2, 0x1, P4 ;  /* 0x000000020a087211 */ /* 0x000fe200020f0eff */
[----:B------:R-:W-:Y:S04]  /*38c90*/  STL [R1+0x2488], R13 ;  /* 0x0024880d01007387 */ /* 0x000fe80000100800 */
[----:B------:R1:W-:Y:S01]  /*38ca0*/  STL [R1+0x248c], R9 ;  /* 0x00248c0901007387 */ /* 0x0003e20000100800 */
[----:B------:R-:W-:-:S03]  /*38cb0*/  USHF.R.S32.HI UR51, URZ, 0x1f, UR51 ;  /* 0x0000001f3f337899 */ /* 0x000fc60008011433 */
[----:B------:R-:W-:Y:S04]  /*38cc0*/  STL [R1+0x186c], R11 ;  /* 0x00186c0b01007387 */ /* 0x000fe80000100800 */
[----:B------:R3:W-:Y:S01]  /*38cd0*/  STL [R1+0x1544], R8 ;  /* 0x0015440801007387 */ /* 0x0007e20000100800 */
[-C--:B-1----:R-:W-:Y:S02]  /*38ce0*/  LEA.HI.X.SX32 R9, R32, R2.reuse, 0x1, P5 ;  /* 0x0000000220097211 */ /* 0x082fe400028f0eff */
[-C--:B---3--:R-:W-:Y:S02]  /*38cf0*/  LEA.HI.X.SX32 R8, R33, R2.reuse, 0x1, P2 ;  /* 0x0000000221087211 */ /* 0x088fe400010f0eff */
[----:B------:R-:W-:Y:S01]  /*38d00*/  LEA.HI.X.SX32 R2, R35, R2, 0x1, P3 ;  /* 0x0000000223027211 */ /* 0x000fe200018f0eff */
[----:B------:R1:W-:Y:S04]  /*38d10*/  STL [R1+0x1864], R9 ;  /* 0x0018640901007387 */ /* 0x0003e80000100800 */
[----:B------:R2:W-:Y:S04]  /*38d20*/  STL [R1+0x1868], R8 ;  /* 0x0018680801007387 */ /* 0x0005e80000100800 */
[----:B------:R3:W-:Y:S01]  /*38d30*/  STL [R1+0x1548], R2 ;  /* 0x0015480201007387 */ /* 0x0007e20000100800 */
[----:B-1----:R-:W-:Y:S01]  /*38d40*/  IADD3.X R9, R5, UR51, RZ, P1, !PT ;  /* 0x0000003305097c10 */ /* 0x002fe20008ffe4ff */
[----:B--2---:R-:W-:Y:S01]  /*38d50*/  IMAD.SHL.U32 R8, R34, 0x10, RZ ;  /* 0x0000001022087824 */ /* 0x004fe200078e00ff */
[----:B---3--:R-:W-:-:S04]  /*38d60*/  IADD3.X R2, R3, UR51, RZ, P0, !PT ;  /* 0x0000003303027c10 */ /* 0x008fc800087fe4ff */
[----:B------:R-:W-:Y:S04]  /*38d70*/  STL [R1+0x29a0], R8 ;  /* 0x0029a00801007387 */ /* 0x000fe80000100800 */
[----:B------:R-:W-:Y:S04]  /*38d80*/  STL [R1+0x154c], R9 ;  /* 0x00154c0901007387 */ /* 0x000fe80000100800 */
[----:B------:R1:W-:Y:S01]  /*38d90*/  STL [R1+0x1550], R2 ;  /* 0x0015500201007387 */ /* 0x0003e20000100800 */
[----:B------:R-:W-:Y:S02]  /*38da0*/  USHF.R.S32.HI UR8, URZ, 0x1f, UR27 ;  /* 0x0000001f3f087899 */ /* 0x000fe4000801141b */
[----:B-1----:R-:W-:-:S02]  /*38db0*/  IADD3 R2, P0, R12, UR27, RZ ;  /* 0x0000001b0c027c10 */ /* 0x002fc4000ff1e0ff */
[----:B------:R-:W-:-:S03]  /*38dc0*/  IADD3 R9, P1, R4, UR27, RZ ;  /* 0x0000001b04097c10 */ /* 0x000fc6000ff3e0ff */
[----:B------:R1:W-:Y:S01]  /*38dd0*/  STL [R1+0x1558], R2 ;  /* 0x0015580201007387 */ /* 0x0003e20000100800 */
[----:B------:R-:W-:Y:S01]  /*38de0*/  IADD3 R10, P3, R4, UR38, RZ ;  /* 0x00000026040a7c10 */ /* 0x000fe2000ff7e0ff */
[----:B------:R-:W-:Y:S02]  /*38df0*/  USHF.R.S32.HI UR27, URZ, 0x1f, UR38 ;  /* 0x0000001f3f1b7899 */ /* 0x000fe40008011426 */
[----:B------:R2:W-:Y:S01]  /*38e00*/  STL [R1+0x1560], R9 ;  /* 0x0015600901007387 */ /* 0x0005e20000100800 */
[----:B-1----:R-:W-:Y:S02]  /*38e10*/  IADD3 R2, P2, R12, UR38, RZ ;  /* 0x000000260c027c10 */ /* 0x002fe4000ff5e0ff */
[----:B--2---:R-:W-:-:S03]  /*38e20*/  IADD3.X R9, R5, UR8, RZ, P0, !PT ;  /* 0x0000000805097c10 */ /* 0x004fc600087fe4ff */
[----:B------:R1:W-:Y:S04]  /*38e30*/  STL [R1+0x1568], R2 ;  /* 0x0015680201007387 */ /* 0x0003e80000100800 */
[----:B------:R-:W-:Y:S01]  /*38e40*/  STL [R1+0x1570], R10 ;  /* 0x0015700a01007387 */ /* 0x000fe20000100800 */
[----:B-1----:R-:W-:-:S03]  /*38e50*/  IADD3.X R2, R3, UR8, RZ, P1, !PT ;  /* 0x0000000803027c10 */ /* 0x002fc60008ffe4ff */
[----:B------:R1:W-:Y:S04]  /*38e60*/  STL [R1+0x1554], R9 ;  /* 0x0015540901007387 */ /* 0x0003e80000100800 */
[----:B------:R2:W-:Y:S01]  /*38e70*/  STL [R1+0x155c], R2 ;  /* 0x00155c0201007387 */ /* 0x0005e20000100800 */
[----:B-1----:R-:W-:Y:S02]  /*38e80*/  IADD3.X R9, R5, UR27, RZ, P2, !PT ;  /* 0x0000001b05097c10 */ /* 0x002fe400097fe4ff */
[----:B--2---:R-:W-:-:S03]  /*38e90*/  IADD3.X R2, R3, UR27, RZ, P3, !PT ;  /* 0x0000001b03027c10 */ /* 0x004fc60009ffe4ff */
[----:B------:R1:W-:Y:S04]  /*38ea0*/  STL [R1+0x1564], R9 ;  /* 0x0015640901007387 */ /* 0x0003e80000100800 */
[----:B------:R2:W-:Y:S04]  /*38eb0*/  STL [R1+0x156c], R2 ;  /* 0x00156c0201007387 */ /* 0x0005e80000100800 */
[----:B------:R-:W-:Y:S04]  /*38ec0*/  STL [R1+0x1178], RZ ;  /* 0x001178ff01007387 */ /* 0x000fe80000100800 */
        /* <DEDUP_REMOVED lines=768> */
[----:B------:R-:W-:Y:S04]  /*3bed0*/  STL [R1], RZ ;  /* 0x000000ff01007387 */ /* 0x000fe80000100800 */
        /* <DEDUP_REMOVED lines=79> */
[----:B------:R-:W-:Y:S01]  /*3c3d0*/  STL [R1+0x140], RZ ;  /* 0x000140ff01007387 */ /* 0x000fe20000100800 */
[----:B-1----:R-:W-:-:S03]  /*3c3e0*/  IADD3 R9, P0, R12, UR33, RZ ;  /* 0x000000210c097c10 */ /* 0x002fc6000ff1e0ff */
[----:B------:R-:W-:Y:S01]  /*3c3f0*/  STL [R1+0x144], RZ ;  /* 0x000144ff01007387 */ /* 0x000fe20000100800 */
[----:B--2---:R-:W-:-:S03]  /*3c400*/  IADD3 R2, P1, R4, UR33, RZ ;  /* 0x0000002104027c10 */ /* 0x004fc6000ff3e0ff */
[----:B------:R-:W-:Y:S01]  /*3c410*/  STL [R1+0x148], RZ ;  /* 0x000148ff01007387 */ /* 0x000fe20000100800 */
[----:B------:R-:W-:-:S03]  /*3c420*/  USHF.R.S32.HI UR33, URZ, 0x1f, UR33 ;  /* 0x0000001f3f217899 */ /* 0x000fc60008011421 */
[----:B------:R-:W-:Y:S04]  /*3c430*/  STL [R1+0x14c], RZ ;  /* 0x00014cff01007387 */ /* 0x000fe80000100800 */
[----:B------:R-:W-:Y:S04]  /*3c440*/  STL [R1+0x150], RZ ;  /* 0x000150ff01007387 */ /* 0x000fe80000100800 */
[----:B------:R-:W-:Y:S04]  /*3c450*/  STL [R1+0x154], RZ ;  /* 0x000154ff01007387 */ /* 0x000fe80000100800 */
[----:B------:R-:W-:Y:S04]  /*3c460*/  STL [R1+0x158], RZ ;  /* 0x000158ff01007387 */ /* 0x000fe80000100800 */
[----:B------:R-:W-:Y:S04]  /*3c470*/  STL [R1+0x15c], RZ ;  /* 0x00015cff01007387 */ /* 0x000fe80000100800 */
[----:B------:R-:W-:Y:S04]  /*3c480*/  STL [R1+0x160], RZ ;  /* 0x000160ff01007387 */ /* 0x000fe80000100800 */
[----:B------:R-:W-:Y:S04]  /*3c490*/  STL [R1+0x164], RZ ;  /* 0x000164ff01007387 */ /* 0x000fe80000100800 */
[----:B------:R1:W-:Y:S04]  /*3c4a0*/  STL [R1+0x1578], R9 ;  /* 0x0015780901007387 */ /* 0x0003e80000100800 */
[----:B------:R2:W-:Y:S04]  /*3c4b0*/  STL [R1+0x1580], R2 ;  /* 0x0015800201007387 */ /* 0x0005e80000100800 */
[----:B------:R-:W-:Y:S01]  /*3c4c0*/  STL [R1+0x168], RZ ;  /* 0x000168ff01007387 */ /* 0x000fe20000100800 */
[----:B-1----:R-:W-:-:S03]  /*3c4d0*/  IADD3.X R9, R5, UR33, RZ, P0, !PT ;  /* 0x0000002105097c10 */ /* 0x002fc600087fe4ff */
[----:B------:R-:W-:Y:S01]  /*3c4e0*/  STL [R1+0x16c], RZ ;  /* 0x00016cff01007387 */ /* 0x000fe20000100800 */
[----:B--2---:R-:W-:-:S03]  /*3c4f0*/  IADD3.X R2, R3, UR33, RZ, P1, !PT ;  /* 0x0000002103027c10 */ /* 0x004fc60008ffe4ff */
[----:B------:R-:W-:Y:S01]  /*3c500*/  STL [R1+0x170], RZ ;  /* 0x000170ff01007387 */ /* 0x000fe20000100800 */
[----:B------:R-:W-:-:S03]  /*3c510*/  USHF.R.S32.HI UR33, URZ, 0x1f, UR7 ;  /* 0x0000001f3f217899 */ /* 0x000fc60008011407 */
[----:B------:R1:W-:Y:S04]  /*3c520*/  STL [R1+0x1574], R9 ;  /* 0x0015740901007387 */ /* 0x0003e80000100800 */
[----:B------:R2:W-:Y:S01]  /*3c530*/  STL [R1+0x157c], R2 ;  /* 0x00157c0201007387 */ /* 0x0005e20000100800 */
[----:B-1----:R-:W-:-:S03]  /*3c540*/  IADD3 R9, P0, R12, UR7, RZ ;  /* 0x000000070c097c10 */ /* 0x002fc6000ff1e0ff */
[----:B------:R-:W-:Y:S01]  /*3c550*/  STL [R1+0x174], RZ ;  /* 0x000174ff01007387 */ /* 0x000fe20000100800 */
[----:B--2---:R-:W-:-:S03]  /*3c560*/  IADD3 R2, P1, R4, UR7, RZ ;  /* 0x0000000704027c10 */ /* 0x004fc6000ff3e0ff */
[----:B------:R1:W-:Y:S04]  /*3c570*/  STL [R1+0x1588], R9 ;  /* 0x0015880901007387 */ /* 0x0003e80000100800 */
[----:B------:R-:W-:Y:S04]  /*3c580*/  STL [R1+0x178], RZ ;  /* 0x000178ff01007387 */ /* 0x000fe80000100800 */
[----:B------:R2:W-:Y:S01]  /*3c590*/  STL [R1+0x1590], R2 ;  /* 0x0015900201007387 */ /* 0x0005e20000100800 */
[----:B-1----:R-:W-:Y:S01]  /*3c5a0*/  IADD3.X R9, R5, UR33, RZ, P0, !PT ;  /* 0x0000002105097c10 */ /* 0x002fe200087fe4ff */
[----:B------:R-:W-:-:S04]  /*3c5b0*/  USHF.R.S32.HI UR7, URZ, 0x1f, UR44 ;  /* 0x0000001f3f077899 */ /* 0x000fc8000801142c */
[----:B------:R1:W-:Y:S01]  /*3c5c0*/  STL [R1+0x1584], R9 ;  /* 0x0015840901007387 */ /* 0x0003e20000100800 */
[----:B--2---:R-:W-:-:S05]  /*3c5d0*/  IADD3.X R2, R3, UR33, RZ, P1, !PT ;  /* 0x0000002103027c10 */ /* 0x004fca0008ffe4ff */
[----:B------:R2:W-:Y:S01]  /*3c5e0*/  STL [R1+0x158c], R2 ;  /* 0x00158c0201007387 */ /* 0x0005e20000100800 */
[----:B-1----:R-:W-:-:S05]  /*3c5f0*/  IADD3 R9, P0, R12, UR44, RZ ;  /* 0x0000002c0c097c10 */ /* 0x002fca000ff1e0ff */
[----:B------:R1:W-:Y:S01]  /*3c600*/  STL [R1+0x1598], R9 ;  /* 0x0015980901007387 */ /* 0x0003e20000100800 */
[----:B--2---:R-:W-:-:S03]  /*3c610*/  IADD3 R2, P1, R4, UR44, RZ ;  /* 0x0000002c04027c10 */ /* 0x004fc6000ff3e0ff */
        /* <DEDUP_REMOVED lines=202> */
[----:B-1----:R-:W-:Y:S02]  /*3d2c0*/  IADD3.X R9, R5, UR16, RZ, P0, !PT ;  /* 0x0000001005097c10 */ /* 0x002fe400087fe4ff */
[----:B--2---:R-:W-:-:S03]  /*3d2d0*/  IADD3.X R2, R3, UR16, RZ, P1, !PT ;  /* 0x0000001003027c10 */ /* 0x004fc60008ffe4ff */
[----:B------:R-:W-:Y:S04]  /*3d2e0*/  STL [R1+0x16d4], R9 ;  /* 0x0016d40901007387 */ /* 0x000fe80000100800 */
[----:B------:R1:W-:Y:S01]  /*3d2f0*/  STL [R1+0x16dc], R2 ;  /* 0x0016dc0201007387 */ /* 0x0003e20000100800 */
[----:B------:R-:W-:Y:S01]  /*3d300*/  LOP3.LUT R34, R34, 0x7f, RZ, 0xc0, !PT ;  /* 0x0000007f22227812 */ /* 0x000fe200078ec0ff */
[----:B------:R-:W-:Y:S02]  /*3d310*/  USHF.R.U32.HI UR38, URZ, 0x4, UR4 ;  /* 0x000000043f267899 */ /* 0x000fe40008011604 */
[----:B------:R-:W-:Y:S01]  /*3d320*/  UIMAD UR51, UR60, 0x9, URZ ;  /* 0x000000093c3378a4 */ /* 0x000fe2000f8e023f */
[C---:B------:R-:W-:Y:S02]  /*3d330*/  LOP3.LUT R239, R34.reuse, 0x10, RZ, 0x3c, !PT ;  /* 0x0000001022ef7812 */ /* 0x040fe400078e3cff */
[----:B------:R-:W-:-:S02]  /*3d340*/  LOP3.LUT R238, R34, 0x20, RZ, 0x3c, !PT ;  /* 0x0000002022ee7812 */ /* 0x000fc400078e3cff */
[C---:B------:R-:W-:Y:S02]  /*3d350*/  LOP3.LUT R237, R34.reuse, 0x30, RZ, 0x3c, !PT ;  /* 0x0000003022ed7812 */ /* 0x040fe400078e3cff */
[C---:B------:R-:W-:Y:S02]  /*3d360*/  LOP3.LUT R236, R34.reuse, 0x40, RZ, 0x3c, !PT ;  /* 0x0000004022ec7812 */ /* 0x040fe400078e3cff */
[C---:B------:R-:W-:Y:S02]  /*3d370*/  LOP3.LUT R235, R34.reuse, 0x50, RZ, 0x3c, !PT ;  /* 0x0000005022eb7812 */ /* 0x040fe400078e3cff */
[C---:B------:R-:W-:Y:S02]  /*3d380*/  LOP3.LUT R234, R34.reuse, 0x60, RZ, 0x3c, !PT ;  /* 0x0000006022ea7812 */ /* 0x040fe400078e3cff */
[----:B------:R-:W-:Y:S01]  /*3d390*/  LOP3.LUT R233, R34, 0x70, RZ, 0x3c, !PT ;  /* 0x0000007022e97812 */ /* 0x000fe200078e3cff */
[----:B------:R-:W-:Y:S01]  /*3d3a0*/  UMOV UR8, URZ ;  /* 0x0000003f00087c82 */ /* 0x000fe20008000000 */
[----:B------:R-:W-:Y:S01]  /*3d3b0*/  UMOV UR27, URZ ;  /* 0x0000003f001b7c82 */ /* 0x000fe20008000000 */
[----:B------:R-:W-:-:S02]  /*3d3c0*/  USHF.L.U32 UR5, UR5, 0x7, URZ ;  /* 0x0000000705057899 */ /* 0x000fc4000800063f */
[----:B------:R-:W-:Y:S02]  /*3d3d0*/  USHF.R.S32.HI UR9, URZ, 0x1f, UR9 ;  /* 0x0000001f3f097899 */ /* 0x000fe40008011409 */
[----:B------:R-:W-:Y:S02]  /*3d3e0*/  USHF.L.U32 UR6, UR6, 0x7, URZ ;  /* 0x0000000706067899 */ /* 0x000fe4000800063f */
[----:B------:R-:W-:Y:S02]  /*3d3f0*/  USHF.R.U32.HI UR36, URZ, 0x4, UR36 ;  /* 0x000000043f247899 */ /* 0x000fe40008011624 */
[----:B------:R-:W-:Y:S02]  /*3d400*/  USGXT.U32 UR38, UR38, 0xe ;  /* 0x0000000e2626789a */ /* 0x000fe40008000000 */
[----:B------:R-:W-:Y:S02]  /*3d410*/  USHF.R.S32.HI UR7, URZ, 0x1f, UR25 ;  /* 0x0000001f3f077899 */ /* 0x000fe40008011419 */
[----:B------:R-:W-:-:S02]  /*3d420*/  USHF.R.S32.HI UR30, URZ, 0x1f, UR24 ;  /* 0x0000001f3f1e7899 */ /* 0x000fc40008011418 */
[----:B------:R-:W-:Y:S02]  /*3d430*/  USHF.R.S32.HI UR35, URZ, 0x1f, UR61 ;  /* 0x0000001f3f237899 */ /* 0x000fe4000801143d */
[----:B------:R-:W-:Y:S02]  /*3d440*/  USHF.R.S32.HI UR43, URZ, 0x1f, UR31 ;  /* 0x0000001f3f2b7899 */ /* 0x000fe4000801141f */
[----:B------:R-:W-:Y:S02]  /*3d450*/  USHF.R.S32.HI UR15, URZ, 0x1f, UR34 ;  /* 0x0000001f3f0f7899 */ /* 0x000fe40008011422 */
[----:B------:R-:W-:Y:S02]  /*3d460*/  USHF.R.S32.HI UR19, URZ, 0x1f, UR42 ;  /* 0x0000001f3f137899 */ /* 0x000fe4000801142a */
        /* <DEDUP_REMOVED lines=16> */
[----:B------:R-:W-:Y:S01]  /*3d570*/  USHF.R.S32.HI UR16, URZ, 0x1f, UR20 ;  /* 0x0000001f3f107899 */ /* 0x000fe20008011414 */
[----:B------:R-:W2:Y:S01]  /*3d580*/  LDC R252, c[0x0][0x230] ;  /* 0x00008c00fffc7b82 */ /* 0x000ea20000000800 */
[----:B-1----:R-:W-:Y:S01]  /*3d590*/  IADD3 R2, P0, R12, UR25, RZ ;  /* 0x000000190c027c10 */ /* 0x002fe2000ff1e0ff */
[----:B------:R-:W-:Y:S01]  /*3d5a0*/  USGXT.U32 UR36, UR36, 0xe ;  /* 0x0000000e2424789a */ /* 0x000fe20008000000 */
[----:B------:R-:W-:Y:S01]  /*3d5b0*/  IADD3 R9, P1, R4, UR25, RZ ;  /* 0x0000001904097c10 */ /* 0x000fe2000ff3e0ff */
[----:B------:R-:W-:Y:S02]  /*3d5c0*/  UIADD3 UR26, UP1, UR38, 0x2, URZ ;  /* 0x00000002261a7890 */ /* 0x000fe4000ff3e03f */
[----:B------:R1:W-:Y:S02]  /*3d5d0*/  STL [R1+0x16e8], R2 ;  /* 0x0016e80201007387 */ /* 0x0003e40000100800 */
[----:B------:R-:W-:-:S02]  /*3d5e0*/  UIADD3.X UR27, UR27, 0x40000040, URZ, UP1, !UPT ;  /* 0x400000401b1b7890 */ /* 0x000fc40008ffe43f */
[----:B------:R3:W-:Y:S01]  /*3d5f0*/  STL [R1+0x16f0], R9 ;  /* 0x0016f00901007387 */ /* 0x0007e20000100800 */
[----:B-1----:R-:W-:Y:S02]  /*3d600*/  LOP3.LUT R2, R8, 0x70, RZ, 0xc0, !PT ;  /* 0x0000007008027812 */ /* 0x002fe400078ec0ff */
[----:B------:R-:W-:Y:S02]  /*3d610*/  IADD3.X R8, R3, UR7, RZ, P1, !PT ;  /* 0x0000000703087c10 */ /* 0x000fe40008ffe4ff */
[----:B---3--:R-:W-:Y:S01]  /*3d620*/  IADD3.X R9, R5, UR7, RZ, P0, !PT ;  /* 0x0000000705097c10 */ /* 0x008fe200087fe4ff */
[----:B------:R-:W-:Y:S01]  /*3d630*/  IMAD R2, R34, 0x80, R2 ;  /* 0x0000008022027824 */ /* 0x000fe200078e0202 */
[----:B------:R-:W-:Y:S01]  /*3d640*/  USHF.R.S32.HI UR7, URZ, 0x1f, UR6 ;  /* 0x0000001f3f077899 */ /* 0x000fe20008011406 */
[----:B--2---:R-:W-:Y:S02]  /*3d650*/  VIADD R252, R252, 0x7f ;  /* 0x0000007ffcfc7836 */ /* 0x004fe40000000000 */
[----:B------:R1:W-:Y:S03]  /*3d660*/  STL [R1+0x16e4], R9 ;  /* 0x0016e40901007387 */ /* 0x0003e60000100800 */
[----:B------:R-:W-:Y:S01]  /*3d670*/  SHF.R.S32.HI R11, RZ, 0x1f, R252 ;  /* 0x0000001fff0b7819 */ /* 0x000fe200000114fc */
[----:B------:R2:W-:Y:S03]  /*3d680*/  STL [R1+0x16ec], R8 ;  /* 0x0016ec0801007387 */ /* 0x0005e60000100800 */
[----:B------:R-:W-:-:S02]  /*3d690*/  LEA.HI R11, R11, R252, RZ, 0x7 ;  /* 0x000000fc0b0b7211 */ /* 0x000fc400078f38ff */
[----:B-1----:R-:W-:Y:S02]  /*3d6a0*/  IADD3 R9, P5, R4, UR24, RZ ;  /* 0x0000001804097c10 */ /* 0x002fe4000ffbe0ff */
[----:B--2---:R-:W-:Y:S01]  /*3d6b0*/  IADD3 R8, P4, R12, UR24, RZ ;  /* 0x000000180c087c10 */ /* 0x004fe2000ff9e0ff */
[----:B------:R-:W-:-:S04]  /*3d6c0*/  UIADD3 UR24, UP0, UR36, 0x2, URZ ;  /* 0x0000000224187890 */ /* 0x000fc8000ff1e03f */
[----:B------:R1:W-:Y:S01]  /*3d6d0*/  STL [R1+0x16f8], R8 ;  /* 0x0016f80801007387 */ /* 0x0003e20000100800 */
[----:B------:R-:W-:Y:S02]  /*3d6e0*/  UIADD3.X UR25, UR8, 0x40000040, URZ, UP0, !UPT ;  /* 0x4000004008197890 */ /* 0x000fe400087fe43f */
[----:B------:R-:W-:Y:S01]  /*3d6f0*/  USHF.R.S32.HI UR8, URZ, 0x1f, UR5 ;  /* 0x0000001f3f087899 */ /* 0x000fe20008011405 */
[----:B------:R2:W-:Y:S04]  /*3d700*/  STL [R1+0x1700], R9 ;  /* 0x0017000901007387 */ /* 0x0005e80000100800 */
[----:B------:R-:W-:Y:S01]  /*3d710*/  STL [R1+0x296c], R2 ;  /* 0x00296c0201007387 */ /* 0x000fe20000100800 */
[----:B-1----:R-:W-:Y:S02]  /*3d720*/  SHF.R.S32.HI R8, RZ, 0x7, R11 ;  /* 0x00000007ff087819 */ /* 0x002fe4000001140b */
[----:B------:R-:W-:-:S02]  /*3d730*/  IADD3 R8, P1, R4, UR61, RZ ;  /* 0x0000003d04087c10 */ /* 0x000fc4000ff3e0ff */
[----:B--2---:R-:W-:-:S05]  /*3d740*/  IADD3 R9, P0, R12, UR61, RZ ;  /* 0x0000003d0c097c10 */ /* 0x004fca000ff1e0ff */
[----:B------:R-:W-:Y:S04]  /*3d750*/  STL [R1+0x1708], R9 ;  /* 0x0017080901007387 */ /* 0x000fe80000100800 */
[----:B------:R1:W-:Y:S02]  /*3d760*/  STL [R1+0x1710], R8 ;  /* 0x0017100801007387 */ /* 0x0003e40000100800 */
[----:B-1----:R-:W-:Y:S02]  /*3d770*/  IADD3 R8, P2, R12, UR31, RZ ;  /* 0x0000001f0c087c10 */ /* 0x002fe4000ff5e0ff */
[----:B------:R-:W-:Y:S02]  /*3d780*/  CS2R R24, SRZ ;  /* 0x0000000000187805 */ /* 0x000fe4000001ff00 */
[----:B------:R-:W-:-:S02]  /*3d790*/  IADD3 R10, P3, R4, UR31, RZ ;  /* 0x0000001f040a7c10 */ /* 0x000fc4000ff7e0ff */
[----:B------:R-:W-:Y:S02]  /*3d7a0*/  CS2R R26, SRZ ;  /* 0x00000000001a7805 */ /* 0x000fe4000001ff00 */
[----:B------:R-:W-:Y:S01]  /*3d7b0*/  IADD3.X R9, R5, UR30, RZ, P4, !PT ;  /* 0x0000001e05097c10 */ /* 0x000fe2000a7fe4ff */
[----:B------:R1:W-:Y:S01]  /*3d7c0*/  STL [R1+0x1718], R8 ;  /* 0x0017180801007387 */ /* 0x0003e20000100800 */
[----:B------:R-:W-:Y:S02]  /*3d7d0*/  CS2R R28, SRZ ;  /* 0x00000000001c7805 */ /* 0x000fe4000001ff00 */
[----:B------:R-:W-:Y:S02]  /*3d7e0*/  CS2R R30, SRZ ;  /* 0x00000000001e7805 */ /* 0x000fe4000001ff00 */
[----:B------:R-:W-:Y:S01]  /*3d7f0*/  CS2R R32, SRZ ;  /* 0x0000000000207805 */ /* 0x000fe2000001ff00 */
[----:B------:R2:W-:Y:S01]  /*3d800*/  STL [R1+0x1720], R10 ;  /* 0x0017200a01007387 */ /* 0x0005e20000100800 */
[----:B------:R-:W-:-:S02]  /*3d810*/  CS2R R34, SRZ ;  /* 0x0000000000227805 */ /* 0x000fc4000001ff00 */
[----:B------:R-:W-:Y:S02]  /*3d820*/  CS2R R36, SRZ ;  /* 0x0000000000247805 */ /* 0x000fe4000001ff00 */
[----:B------:R-:W-:Y:S01]  /*3d830*/  CS2R R38, SRZ ;  /* 0x0000000000267805 */ /* 0x000fe2000001ff00 */
[----:B------:R3:W-:Y:S01]  /*3d840*/  STL [R1+0x16f4], R9 ;  /* 0x0016f40901007387 */ /* 0x0007e20000100800 */
[----:B------:R-:W-:Y:S02]  /*3d850*/  CS2R R40, SRZ ;  /* 0x0000000000287805 */ /* 0x000fe4000001ff00 */
[----:B-1----:R-:W-:Y:S02]  /*3d860*/  IADD3.X R8, R3, UR30, RZ, P5, !PT ;  /* 0x0000001e03087c10 */ /* 0x002fe4000affe4ff */
[----:B------:R-:W-:Y:S02]  /*3d870*/  CS2R R42, SRZ ;  /* 0x00000000002a7805 */ /* 0x000fe4000001ff00 */
[----:B------:R-:W-:-:S02]  /*3d880*/  CS2R R44, SRZ ;  /* 0x00000000002c7805 */ /* 0x000fc4000001ff00 */
[----:B------:R-:W-:Y:S02]  /*3d890*/  CS2R R46, SRZ ;  /* 0x00000000002e7805 */ /* 0x000fe4000001ff00 */
[----:B--2---:R-:W-:Y:S01]  /*3d8a0*/  IADD3 R10, P5, R4, UR34, RZ ;  /* 0x00000022040a7c10 */ /* 0x004fe2000ffbe0ff */
[----:B------:R1:W-:Y:S01]  /*3d8b0*/  STL [R1+0x16fc], R8 ;  /* 0x0016fc0801007387 */ /* 0x0003e20000100800 */
[----:B------:R-:W-:Y:S02]  /*3d8c0*/  CS2R R48, SRZ ;  /* 0x0000000000307805 */ /* 0x000fe4000001ff00 */
[----:B------:R-:W-:Y:S02]  /*3d8d0*/  CS2R R50, SRZ ;  /* 0x0000000000327805 */ /* 0x000fe4000001ff00 */
[----:B---3--:R-:W-:Y:S02]  /*3d8e0*/  IADD3 R9, P4, R12, UR34, RZ ;  /* 0x000000220c097c10 */ /* 0x008fe4000ff9e0ff */
[----:B------:R-:W-:-:S02]  /*3d8f0*/  CS2R R52, SRZ ;  /* 0x0000000000347805 */ /* 0x000fc4000001ff00 */
[----:B------:R-:W-:Y:S02]  /*3d900*/  CS2R R54, SRZ ;  /* 0x0000000000367805 */ /* 0x000fe4000001ff00 */
[----:B------:R-:W-:Y:S02]  /*3d910*/  CS2R R56, SRZ ;  /* 0x0000000000387805 */ /* 0x000fe4000001ff00 */
[----:B------:R-:W-:Y:S01]  /*3d920*/  CS2R R58, SRZ ;  /* 0x00000000003a7805 */ /* 0x000fe2000001ff00 */
[----:B------:R2:W-:Y:S01]  /*3d930*/  STL [R1+0x1728], R9 ;  /* 0x0017280901007387 */ /* 0x0005e20000100800 */
[----:B------:R-:W-:Y:S02]  /*3d940*/  CS2R R60, SRZ ;  /* 0x00000000003c7805 */ /* 0x000fe4000001ff00 */
[----:B-1----:R-:W-:Y:S02]  /*3d950*/  IADD3.X R8, R5, UR35, RZ, P0, !PT ;  /* 0x0000002305087c10 */ /* 0x002fe400087fe4ff */
[----:B------:R-:W-:Y:S01]  /*3d960*/  CS2R R62, SRZ ;  /* 0x00000000003e7805 */ /* 0x000fe2000001ff00 */
[----:B------:R1:W-:Y:S01]  /*3d970*/  STL [R1+0x1730], R10 ;  /* 0x0017300a01007387 */ /* 0x0003e20000100800 */
[----:B------:R-:W-:-:S02]  /*3d980*/  CS2R R64, SRZ ;  /* 0x0000000000407805 */ /* 0x000fc4000001ff00 */
[----:B------:R-:W-:Y:S02]  /*3d990*/  CS2R R66, SRZ ;  /* 0x0000000000427805 */ /* 0x000fe4000001ff00 */
[----:B------:R-:W-:Y:S01]  /*3d9a0*/  CS2R R68, SRZ ;  /* 0x0000000000447805 */ /* 0x000fe2000001ff00 */
[----:B------:R3:W-:Y:S01]  /*3d9b0*/  STL [R1+0x1704], R8 ;  /* 0x0017040801007387 */ /* 0x0007e20000100800 */
[----:B------:R-:W-:Y:S02]  /*3d9c0*/  CS2R R70, SRZ ;  /* 0x0000000000467805 */ /* 0x000fe4000001ff00 */
[----:B--2---:R-:W-:Y:S02]  /*3d9d0*/  IADD3.X R9, R3, UR35, RZ, P1, !PT ;  /* 0x0000002303097c10 */ /* 0x004fe40008ffe4ff */
[----:B------:R-:W-:Y:S02]  /*3d9e0*/  CS2R R72, SRZ ;  /* 0x0000000000487805 */ /* 0x000fe4000001ff00 */
[----:B------:R-:W-:-:S02]  /*3d9f0*/  CS2R R74, SRZ ;  /* 0x00000000004a7805 */ /* 0x000fc4000001ff00 */
[----:B------:R-:W-:Y:S02]  /*3da00*/  CS2R R76, SRZ ;  /* 0x00000000004c7805 */ /* 0x000fe4000001ff00 */
[----:B-1----:R-:W-:Y:S01]  /*3da10*/  IADD3 R10, P1, R4, UR42, RZ ;  /* 0x0000002a040a7c10 */ /* 0x002fe2000ff3e0ff */
        /* <DEDUP_REMOVED lines=56> */
[----:B-1----:R-:W-:Y:S01]  /*3dda0*/  IADD3.X R9, R5, UR19, RZ, P0, !PT ;  /* 0x0000001305097c10 */ /* 0x002fe200087fe4ff */
[----:B------:R-:W-:Y:S01]  /*3ddb0*/  UIADD3.64 UR30, UR26, 0x2, URZ ;  /* 0x000000021a1e7897 */ /* 0x000fe2000fffe03f */
[----:B------:R1:W-:Y:S01]  /*3ddc0*/  STL [R1+0x1760], R10 ;  /* 0x0017600a01007387 */ /* 0x0003e20000100800 */
[----:B------:R-:W-:-:S02]  /*3ddd0*/  UIADD3.64 UR34, UR26, 0x4, URZ ;  /* 0x000000041a227897 */ /* 0x000fc4000fffe03f */
[----:B------:R-:W-:Y:S01]  /*3dde0*/  UIADD3.64 UR42, UR26, 0x7fe, URZ ;  /* 0x000007fe1a2a7897 */ /* 0x000fe2000fffe03f */
[----:B------:R3:W-:Y:S01]  /*3ddf0*/  STL [R1+0x1734], R9 ;  /* 0x0017340901007387 */ /* 0x0007e20000100800 */
[----:B------:R-:W-:Y:S01]  /*3de00*/  UIADD3.64 UR14, UR26, 0x800, URZ ;  /* 0x000008001a0e7897 */ /* 0x000fe2000fffe03f */
[----:B--2---:R-:W-:Y:S01]  /*3de10*/  IADD3.X R8, R3, UR19, RZ, P1, !PT ;  /* 0x0000001303087c10 */ /* 0x004fe20008ffe4ff */
[----:B------:R-:W-:Y:S01]  /*3de20*/  UIADD3.64 UR18, UR26, 0x802, URZ ;  /* 0x000008021a127897 */ /* 0x000fe2000fffe03f */
[----:B-1----:R-:W-:-:S03]  /*3de30*/  IADD3 R10, P1, R4, UR22, RZ ;  /* 0x00000016040a7c10 */ /* 0x002fc6000ff3e0ff */
[----:B------:R1:W-:Y:S01]  /*3de40*/  STL [R1+0x173c], R8 ;  /* 0x00173c0801007387 */ /* 0x0003e20000100800 */
[----:B---3--:R-:W-:-:S05]  /*3de50*/  IADD3 R9, P0, R12, UR22, RZ ;  /* 0x000000160c097c10 */ /* 0x008fca000ff1e0ff */
[----:B------:R2:W-:Y:S01]  /*3de60*/  STL [R1+0x1768], R9 ;  /* 0x0017680901007387 */ /* 0x0005e20000100800 */
[----:B-1----:R-:W-:-:S03]  /*3de70*/  IADD3.X R8, R5, UR23, RZ, P2, !PT ;  /* 0x0000001705087c10 */ /* 0x002fc600097fe4ff */
[----:B------:R1:W-:Y:S04]  /*3de80*/  STL [R1+0x1770], R10 ;  /* 0x0017700a01007387 */ /* 0x0003e80000100800 */
[----:B------:R3:W-:Y:S01]  /*3de90*/  STL [R1+0x1744], R8 ;  /* 0x0017440801007387 */ /* 0x0007e20000100800 */
        /* <DEDUP_REMOVED lines=46> */
[----:B------:R-:W-:Y:S02]  /*3e180*/  UIADD3.64 UR56, UR24, 0x202, URZ ;  /* 0x0000020218387897 */ /* 0x000fe4000fffe03f */
[----:B------:R-:W-:Y:S01]  /*3e190*/  UIADD3.64 UR56, UR24, 0x5fe, URZ ;  /* 0x000005fe18387897 */ /* 0x000fe2000fffe03f */
[----:B-1----:R-:W-:Y:S01]  /*3e1a0*/  IADD3 R10, P1, R4, UR53, RZ ;  /* 0x00000035040a7c10 */ /* 0x002fe2000ff3e0ff */
        /* <DEDUP_REMOVED lines=48> */
[----:B---3--:R-:W-:Y:S02]  /*3e4b0*/  IADD3 R8, P5, R12, UR41, RZ ;  /* 0x000000290c087c10 */ /* 0x008fe4000ffbe0ff */
[----:B------:R-:W-:-:S03]  /*3e4c0*/  ULDC UR46, c[0x0][0x238] ;  /* 0x00008e00002e7ab9 */ /* 0x000fc60000000800 */
        /* <DEDUP_REMOVED lines=8> */
[----:B---3--:R-:W-:Y:S01]  /*3e550*/  IADD3 R9, P1, R12, UR39, RZ ;  /* 0x000000270c097c10 */ /* 0x008fe2000ff3e0ff */
[----:B------:R-:W-:-:S04]  /*3e560*/  UMOV UR39, 0x40000040 ;  /* 0x4000004000277882 */ /* 0x000fc80000000000 */
[----:B------:R2:W-:Y:S01]  /*3e570*/  STL [R1+0x1828], R9 ;  /* 0x0018280901007387 */ /* 0x0005e20000100800 */
[----:B-1----:R-:W-:-:S03]  /*3e580*/  IADD3.X R8, R5, UR40, RZ, P2, !PT ;  /* 0x0000002805087c10 */ /* 0x002fc600097fe4ff */
[----:B------:R1:W-:Y:S04]  /*3e590*/  STL [R1+0x1830], R10 ;  /* 0x0018300a01007387 */ /* 0x0003e80000100800 */
[----:B------:R3:W-:Y:S01]  /*3e5a0*/  STL [R1+0x1804], R8 ;  /* 0x0018040801007387 */ /* 0x0007e20000100800 */
[----:B--2---:R-:W-:Y:S02]  /*3e5b0*/  IADD3.X R9, R3, UR40, RZ, P3, !PT ;  /* 0x0000002803097c10 */ /* 0x004fe40009ffe4ff */
        /* <DEDUP_REMOVED lines=8> */
[----:B------:R-:W-:Y:S01]  /*3e640*/  UMOV UR37, 0x40000040 ;  /* 0x4000004000257882 */ /* 0x000fe20000000000 */
[----:B-1----:R-:W-:-:S03]  /*3e650*/  IADD3 R10, P6, R12, UR20, RZ ;  /* 0x000000140c0a7c10 */ /* 0x002fc6000ffde0ff */
[----:B------:R1:W-:Y:S01]  /*3e660*/  STL [R1+0x181c], R8 ;  /* 0x00181c0801007387 */ /* 0x0003e20000100800 */
[----:B---3--:R-:W-:-:S03]  /*3e670*/  IADD3 R9, P5, R4, UR20, RZ ;  /* 0x0000001404097c10 */ /* 0x008fc6000ffbe0ff */
[----:B------:R2:W-:Y:S04]  /*3e680*/  STL [R1+0x1848], R10 ;  /* 0x0018480a01007387 */ /* 0x0005e80000100800 */
[----:B------:R3:W-:Y:S01]  /*3e690*/  STL [R1+0x1850], R9 ;  /* 0x0018500901007387 */ /* 0x0007e20000100800 */
[----:B-1----:R-:W-:Y:S02]  /*3e6a0*/  IADD3 R8, P4, R12, UR17, RZ ;  /* 0x000000110c087c10 */ /* 0x002fe4000ff9e0ff */
[----:B--2---:R-:W-:-:S03]  /*3e6b0*/  LOP3.LUT R10, R2, 0x30, RZ, 0x3c, !PT ;  /* 0x00000030020a7812 */ /* 0x004fc600078e3cff */
[----:B------:R1:W-:Y:S01]  /*3e6c0*/  STL [R1+0x1858], R8 ;  /* 0x0018580801007387 */ /* 0x0003e20000100800 */
[----:B---3--:R-:W-:-:S03]  /*3e6d0*/  LOP3.LUT R9, R2, 0x20, RZ, 0x3c, !PT ;  /* 0x0000002002097812 */ /* 0x008fc600078e3cff */
[----:B------:R-:W-:Y:S04]  /*3e6e0*/  STL [R1+0x1d0], RZ ;  /* 0x0001d0ff01007387 */ /* 0x000fe80000100800 */
[----:B------:R-:W-:Y:S01]  /*3e6f0*/  STL [R1+0x1d4], RZ ;  /* 0x0001d4ff01007387 */ /* 0x000fe20000100800 */
[----:B-1----:R-:W-:-:S03]  /*3e700*/  LOP3.LUT R8, R2, 0x10, RZ, 0x3c, !PT ;  /* 0x0000001002087812 */ /* 0x002fc600078e3cff */
        /* <DEDUP_REMOVED lines=12> */
[----:B------:R-:W-:Y:S01]  /*3e7d0*/  STL [R1+0x2980], R10 ;  /* 0x0029800a01007387 */ /* 0x000fe20000100800 */
[----:B-1----:R-:W-:-:S02]  /*3e7e0*/  LOP3.LUT R8, R2, 0x40, RZ, 0x3c, !PT ;  /* 0x0000004002087812 */ /* 0x002fc400078e3cff */
[----:B--2---:R-:W-:-:S03]  /*3e7f0*/  LOP3.LUT R9, R2, 0x50, RZ, 0x3c, !PT ;  /* 0x0000005002097812 */ /* 0x004fc600078e3cff */
[----:B------:R1:W-:Y:S04]  /*3e800*/  STL [R1+0x297c], R8 ;  /* 0x00297c0801007387 */ /* 0x0003e80000100800 */
[----:B------:R2:W-:Y:S01]  /*3e810*/  STL [R1+0x2978], R9 ;  /* 0x0029780901007387 */ /* 0x0005e20000100800 */
[C---:B-1----:R-:W-:Y:S02]  /*3e820*/  LOP3.LUT R8, R2.reuse, 0x60, RZ, 0x3c, !PT ;  /* 0x0000006002087812 */ /* 0x042fe400078e3cff */
[----:B------:R-:W-:Y:S02]  /*3e830*/  LOP3.LUT R2, R2, 0x70, RZ, 0x3c, !PT ;  /* 0x0000007002027812 */ /* 0x000fe400078e3cff */
[----:B--2---:R-:W-:Y:S01]  /*3e840*/  IADD3.X R9, R5, UR12, RZ, P1, !PT ;  /* 0x0000000c05097c10 */ /* 0x004fe20008ffe4ff */
[----:B------:R1:W-:Y:S04]  /*3e850*/  STL [R1+0x2974], R8 ;  /* 0x0029740801007387 */ /* 0x0003e80000100800 */
[----:B------:R2:W-:Y:S04]  /*3e860*/  STL [R1+0x2970], R2 ;  /* 0x0029700201007387 */ /* 0x0005e80000100800 */
[----:B------:R3:W-:Y:S01]  /*3e870*/  STL [R1+0x1824], R9 ;  /* 0x0018240901007387 */ /* 0x0007e20000100800 */
[----:B-1----:R-:W-:-:S02]  /*3e880*/  IADD3 R8, P1, R4, UR46, RZ ;  /* 0x0000002e04087c10 */ /* 0x002fc4000ff3e0ff */
[----:B--2---:R-:W-:-:S03]  /*3e890*/  IADD3.X R2, R3, UR12, RZ, P0, !PT ;  /* 0x0000000c03027c10 */ /* 0x004fc600087fe4ff */
[----:B------:R1:W-:Y:S01]  /*3e8a0*/  STL [R1+0x1860], R8 ;  /* 0x0018600801007387 */ /* 0x0003e20000100800 */
[----:B---3--:R-:W-:-:S03]  /*3e8b0*/  IADD3.X R9, R5, UR13, RZ, P3, !PT ;  /* 0x0000000d05097c10 */ /* 0x008fc60009ffe4ff */
[----:B------:R2:W-:Y:S04]  /*3e8c0*/  STL [R1+0x182c], R2 ;  /* 0x00182c0201007387 */ /* 0x0005e80000100800 */
[----:B------:R3:W-:Y:S01]  /*3e8d0*/  STL [R1+0x1834], R9 ;  /* 0x0018340901007387 */ /* 0x0007e20000100800 */
[----:B-1----:R-:W-:Y:S02]  /*3e8e0*/  IADD3.X R8, R3, UR13, RZ, P2, !PT ;  /* 0x0000000d03087c10 */ /* 0x002fe400097fe4ff */
[----:B--2---:R-:W-:-:S03]  /*3e8f0*/  IADD3.X R2, R5, UR16, RZ, P6, !PT ;  /* 0x0000001005027c10 */ /* 0x004fc6000b7fe4ff */
[----:B------:R1:W-:Y:S01]  /*3e900*/  STL [R1+0x183c], R8 ;  /* 0x00183c0801007387 */ /* 0x0003e20000100800 */
[----:B---3--:R-:W-:-:S03]  /*3e910*/  IADD3.X R9, R3, UR16, RZ, P5, !PT ;  /* 0x0000001003097c10 */ /* 0x008fc6000affe4ff */
[----:B------:R2:W-:Y:S04]  /*3e920*/  STL [R1+0x1844], R2 ;  /* 0x0018440201007387 */ /* 0x0005e80000100800 */
[----:B------:R0:W-:Y:S01]  /*3e930*/  STL [R1+0x184c], R9 ;  /* 0x00184c0901007387 */ /* 0x0001e20000100800 */
[----:B-1----:R-:W-:Y:S02]  /*3e940*/  IADD3.X R8, R5, UR9, RZ, P4, !PT ;  /* 0x0000000905087c10 */ /* 0x002fe4000a7fe4ff */
[----:B--2---:R-:W-:-:S03]  /*3e950*/  IADD3.X R2, R3, UR9, RZ, P1, !PT ;  /* 0x0000000903027c10 */ /* 0x004fc60008ffe4ff */
[----:B------:R0:W-:Y:S04]  /*3e960*/  STL [R1+0x1854], R8 ;  /* 0x0018540801007387 */ /* 0x0001e80000100800 */
[----:B------:R0:W-:Y:S02]  /*3e970*/  STL [R1+0x185c], R2 ;  /* 0x00185c0201007387 */ /* 0x0001e40000100800 */
.L_x_2:
[----:B------:R-:W-:Y:S01]  /*3e980*/  STL [R1+0x38ec], R246 ;  /* 0x0038ecf601007387 */ /* 0x000fe20000100800 */
[----:B0-----:R-:W0:Y:S03]  /*3e990*/  LDC R2, c[0x0][0x230] ;  /* 0x00008c00ff027b82 */ /* 0x001e260000000800 */
[----:B------:R-:W-:Y:S04]  /*3e9a0*/  STL [R1+0x38f0], R246 ;  /* 0x0038f0f601007387 */ /* 0x000fe80000100800 */
        /* <DEDUP_REMOVED lines=14> */
[----:B-----5:R-:W-:Y:S04]  /*3ea90*/  STL [R1+0x35d0], R239 ;  /* 0x0035d0ef01007387 */ /* 0x020fe80000100800 */
        /* <DEDUP_REMOVED lines=46> */
[----:B-1----:R1:W-:Y:S04]  /*3ed80*/  STL.64 [R1+0x2d70], R150 ;  /* 0x002d709601007387 */ /* 0x0023e80000100a00 */
[----:B-1----:R-:W2:Y:S04]  /*3ed90*/  LDL.LU R150, [R1+0x1860] ;  /* 0x0018600001967983 */ /* 0x002ea80000300800 */
[----:B------:R-:W0:Y:S04]  /*3eda0*/  LDL.LU R151, [R1+0x1178] ;  /* 0x0011780001977983 */ /* 0x000e280000300800 */
[----:B------:R1:W-:Y:S04]  /*3edb0*/  STL.64 [R1+0x2d68], R148 ;  /* 0x002d689401007387 */ /* 0x0003e80000100a00 */
[----:B-1----:R-:W3:Y:S04]  /*3edc0*/  LDL.LU R149, [R1+0x1840] ;  /* 0x0018400001957983 */ /* 0x002ee80000300800 */
[----:B------:R-:W-:Y:S04]  /*3edd0*/  STL.64 [R1+0x2d60], R146 ;  /* 0x002d609201007387 */ /* 0x000fe80000100a00 */
[----:B------:R-:W-:Y:S04]  /*3ede0*/  STL.64 [R1+0x2d58], R144 ;  /* 0x002d589001007387 */ /* 0x000fe80000100a00 */
[----:B------:R-:W-:Y:S04]  /*3edf0*/  STL [R1+0x35b0], R144 ;  /* 0x0035b09001007387 */ /* 0x000fe80000100800 */
[----:B------:R-:W-:Y:S04]  /*3ee00*/  STL [R1+0x37c4], R144 ;  /* 0x0037c49001007387 */ /* 0x000fe80000100800 */
[----:B------:R-:W-:Y:S04]  /*3ee10*/  STL.64 [R1+0x2d50], R142 ;  /* 0x002d508e01007387 */ /* 0x000fe80000100a00 */
[----:B------:R-:W-:Y:S04]  /*3ee20*/  STL [R1+0x35b8], R142 ;  /* 0x0035b88e01007387 */ /* 0x000fe80000100800 */
[----:B------:R-:W-:Y:S04]  /*3ee30*/  STL [R1+0x37c8], R142 ;  /* 0x0037c88e01007387 */ /* 0x000fe80000100800 */
        /* <DEDUP_REMOVED lines=197> */
[----:B------:R-:W-:Y:S04]  /*3fa90*/  STL.64 [R1+0x2bd8], R48 ;  /* 0x002bd83001007387 */ /* 0x000fe80000100a00 */
[----:B------:R-:W-:Y:S04]  /*3faa0*/  STL [R1+0x3730], R48 ;  /* 0x0037303001007387 */ /* 0x000fe80000100800 */
[----:B------:R-:W-:Y:S04]  /*3fab0*/  STL [R1+0x372c], R49 ;  /* 0x00372c3101007387 */ /* 0x000fe80000100800 */
[----:B------:R1:W-:Y:S04]  /*3fac0*/  STL.64 [R1+0x2bd0], R46 ;  /* 0x002bd02e01007387 */ /* 0x0003e80000100a00 */
[----:B-1----:R-:W4:Y:S01]  /*3fad0*/  LDL R46, [R1+0x185c] ;  /* 0x00185c00012e7983 */ /* 0x002f220000100800 */
[----:B0-----:R-:W-:Y:S01]  /*3fae0*/  IMAD R2, R151, -0x80, R2 ;  /* 0xffffff8097027824 */ /* 0x001fe200078e0202 */
[----:B------:R-:W-:-:S02]  /*3faf0*/  MOV R148, UR49 ;  /* 0x0000003100947c02 */ /* 0x000fc40008000f00 */
[----:B------:R-:W-:Y:S01]  /*3fb00*/  STL [R1+0x3734], R47 ;  /* 0x0037342f01007387 */ /* 0x000fe20000100800 */
[----:B------:R-:W-:Y:S02]  /*3fb10*/  MOV R147, UR48 ;  /* 0x0000003000937c02 */ /* 0x000fe40008000f00 */
[C---:B------:R-:W-:Y:S01]  /*3fb20*/  ISETP.GT.AND P0, PT, R2.reuse, RZ, PT ;  /* 0x000000ff0200720c */ /* 0x040fe20003f04270 */
[----:B------:R-:W-:Y:S01]  /*3fb30*/  STL.64 [R1+0x2bc8], R44 ;  /* 0x002bc82c01007387 */ /* 0x000fe20000100a00 */
[----:B------:R-:W-:Y:S02]  /*3fb40*/  ISETP.GT.AND P1, PT, R2, 0x1, PT ;  /* 0x000000010200780c */ /* 0x000fe40003f24270 */
[----:B------:R-:W-:Y:S01]  /*3fb50*/  PRMT R92, RZ, 0x7610, R92 ;  /* 0x00007610ff5c7816 */ /* 0x000fe2000000005c */
[----:B------:R-:W-:Y:S01]  /*3fb60*/  STL [R1+0x373c], R44 ;  /* 0x00373c2c01007387 */ /* 0x000fe20000100800 */
[----:B------:R-:W-:Y:S02]  /*3fb70*/  MOV R146, UR45 ;  /* 0x0000002d00927c02 */ /* 0x000fe40008000f00 */
[----:B------:R-:W-:Y:S01]  /*3fb80*/  MOV R145, UR44 ;  /* 0x0000002c00917c02 */ /* 0x000fe20008000f00 */
[----:B------:R-:W-:Y:S01]  /*3fb90*/  STL [R1+0x3738], R45 ;  /* 0x0037382d01007387 */ /* 0x000fe20000100800 */
[----:B------:R-:W-:-:S02]  /*3fba0*/  PRMT R99, RZ, 0x7610, R99 ;  /* 0x00007610ff637816 */ /* 0x000fc40000000063 */
[----:B------:R-:W-:Y:S01]  /*3fbb0*/  PRMT R93, RZ, 0x7610, R93 ;  /* 0x00007610ff5d7816 */ /* 0x000fe2000000005d */
[----:B------:R-:W-:Y:S01]  /*3fbc0*/  STL.64 [R1+0x2bc0], R42 ;  /* 0x002bc02a01007387 */ /* 0x000fe20000100a00 */
[----:B------:R-:W-:Y:S01]  /*3fbd0*/  @P0 IMAD.MOV.U32 R8, RZ, RZ, R4 ;  /* 0x000000ffff080224 */ /* 0x000fe200078e0004 */
[----:B------:R-:W-:Y:S01]  /*3fbe0*/  PRMT R98, RZ, 0x7610, R98 ;  /* 0x00007610ff627816 */ /* 0x000fe20000000062 */
[----:B------:R-:W-:Y:S01]  /*3fbf0*/  @P0 IMAD.MOV.U32 R9, RZ, RZ, R3 ;  /* 0x000000ffff090224 */ /* 0x000fe200078e0003 */
[----:B------:R-:W-:Y:S01]  /*3fc00*/  STL.64 [R1+0x2bb8], R40 ;  /* 0x002bb82801007387 */ /* 0x000fe20000100a00 */
[----:B------:R-:W-:-:S03]  /*3fc10*/  ISETP.GT.AND P2, PT, R2, 0x2, PT ;  /* 0x000000020200780c */ /* 0x000fc60003f44270 */
[----:B------:R-:W-:Y:S04]  /*3fc20*/  STL [R1+0x3740], R41 ;  /* 0x0037402901007387 */ /* 0x000fe80000100800 */
[----:B------:R-:W-:Y:S04]  /*3fc30*/  STL.64 [R1+0x2bb0], R38 ;  /* 0x002bb02601007387 */ /* 0x000fe80000100a00 */
        /* <DEDUP_REMOVED lines=16> */
[----:B------:R-:W-:Y:S04]  /*3fd40*/  STL.64 [R1+0x2b78], R24 ;  /* 0x002b781801007387 */ /* 0x000fe80000100a00 */
[----:B------:R-:W-:Y:S04]  /*3fd50*/  STL [R1+0x376c], R25 ;  /* 0x00376c1901007387 */ /* 0x000fe80000100800 */
[----:B-----5:R-:W-:Y:S04]  /*3fd60*/  STL [R1+0x2b3c], R7 ;  /* 0x002b3c0701007387 */ /* 0x020fe80000100800 */
[----:B------:R-:W-:Y:S04]  /*3fd70*/  STL [R1+0x2b38], R6 ;  /* 0x002b380601007387 */ /* 0x000fe80000100800 */
[----:B------:R-:W-:Y:S04]  /*3fd80*/  STL [R1+0x2b34], R0 ;  /* 0x002b340001007387 */ /* 0x000fe80000100800 */
[----:B------:R-:W-:Y:S04]  /*3fd90*/  STL [R1+0x3770], R148 ;  /* 0x0037709401007387 */ /* 0x000fe80000100800 */
[----:B------:R-:W-:Y:S04]  /*3fda0*/  STL [R1+0x3774], R147 ;  /* 0x0037749301007387 */ /* 0x000fe80000100800 */
[----:B------:R-:W-:Y:S04]  /*3fdb0*/  STL [R1+0x3778], R146 ;  /* 0x0037789201007387 */ /* 0x000fe80000100800 */
[----:B------:R0:W3:Y:S04]  /*3fdc0*/  @P0 LDG.E.U8 R92, desc[UR10][R8.64] ;  /* 0x0000000a085c0981 */ /* 0x0000e8000c1e1100 */
[----:B------:R-:W-:Y:S04]  /*3fdd0*/  STL [R1+0x377c], R145 ;  /* 0x00377c9101007387 */ /* 0x000fe80000100800 */
[----:B------:R-:W-:Y:S01]  /*3fde0*/  STL [R1+0x3780], R151 ;  /* 0x0037809701007387 */ /* 0x000fe20000100800 */
[----:B0-----:R-:W-:-:S02]  /*3fdf0*/  @P0 IMAD.MOV.U32 R8, RZ, RZ, R12 ;  /* 0x000000ffff080224 */ /* 0x001fc400078e000c */
[----:B------:R-:W-:Y:S01]  /*3fe00*/  @P0 IMAD.MOV.U32 R9, RZ, RZ, R5 ;  /* 0x000000ffff090224 */ /* 0x000fe200078e0005 */
[----:B------:R-:W-:Y:S04]  /*3fe10*/  STL [R1+0x2b70], R4 ;  /* 0x002b700401007387 */ /* 0x000fe80000100800 */
[----:B------:R-:W-:Y:S04]  /*3fe20*/  STL [R1+0x3784], R4 ;  /* 0x0037840401007387 */ /* 0x000fe80000100800 */
[----:B------:R0:W-:Y:S04]  /*3fe30*/  STL [R1+0x2b68], R3 ;  /* 0x002b680301007387 */ /* 0x0001e80000100800 */
[----:B------:R2:W3:Y:S04]  /*3fe40*/  @P0 LDG.E.U8 R99, desc[UR10][R8.64] ;  /* 0x0000000a08630981 */ /* 0x0004e8000c1e1100 */
[----:B0-----:R-:W3:Y:S04]  /*3fe50*/  LDL.LU R3, [R1+0x1848] ;  /* 0x0018480001037983 */ /* 0x001ee80000300800 */
[----:B------:R-:W-:Y:S01]  /*3fe60*/  STL [R1+0x3408], R12 ;  /* 0x0034080c01007387 */ /* 0x000fe20000100800 */
[----:B--2---:R-:W-:-:S03]  /*3fe70*/  @P1 IMAD.MOV.U32 R8, RZ, RZ, R150 ;  /* 0x000000ffff081224 */ /* 0x004fc600078e0096 */
[----:B------:R-:W-:Y:S04]  /*3fe80*/  STL [R1+0x3788], R12 ;  /* 0x0037880c01007387 */ /* 0x000fe80000100800 */
[----:B------:R-:W-:Y:S04]  /*3fe90*/  STL [R1+0x2b64], R5 ;  /* 0x002b640501007387 */ /* 0x000fe80000100800 */
[----:B------:R-:W-:Y:S04]  /*3fea0*/  STL [R1+0x378c], R5 ;  /* 0x00378c0501007387 */ /* 0x000fe80000100800 */
[----:B------:R-:W-:Y:S01]  /*3feb0*/  STL [R1+0x3790], R150 ;  /* 0x0037909601007387 */ /* 0x000fe20000100800 */
[----:B----4-:R-:W-:-:S03]  /*3fec0*/  @P1 IMAD.MOV.U32 R9, RZ, RZ, R46 ;  /* 0x000000ffff091224 */ /* 0x010fc600078e002e */
[----:B------:R-:W2:Y:S04]  /*3fed0*/  LDL.LU R46, [R1+0x1838] ;  /* 0x00183800012e7983 */ /* 0x000ea80000300800 */
[----:B------:R0:W4:Y:S04]  /*3fee0*/  @P1 LDG.E.U8 R93, desc[UR10][R8.64] ;  /* 0x0000000a085d1981 */ /* 0x000128000c1e1100 */
[----:B------:R-:W0:Y:S04]  /*3fef0*/  LDL R8, [R1+0x1854] ;  /* 0x0018540001087983 */ /* 0x000e280000100800 */
[----:B------:R-:W0:Y:S02]  /*3ff00*/  LDL R9, [R1+0x1858] ;  /* 0x0018580001097983 */ /* 0x000e240000100800 */
[----:B0-----:R-:W-:-:S04]  /*3ff10*/  @P1 LOP3.LUT R9, R9, R8, RZ, 0x3c, !PT ;  /* 0x0000000809091212 */ /* 0x001fc800078e3cff */
[----:B------:R-:W-:-:S04]  /*3ff20*/  @P1 LOP3.LUT R8, R9, R8, RZ, 0x3c, !PT ;  /* 0x0000000809081212 */ /* 0x000fc800078e3cff */
[----:B------:R-:W-:-:S05]  /*3ff30*/  @P1 LOP3.LUT R9, R9, R8, RZ, 0x3c, !PT ;  /* 0x0000000809091212 */ /* 0x000fca00078e3cff */
[----:B------:R0:W4:Y:S04]  /*3ff40*/  @P1 LDG.E.U8 R98, desc[UR10][R8.64] ;  /* 0x0000000a08621981 */ /* 0x000128000c1e1100 */
[----:B------:R-:W0:Y:S04]  /*3ff50*/  LDL R8, [R1+0x184c] ;  /* 0x00184c0001087983 */ /* 0x000e280000100800 */
[----:B------:R-:W0:Y:S01]  /*3ff60*/  LDL R9, [R1+0x1850] ;  /* 0x0018500001097983 */ /* 0x000e220000100800 */
[----:B------:R-:W-:Y:S02]  /*3ff70*/  PRMT R87, RZ, 0x7610, R87 ;  /* 0x00007610ff577816 */ /* 0x000fe40000000057 */
[----:B0-----:R-:W-:-:S04]  /*3ff80*/  @P2 LOP3.LUT R9, R9, R8, RZ, 0x3c, !PT ;  /* 0x0000000809092212 */ /* 0x001fc800078e3cff */
[----:B------:R-:W-:-:S04]  /*3ff90*/  @P2 LOP3.LUT R8, R9, R8, RZ, 0x3c, !PT ;  /* 0x0000000809082212 */ /* 0x000fc800078e3cff */
[----:B------:R-:W-:-:S05]  /*3ffa0*/  @P2 LOP3.LUT R9, R9, R8, RZ, 0x3c, !PT ;  /* 0x0000000809092212 */ /* 0x000fca00078e3cff */
[----:B------:R3:W4:Y:S04]  /*3ffb0*/  @P2 LDG.E.U8 R87, desc[UR10][R8.64] ;  /* 0x0000000a08572981 */ /* 0x000728000c1e1100 */
[----:B------:R-:W2:Y:S01]  /*3ffc0*/  LDL R9, [R1+0x1844] ;  /* 0x0018440001097983 */ /* 0x000ea20000100800 */
[----:B------:R-:W-:Y:S01]  /*3ffd0*/  PRMT R111, RZ, 0x7610, R111 ;  /* 0x00007610ff6f7816 */ /* 0x000fe2000000006f */
[----:B---3--:R-:W-:Y:S02]  /*3ffe0*/  @P2 IMAD.MOV.U32 R8, RZ, RZ, R3 ;  /* 0x000000ffff082224 */ /* 0x008fe400078e0003 */
[----:B------:R-:W-:Y:S04]  /*3fff0*/  STL [R1+0x2b6c], R3 ;  /* 0x002b6c0301007387 */ /* 0x000fe80000100800 */
[----:B------:R-:W-:Y:S01]  /*40000*/  STL [R1+0x3794], R3 ;  /* 0x0037940301007387 */ /* 0x000fe20000100800 */
[----:B------:R-:W-:-:S03]  /*40010*/  ISETP.GT.AND P0, PT, R2, 0x3, PT ;  /* 0x000000030200780c */ /* 0x000fc60003f04270 */
[----:B--2---:R0:W2:Y:S04]  /*40020*/  @P2 LDG.E.U8 R111, desc[UR10][R8.64] ;  /* 0x0000000a086f2981 */ /* 0x0040a8000c1e1100 */
[----:B------:R-:W3:Y:S01]  /*40030*/  LDL R9, [R1+0x183c] ;  /* 0x00183c0001097983 */ /* 0x000ee20000100800 */
[----:B------:R-:W-:-:S05]  /*40040*/  PRMT R86, RZ, 0x7610, R86 ;  /* 0x00007610ff567816 */ /* 0x000fca0000000056 */
[----:B0-----:R-:W-:Y:S01]  /*40050*/  @P0 IMAD.MOV.U32 R8, RZ, RZ, R149 ;  /* 0x000000ffff080224 */ /* 0x001fe200078e0095 */
[----:B------:R-:W-:Y:S01]  /*40060*/  STL [R1+0x3798], R149 ;  /* 0x0037989501007387 */ /* 0x000fe20000100800 */
[----:B------:R-:W-:-:S03]  /*40070*/  PRMT R108, RZ, 0x7610, R108 ;  /* 0x00007610ff6c7816 */ /* 0x000fc6000000006c */
[----:B---3--:R0:W3:Y:S04]  /*40080*/  @P0 LDG.E.U8 R86, desc[UR10][R8.64] ;  /* 0x0000000a08560981 */ /* 0x0080e8000c1e1100 */
[----:B------:R-:W4:Y:S01]  /*40090*/  LDL R9, [R1+0x1834] ;  /* 0x0018340001097983 */ /* 0x000f220000100800 */
[----:B0-----:R-:W-:-:S03]  /*400a0*/  @P0 IMAD.MOV.U32 R8, RZ, RZ, R46 ;  /* 0x000000ffff080224 */ /* 0x001fc600078e002e */
[----:B------:R-:W-:Y:S01]  /*400b0*/  STL [R1+0x379c], R46 ;  /* 0x00379c2e01007387 */ /* 0x000fe20000100800 */
[----:B------:R-:W-:-:S03]  /*400c0*/  ISETP.GT.AND P1, PT, R2, 0x4, PT ;  /* 0x000000040200780c */ /* 0x000fc60003f24270 */
[----:B----4-:R0:W4:Y:S04]  /*400d0*/  @P0 LDG.E.U8 R108, desc[UR10][R8.64] ;  /* 0x0000000a086c0981 */ /* 0x010128000c1e1100 */
[----:B------:R-:W0:Y:S04]  /*400e0*/  LDL R8, [R1+0x182c] ;  /* 0x00182c0001087983 */ /* 0x000e280000100800 */
[----:B------:R-:W0:Y:S01]  /*400f0*/  LDL R9, [R1+0x1830] ;  /* 0x0018300001097983 */ /* 0x000e220000100800 */
[----:B------:R-:W-:Y:S02]  /*40100*/  PRMT R94, RZ, 0x7610, R94 ;  /* 0x00007610ff5e7816 */ /* 0x000fe4000000005e */
[----:B0-----:R-:W-:-:S04]  /*40110*/  @P1 LOP3.LUT R9, R9, R8, RZ, 0x3c, !PT ;  /* 0x0000000809091212 */ /* 0x001fc800078e3cff */
[----:B------:R-:W-:-:S04]  /*40120*/  @P1 LOP3.LUT R8, R9, R8, RZ, 0x3c, !PT ;  /* 0x0000000809081212 */ /* 0x000fc800078e3cff */
[----:B------:R-:W-:-:S05]  /*40130*/  @P1 LOP3.LUT R9, R9, R8, RZ, 0x3c, !PT ;  /* 0x0000000809091212 */ /* 0x000fca00078e3cff */
[----:B------:R0:W2:Y:S04]  /*40140*/  @P1 LDG.E.U8 R94, desc[UR10][R8.64] ;  /* 0x0000000a085e1981 */ /* 0x0000a8000c1e1100 */
[----:B------:R-:W0:Y:S04]  /*40150*/  LDL R8, [R1+0x1824] ;  /* 0x0018240001087983 */ /* 0x000e280000100800 */
[----:B------:R-:W0:Y:S01]  /*40160*/  LDL R9, [R1+0x1828] ;  /* 0x0018280001097983 */ /* 0x000e220000100800 */
[----:B------:R-:W-:Y:S02]  /*40170*/  PRMT R101, RZ, 0x7610, R101 ;  /* 0x00007610ff657816 */ /* 0x000fe40000000065 */
[----:B0-----:R-:W-:-:S04]  /*40180*/  @P1 LOP3.LUT R9, R9, R8, RZ, 0x3c, !PT ;  /* 0x0000000809091212 */ /* 0x001fc800078e3cff */
[----:B------:R-:W-:-:S04]  /*40190*/  @P1 LOP3.LUT R8, R9, R8, RZ, 0x3c, !PT ;  /* 0x0000000809081212 */ /* 0x000fc800078e3cff */
[----:B------:R-:W-:-:S05]  /*401a0*/  @P1 LOP3.LUT R9, R9, R8, RZ, 0x3c, !PT ;  /* 0x0000000809091212 */ /* 0x000fca00078e3cff */
[----:B------:R0:W4:Y:S04]  /*401b0*/  @P1 LDG.E.U8 R101, desc[UR10][R8.64] ;  /* 0x0000000a08651981 */ /* 0x000128000c1e1100 */
[----:B------:R-:W0:Y:S04]  /*401c0*/  LDL R8, [R1+0x181c] ;  /* 0x00181c0001087983 */ /* 0x000e280000100800 */
[----:B------:R-:W0:Y:S01]  /*401d0*/  LDL R9, [R1+0x1820] ;  /* 0x0018200001097983 */ /* 0x000e220000100800 */
[----:B------:R-:W-:Y:S02]  /*401e0*/  ISETP.GT.AND P2, PT, R2, 0x5, PT ;  /* 0x000000050200780c */ /* 0x000fe40003f44270 */
[----:B------:R-:W-:-:S11]  /*401f0*/  PRMT R95, RZ, 0x7610, R95 ;  /* 0x00007610ff5f7816 */ /* 0x000fd6000000005f */
[----:B0-----:R-:W-:-:S04]  /*40200*/  @P2 LOP3.LUT R9, R9, R8, RZ, 0x3c, !PT ;  /* 0x0000000809092212 */ /* 0x001fc800078e3cff */
[----:B------:R-:W-:-:S04]  /*40210*/  @P2 LOP3.LUT R8, R9, R8, RZ, 0x3c, !PT ;  /* 0x0000000809082212 */ /* 0x000fc800078e3cff */
[----:B------:R-:W-:-:S05]  /*40220*/  @P2 LOP3.LUT R9, R9, R8, RZ, 0x3c, !PT ;  /* 0x0000000809092212 */ /* 0x000fca00078e3cff */
[----:B------:R0:W3:Y:S04]  /*40230*/  @P2 LDG.E.U8 R95, desc[UR10][R8.64] ;  /* 0x0000000a085f2981 */ /* 0x0000e8000c1e1100 */
        /* <DEDUP_REMOVED lines=1131> */
[----:B------:R-:W2:Y:S01]  /*448f0*/  @P0 LDG.E.U8 R246, desc[UR10][R8.64] ;  /* 0x0000000a08f60981 */ /* 0x000ea2000c1e1100 */
[----:B------:R-:W-:-:S03]  /*44900*/  ISETP.GT.AND P1, PT, R2, 0x51, PT ;  /* 0x000000510200780c */ /* 0x000fc60003f24270 */
[----:B--2---:R0:W-:Y:S04]  /*44910*/  STL [R1+0xfb0], R246 ;  /* 0x000fb0f601007387 */ /* 0x0041e80000100800 */
[----:B0-----:R-:W2:Y:S04]  /*44920*/  LDL.LU R246, [R1+0x38f0] ;  /* 0x0038f00001f67983 */ /* 0x001ea80000300800 */
[----:B------:R-:W3:Y:S04]  /*44930*/  LDL R8, [R1+0x277c] ;  /* 0x00277c0001087983 */ /* 0x000ee80000100800 */
[----:B------:R-:W3:Y:S01]  /*44940*/  LDL R9, [R1+0x2780] ;  /* 0x0027800001097983 */ /* 0x000ee20000100800 */
[----:B------:R-:W-:-:S02]  /*44950*/  PRMT R238, RZ, 0x7610, R238 ;  /* 0x00007610ffee7816 */ /* 0x000fc400000000ee */
[----:B---3--:R-:W-:-:S04]  /*44960*/  @P1 LOP3.LUT R9, R9, R8, RZ, 0x3c, !PT ;  /* 0x0000000809091212 */ /* 0x008fc800078e3cff */
[----:B------:R-:W-:-:S04]  /*44970*/  @P1 LOP3.LUT R8, R9, R8, RZ, 0x3c, !PT ;  /* 0x0000000809081212 */ /* 0x000fc800078e3cff */
[----:B------:R-:W-:-:S05]  /*44980*/  @P1 LOP3.LUT R9, R9, R8, RZ, 0x3c, !PT ;  /* 0x0000000809091212 */ /* 0x000fca00078e3cff */
[----:B------:R0:W3:Y:S04]  /*44990*/  @P1 LDG.E.U8 R238, desc[UR10][R8.64] ;  /* 0x0000000a08ee1981 */ /* 0x0000e8000c1e1100 */
[----:B------:R-:W0:Y:S04]  /*449a0*/  LDL R8, [R1+0x2774] ;  /* 0x0027740001087983 */ /* 0x000e280000100800 */
[----:B------:R-:W0:Y:S01]  /*449b0*/  LDL R9, [R1+0x2778] ;  /* 0x0027780001097983 */ /* 0x000e220000100800 */
[----:B--2---:R-:W-:Y:S02]  /*449c0*/  PRMT R246, RZ, 0x7610, R246 ;  /* 0x00007610fff67816 */ /* 0x004fe400000000f6 */
[----:B0-----:R-:W-:-:S04]  /*449d0*/  @P1 LOP3.LUT R9, R9, R8, RZ, 0x3c, !PT ;  /* 0x0000000809091212 */ /* 0x001fc800078e3cff */
[----:B------:R-:W-:-:S04]  /*449e0*/  @P1 LOP3.LUT R8, R9, R8, RZ, 0x3c, !PT ;  /* 0x0000000809081212 */ /* 0x000fc800078e3cff */
[----:B------:R-:W-:-:S05]  /*449f0*/  @P1 LOP3.LUT R9, R9, R8, RZ, 0x3c, !PT ;  /* 0x0000000809091212 */ /* 0x000fca00078e3cff */
[----:B------:R-:W2:Y:S01]  /*44a00*/  @P1 LDG.E.U8 R246, desc[UR10][R8.64] ;  /* 0x0000000a08f61981 */ /* 0x000ea2000c1e1100 */
[----:B------:R-:W-:-:S03]  /*44a10*/  ISETP.GT.AND P0, PT, R2, 0x52, PT ;  /* 0x000000520200780c */ /* 0x000fc60003f04270 */
[----:B--2---:R0:W-:Y:S04]  /*44a20*/  STL [R1+0xfa8], R246 ;  /* 0x000fa8f601007387 */ /* 0x0041e80000100800 */
[----:B0-----:R-:W2:Y:S04]  /*44a30*/  LDL.LU R246, [R1+0x38ec] ;  /* 0x0038ec0001f67983 */ /* 0x001ea80000300800 */
[----:B------:R-:W4:Y:S04]  /*44a40*/  LDL R8, [R1+0x276c] ;  /* 0x00276c0001087983 */ /* 0x000f280000100800 */
[----:B------:R-:W4:Y:S01]  /*44a50*/  LDL R9, [R1+0x2770] ;  /* 0x0027700001097983 */ /* 0x000f220000100800 */
[----:B--2---:R-:W-:-:S02]  /*44a60*/  PRMT R246, RZ, 0x7610, R246 ;  /* 0x00007610fff67816 */ /* 0x004fc400000000f6 */
[----:B----4-:R-:W-:-:S04]  /*44a70*/  @P0 LOP3.LUT R9, R9, R8, RZ, 0x3c, !PT ;  /* 0x0000000809090212 */ /* 0x010fc800078e3cff */
        /* <DEDUP_REMOVED lines=9> */
[----:B------:R-:W4:Y:S01]  /*44b10*/  @P0 LDG.E.U8 R231, desc[UR10][R8.64] ;  /* 0x0000000a08e70981 */ /* 0x000f22000c1e1100 */
[----:B------:R-:W-:-:S03]  /*44b20*/  ISETP.GT.AND P1, PT, R2, 0x53, PT ;  /* 0x000000530200780c */ /* 0x000fc60003f24270 */
[----:B----4-:R0:W-:Y:S04]  /*44b30*/  STL [R1+0xfa0], R231 ;  /* 0x000fa0e701007387 */ /* 0x0101e80000100800 */
[----:B0-----:R-:W4:Y:S04]  /*44b40*/  LDL.LU R231, [R1+0x38e8] ;  /* 0x0038e80001e77983 */ /* 0x001f280000300800 */
[----:B------:R-:W3:Y:S04]  /*44b50*/  LDL R8, [R1+0x275c] ;  /* 0x00275c0001087983 */ /* 0x000ee80000100800 */
[----:B------:R-:W3:Y:S01]  /*44b60*/  LDL R9, [R1+0x2760] ;  /* 0x0027600001097983 */ /* 0x000ee20000100800 */
[----:B----4-:R-:W-:-:S02]  /*44b70*/  PRMT R231, RZ, 0x7610, R231 ;  /* 0x00007610ffe77816 */ /* 0x010fc400000000e7 */
[----:B---3--:R-:W-:-:S04]  /*44b80*/  @P1 LOP3.LUT R9, R9, R8, RZ, 0x3c, !PT ;  /* 0x0000000809091212 */ /* 0x008fc800078e3cff */
        /* <DEDUP_REMOVED lines=13> */
[----:B------:R-:W2:Y:S04]  /*44c60*/  LDL R8, [R1+0x274c] ;  /* 0x00274c0001087983 */ /* 0x000ea80000100800 */
[----:B------:R-:W2:Y:S01]  /*44c70*/  LDL R9, [R1+0x2750] ;  /* 0x0027500001097983 */ /* 0x000ea20000100800 */
[----:B----4-:R-:W-:-:S02]  /*44c80*/  PRMT R223, RZ, 0x7610, R223 ;  /* 0x00007610ffdf7816 */ /* 0x010fc400000000df */
[----:B--2---:R-:W-:-:S04]  /*44c90*/  @P0 LOP3.LUT R9, R9, R8, RZ, 0x3c, !PT ;  /* 0x0000000809090212 */ /* 0x004fc800078e3cff */
        /* <DEDUP_REMOVED lines=206> */
[----:B------:R-:W2:Y:S04]  /*45980*/  @P0 LDG.E.U8 R84, desc[UR10][R8.64] ;  /* 0x0000000a08540981 */ /* 0x000ea8000c1e1100 */
[----:B--2---:R0:W-:Y:S04]  /*45990*/  STL [R1+0xfb8], R84 ;  /* 0x000fb85401007387 */ /* 0x0041e80000100800 */
[----:B0-----:R-:W2:Y:S04]  /*459a0*/  LDL.LU R84, [R1+0x38b0] ;  /* 0x0038b00001547983 */ /* 0x001ea80000300800 */
[----:B------:R-:W4:Y:S04]  /*459b0*/  LDL R8, [R1+0x2684] ;  /* 0x0026840001087983 */ /* 0x000f280000100800 */
[----:B------:R-:W4:Y:S01]  /*459c0*/  LDL R9, [R1+0x2688] ;  /* 0x0026880001097983 */ /* 0x000f220000100800 */
[----:B------:R-:W-:-:S02]  /*459d0*/  PRMT R146, RZ, 0x7610, R146 ;  /* 0x00007610ff927816 */ /* 0x000fc40000000092 */
[----:B----4-:R-:W-:-:S04]  /*459e0*/  @P0 LOP3.LUT R9, R9, R8, RZ, 0x3c, !PT ;  /* 0x0000000809090212 */ /* 0x010fc800078e3cff */
[----:B------:R-:W-:-:S04]  /*459f0*/  @P0 LOP3.LUT R8, R9, R8, RZ, 0x3c, !PT ;  /* 0x0000000809080212 */ /* 0x000fc800078e3cff */
[----:B------:R-:W-:-:S05]  /*45a00*/  @P0 LOP3.LUT R9, R9, R8, RZ, 0x3c, !PT ;  /* 0x0000000809090212 */ /* 0x000fca00078e3cff */
[----:B------:R-:W4:Y:S04]  /*45a10*/  @P0 LDG.E.U8 R146, desc[UR10][R8.64] ;  /* 0x0000000a08920981 */ /* 0x000f28000c1e1100 */
[----:B------:R-:W3:Y:S04]  /*45a20*/  LDL R8, [R1+0x267c] ;  /* 0x00267c0001087983 */ /* 0x000ee80000100800 */
[----:B------:R-:W3:Y:S01]  /*45a30*/  LDL R9, [R1+0x2680] ;  /* 0x0026800001097983 */ /* 0x000ee20000100800 */
[----:B------:R-:W-:-:S03]  /*45a40*/  ISETP.GT.AND P1, PT, R2, 0x61, PT ;  /* 0x000000610200780c */ /* 0x000fc60003f24270 */
[----:B----4-:R0:W-:Y:S10]  /*45a50*/  STL [R1+0x37a0], R146 ;  /* 0x0037a09201007387 */ /* 0x0101f40000100800 */
[----:B---3--:R-:W-:-:S04]  /*45a60*/  @P1 LOP3.LUT R9, R9, R8, RZ, 0x3c, !PT ;  /* 0x0000000809091212 */ /* 0x008fc800078e3cff */
[C---:B------:R-:W-:Y:S02]  /*45a70*/  @P1 LOP3.LUT R8, R9.reuse, R8, RZ, 0x3c, !PT ;  /* 0x0000000809081212 */ /* 0x040fe400078e3cff */
[----:B0-----:R-:W-:Y:S02]  /*45a80*/  PRMT R146, RZ, 0x7610, R146 ;  /* 0x00007610ff927816 */ /* 0x001fe40000000092 */
[----:B------:R-:W-:-:S05]  /*45a90*/  @P1 LOP3.LUT R9, R9, R8, RZ, 0x3c, !PT ;  /* 0x0000000809091212 */ /* 0x000fca00078e3cff */
[----:B------:R-:W3:Y:S04]  /*45aa0*/  @P1 LDG.E.U8 R146, desc[UR10][R8.64] ;  /* 0x0000000a08921981 */ /* 0x000ee8000c1e1100 */
[----:B------:R-:W4:Y:S04]  /*45ab0*/  LDL R8, [R1+0x2674] ;  /* 0x0026740001087983 */ /* 0x000f280000100800 */
[----:B------:R-:W4:Y:S01]  /*45ac0*/  LDL R9, [R1+0x2678] ;  /* 0x0026780001097983 */ /* 0x000f220000100800 */
[----:B------:R-:W-:-:S03]  /*45ad0*/  PRMT R147, RZ, 0x7610, R147 ;  /* 0x00007610ff937816 */ /* 0x000fc60000000093 */
[----:B---3--:R0:W-:Y:S01]  /*45ae0*/  STL [R1+0x37a4], R146 ;  /* 0x0037a49201007387 */ /* 0x0081e20000100800 */
[----:B------:R-:W-:Y:S02]  /*45af0*/  ISETP.GT.AND P0, PT, R2, 0x62, PT ;  /* 0x000000620200780c */ /* 0x000fe40003f04270 */
[----:B------:R-:W-:Y:S02]  /*45b00*/  PRMT R46, RZ, 0x7610, R46 ;  /* 0x00007610ff2e7816 */ /* 0x000fe4000000002e */
[----:B------:R-:W-:Y:S02]  /*45b10*/  PRMT R36, RZ, 0x7610, R36 ;  /* 0x00007610ff247816 */ /* 0x000fe40000000024 */
[----:B------:R-:W-:Y:S01]  /*45b20*/  PRMT R149, RZ, 0x7610, R149 ;  /* 0x00007610ff957816 */ /* 0x000fe20000000095 */
[----:B0-----:R-:W3:Y:S01]  /*45b30*/  LDL R146, [R1+0x2658] ;  /* 0x0026580001927983 */ /* 0x001ee20000100800 */
[----:B----4-:R-:W-:-:S04]  /*45b40*/  @P1 LOP3.LUT R9, R9, R8, RZ, 0x3c, !PT ;  /* 0x0000000809091212 */ /* 0x010fc800078e3cff */
[----:B------:R-:W-:-:S04]  /*45b50*/  @P1 LOP3.LUT R8, R9, R8, RZ, 0x3c, !PT ;  /* 0x0000000809081212 */ /* 0x000fc800078e3cff */
[----:B------:R-:W-:-:S05]  /*45b60*/  @P1 LOP3.LUT R9, R9, R8, RZ, 0x3c, !PT ;  /* 0x0000000809091212 */ /* 0x000fca00078e3cff */
        /* <DEDUP_REMOVED lines=15> */
[----:B------:R-:W-:-:S13]  /*45c60*/  ISETP.GT.AND P1, PT, R2, 0x63, PT ;  /* 0x000000630200780c */ /* 0x000fda0003f24270 */
[----:B0-----:R-:W-:-:S04]  /*45c70*/  @P1 LOP3.LUT R9, R9, R8, RZ, 0x3c, !PT ;  /* 0x0000000809091212 */ /* 0x001fc800078e3cff */
[----:B------:R-:W-:-:S04]  /*45c80*/  @P1 LOP3.LUT R8, R9, R8, RZ, 0x3c, !PT ;  /* 0x0000000809081212 */ /* 0x000fc800078e3cff */
[----:B------:R-:W-:-:S05]  /*45c90*/  @P1 LOP3.LUT R9, R9, R8, RZ, 0x3c, !PT ;  /* 0x0000000809091212 */ /* 0x000fca00078e3cff */
[----:B------:R3:W4:Y:S04]  /*45ca0*/  @P1 LDG.E.U8 R149, desc[UR10][R8.64] ;  /* 0x0000000a08951981 */ /* 0x000728000c1e1100 */
[----:B------:R-:W2:Y:S01]  /*45cb0*/  LDL R9, [R1+0x2654] ;  /* 0x0026540001097983 */ /* 0x000ea20000100800 */
[----:B------:R-:W-:Y:S01]  /*45cc0*/  PRMT R35, RZ, 0x7610, R35 ;  /* 0x00007610ff237816 */ /* 0x000fe20000000023 */
[----:B---3--:R-:W-:Y:S01]  /*45cd0*/  @P1 IMAD.MOV.U32 R8, RZ, RZ, R146 ;  /* 0x000000ffff081224 */ /* 0x008fe200078e0092 */
[----:B------:R-:W-:Y:S01]  /*45ce0*/  ISETP.GT.AND P0, PT, R2, 0x64, PT ;  /* 0x000000640200780c */ /* 0x000fe20003f04270 */
[----:B------:R-:W3:Y:S04]  /*45cf0*/  LDL R146, [R1+0x2630] ;  /* 0x0026300001927983 */ /* 0x000ee80000100800 */
[----:B--2---:R0:W2:Y:S04]  /*45d00*/  @P1 LDG.E.U8 R35, desc[UR10][R8.64] ;  /* 0x0000000a08231981 */ /* 0x0040a8000c1e1100 */
[----:B------:R-:W0:Y:S04]  /*45d10*/  LDL R8, [R1+0x264c] ;  /* 0x00264c0001087983 */ /* 0x000e280000100800 */
[----:B------:R-:W0:Y:S01]  /*45d20*/  LDL R9, [R1+0x2650] ;  /* 0x0026500001097983 */ /* 0x000e220000100800 */
[----:B------:R-:W-:-:S02]  /*45d30*/  PRMT R3, RZ, 0x7610, R3 ;  /* 0x00007610ff037816 */ /* 0x000fc40000000003 */
        /* <DEDUP_REMOVED lines=13> */
[----:B------:R-:W-:Y:S02]  /*45e10*/  ISETP.GT.AND P1, PT, R2, 0x65, PT ;  /* 0x000000650200780c */ /* 0x000fe40003f24270 */
[----:B------:R-:W-:-:S11]  /*45e20*/  PRMT R150, RZ, 0x7610, R150 ;  /* 0x00007610ff967816 */ /* 0x000fd60000000096 */
[----:B0-----:R-:W-:-:S04]  /*45e30*/  @P1 LOP3.LUT R9, R9, R8, RZ, 0x3c, !PT ;  /* 0x0000000809091212 */ /* 0x001fc800078e3cff */
[----:B------:R-:W-:-:S04]  /*45e40*/  @P1 LOP3.LUT R8, R9, R8, RZ, 0x3c, !PT ;  /* 0x0000000809081212 */ /* 0x000fc800078e3cff */
[----:B------:R-:W-:-:S05]  /*45e50*/  @P1 LOP3.LUT R9, R9, R8, RZ, 0x3c, !PT ;  /* 0x0000000809091212 */ /* 0x000fca00078e3cff */
[----:B------:R0:W2:Y:S04]  /*45e60*/  @P1 LDG.E.U8 R150, desc[UR10][R8.64] ;  /* 0x0000000a08961981 */ /* 0x0000a8000c1e1100 */
[----:B------:R-:W0:Y:S04]  /*45e70*/  LDL R8, [R1+0x2634] ;  /* 0x0026340001087983 */ /* 0x000e280000100800 */
[----:B------:R-:W0:Y:S01]  /*45e80*/  LDL R9, [R1+0x2638] ;  /* 0x0026380001097983 */ /* 0x000e220000100800 */
[----:B------:R-:W-:Y:S02]  /*45e90*/  PRMT R25, RZ, 0x7610, R25 ;  /* 0x00007610ff197816 */ /* 0x000fe40000000019 */
[----:B------:R-:W-:-:S02]  /*45ea0*/  ISETP.GT.AND P0, PT, R2, 0x66, PT ;  /* 0x000000660200780c */ /* 0x000fc40003f04270 */
[----:B0-----:R-:W-:-:S04]  /*45eb0*/  @P1 LOP3.LUT R9, R9, R8, RZ, 0x3c, !PT ;  /* 0x0000000809091212 */ /* 0x001fc800078e3cff */
[----:B------:R-:W-:-:S04]  /*45ec0*/  @P1 LOP3.LUT R8, R9, R8, RZ, 0x3c, !PT ;  /* 0x0000000809081212 */ /* 0x000fc800078e3cff */
[----:B------:R-:W-:-:S05]  /*45ed0*/  @P1 LOP3.LUT R9, R9, R8, RZ, 0x3c, !PT ;  /* 0x0000000809091212 */ /* 0x000fca00078e3cff */
[----:B------:R3:W2:Y:S04]  /*45ee0*/  @P1 LDG.E.U8 R25, desc[UR10][R8.64] ;  /* 0x0000000a08191981 */ /* 0x0006a8000c1e1100 */
[----:B------:R-:W4:Y:S01]  /*45ef0*/  LDL R9, [R1+0x262c] ;  /* 0x00262c0001097983 */ /* 0x000f220000100800 */
[----:B------:R-:W-:Y:S01]  /*45f00*/  PRMT R5, RZ, 0x7610, R5 ;  /* 0x00007610ff057816 */ /* 0x000fe20000000005 */
[----:B---3--:R-:W-:Y:S01]  /*45f10*/  @P0 IMAD.MOV.U32 R8, RZ, RZ, R146 ;  /* 0x000000ffff080224 */ /* 0x008fe200078e0092 */
[----:B------:R-:W-:Y:S01]  /*45f20*/  PRMT R39, RZ, 0x7610, R39 ;  /* 0x00007610ff277816 */ /* 0x000fe20000000027 */
[----:B------:R-:W3:Y:S04]  /*45f30*/  LDL R146, [R1+0x2608] ;  /* 0x0026080001927983 */ /* 0x000ee80000100800 */
[----:B----4-:R0:W4:Y:S04]  /*45f40*/  @P0 LDG.E.U8 R5, desc[UR10][R8.64] ;  /* 0x0000000a08050981 */ /* 0x010128000c1e1100 */
        /* <DEDUP_REMOVED lines=100> */
[----:B------:R-:W4:Y:S01]  /*46590*/  LDL R9, [R1+0x25b4] ;  /* 0x0025b40001097983 */ /* 0x000f220000100800 */
[----:B------:R-:W-:Y:S01]  /*465a0*/  PRMT R32, RZ, 0x7610, R32 ;  /* 0x00007610ff207816 */ /* 0x000fe20000000020 */
[----:B---3--:R-:W-:Y:S01]  /*465b0*/  @P1 IMAD.MOV.U32 R8, RZ, RZ, R146 ;  /* 0x000000ffff081224 */ /* 0x008fe200078e0092 */
[----:B------:R-:W-:Y:S01]  /*465c0*/  ISETP.GT.AND P0, PT, R2, 0x6e, PT ;  /* 0x0000006e0200780c */ /* 0x000fe20003f04270 */
[----:B------:R-:W3:Y:S04]  /*465d0*/  LDL R146, [R1+0x2590] ;  /* 0x0025900001927983 */ /* 0x000ee80000100800 */
[----:B----4-:R0:W4:Y:S04]  /*465e0*/  @P1 LDG.E.U8 R32, desc[UR10][R8.64] ;  /* 0x0000000a08201981 */ /* 0x010128000c1e1100 */
[----:B------:R-:W0:Y:S04]  /*465f0*/  LDL R8, [R1+0x25ac] ;  /* 0x0025ac0001087983 */ /* 0x000e280000100800 */
[----:B------:R-:W0:Y:S01]  /*46600*/  LDL R9, [R1+0x25b0] ;  /* 0x0025b00001097983 */ /* 0x000e220000100800 */
[----:B------:R-:W-:-:S02]  /*46610*/  PRMT R50, RZ, 0x7610, R50 ;  /* 0x00007610ff327816 */ /* 0x000fc40000000032 */
        /* <DEDUP_REMOVED lines=22> */
[----:B------:R-:W-:-:S02]  /*46780*/  ISETP.GT.AND P0, PT, R2, 0x70, PT ;  /* 0x000000700200780c */ /* 0x000fc40003f04270 */
[----:B0-----:R-:W-:-:S04]  /*46790*/  @P1 LOP3.LUT R9, R9, R8, RZ, 0x3c, !PT ;  /* 0x0000000809091212 */ /* 0x001fc800078e3cff */
[----:B------:R-:W-:-:S04]  /*467a0*/  @P1 LOP3.LUT R8, R9, R8, RZ, 0x3c, !PT ;  /* 0x0000000809081212 */ /* 0x000fc800078e3cff */
[----:B------:R-:W-:-:S05]  /*467b0*/  @P1 LOP3.LUT R9, R9, R8, RZ, 0x3c, !PT ;  /* 0x0000000809091212 */ /* 0x000fca00078e3cff */
[----:B------:R3:W4:Y:S04]  /*467c0*/  @P1 LDG.E.U8 R34, desc[UR10][R8.64] ;  /* 0x0000000a08221981 */ /* 0x000728000c1e1100 */
[----:B------:R-:W2:Y:S01]  /*467d0*/  LDL R9, [R1+0x258c] ;  /* 0x00258c0001097983 */ /* 0x000ea20000100800 */
[----:B------:R-:W-:Y:S01]  /*467e0*/  PRMT R47, RZ, 0x7610, R47 ;  /* 0x00007610ff2f7816 */ /* 0x000fe2000000002f */
[----:B---3--:R-:W-:Y:S01]  /*467f0*/  @P0 IMAD.MOV.U32 R8, RZ, RZ, R146 ;  /* 0x000000ffff080224 */ /* 0x008fe200078e0092 */
[----:B------:R-:W-:Y:S01]  /*46800*/  PRMT R63, RZ, 0x7610, R63 ;  /* 0x00007610ff3f7816 */ /* 0x000fe2000000003f */
[----:B------:R-:W3:Y:S04]  /*46810*/  LDL R146, [R1+0x2568] ;  /* 0x0025680001927983 */ /* 0x000ee80000100800 */
[----:B--2---:R0:W2:Y:S04]  /*46820*/  @P0 LDG.E.U8 R47, desc[UR10][R8.64] ;  /* 0x0000000a082f0981 */ /* 0x0040a8000c1e1100 */
        /* <DEDUP_REMOVED lines=210> */
[----:B------:R-:W-:Y:S02]  /*47550*/  LOP3.LUT R92, R92, 0xffff, RZ, 0xc0, !PT ;  /* 0x0000ffff5c5c7812 */ /* 0x000fe400078ec0ff */
[----:B------:R-:W-:Y:S02]  /*47560*/  LOP3.LUT R93, R93, 0xffff, RZ, 0xc0, !PT ;  /* 0x0000ffff5d5d7812 */ /* 0x000fe400078ec0ff */
[----:B------:R-:W-:-:S02]  /*47570*/  LOP3.LUT R94, R94, 0xffff, RZ, 0xc0, !PT ;  /* 0x0000ffff5e5e7812 */ /* 0x000fc400078ec0ff */
[----:B------:R-:W-:Y:S02]  /*47580*/  PRMT R92, R92, 0x3340, R93 ;  /* 0x000033405c5c7816 */ /* 0x000fe4000000005d */
[----:B------:R-:W-:Y:S02]  /*47590*/  LOP3.LUT R95, R95, 0xffff, RZ, 0xc0, !PT ;  /* 0x0000ffff5f5f7812 */ /* 0x000fe400078ec0ff */
[----:B------:R-:W-:Y:S02]  /*475a0*/  LOP3.LUT R96, R96, 0xffff, RZ, 0xc0, !PT ;  /* 0x0000ffff60607812 */ /* 0x000fe400078ec0ff */
[----:B------:R-:W-:Y:S02]  /*475b0*/  PRMT R94, R94, 0x3340, R95 ;  /* 0x000033405e5e7816 */ /* 0x000fe4000000005f */
[----:B------:R-:W-:Y:S02]  /*475c0*/  LOP3.LUT R97, R97, 0xffff, RZ, 0xc0, !PT ;  /* 0x0000ffff61617812 */ /* 0x000fe400078ec0ff */
[----:B------:R-:W-:-:S02]  /*475d0*/  LOP3.LUT R15, R15, 0xffff, RZ, 0xc0, !PT ;  /* 0x0000ffff0f0f7812 */ /* 0x000fc400078ec0ff */
[----:B------:R-:W-:Y:S02]  /*475e0*/  LOP3.LUT R14, R14, 0xffff, RZ, 0xc0, !PT ;  /* 0x0000ffff0e0e7812 */ /* 0x000fe400078ec0ff */
[----:B------:R-:W-:Y:S02]  /*475f0*/  PRMT R96, R96, 0x3340, R97 ;  /* 0x0000334060607816 */ /* 0x000fe40000000061 */
[----:B------:R-:W-:Y:S02]  /*47600*/  LOP3.LUT R11, R11, 0xffff, RZ, 0xc0, !PT ;  /* 0x0000ffff0b0b7812 */ /* 0x000fe400078ec0ff */
[----:B------:R-:W-:Y:S02]  /*47610*/  LOP3.LUT R10, R10, 0xffff, RZ, 0xc0, !PT ;  /* 0x0000ffff0a0a7812 */ /* 0x000fe400078ec0ff */
[----:B------:R-:W-:Y:S02]  /*47620*/  PRMT R14, R15, 0x3340, R14 ;  /* 0x000033400f0e7816 */ /* 0x000fe4000000000e */
[----:B------:R-:W-:-:S04]  /*47630*/  PRMT R11, R11, 0x3340, R10 ;  /* 0x000033400b0b7816 */ /* 0x000fc8000000000a */
[----:B------:R-:W-:Y:S01]  /*47640*/  PRMT R11, R14, 0x5410, R11 ;  /* 0x000054100e0b7816 */ /* 0x000fe2000000000b */
[----:B--2---:R0:W2:Y:S02]  /*47650*/  @P1 LDG.E.U8 R56, desc[UR10][R8.64] ;  /* 0x0000000a08381981 */ /* 0x0040a4000c1e1100 */
[----:B0-----:R-:W-:Y:S02]  /*47660*/  LOP3.LUT R9, R87, 0xffff, RZ, 0xc0, !PT ;  /* 0x0000ffff57097812 */ /* 0x001fe400078ec0ff */
[----:B------:R-:W-:Y:S01]  /*47670*/  LOP3.LUT R8, R86, 0xffff, RZ, 0xc0, !PT ;  /* 0x0000ffff56087812 */ /* 0x000fe200078ec0ff */
[----:B------:R-:W3:Y:S03]  /*47680*/  LDL.LU R87, [R1+0x38ac] ;  /* 0x0038ac0001577983 */ /* 0x000ee60000300800 */
[----:B------:R-:W-:Y:S01]  /*47690*/  PRMT R93, R9, 0x3340, R8 ;  /* 0x00003340095d7816 */ /* 0x000fe20000000008 */
[----:B------:R-:W4:Y:S01]  /*476a0*/  LDL.LU R86, [R1+0x38a8] ;  /* 0x0038a80001567983 */ /* 0x000f220000300800 */
[----:B------:R-:W-:-:S02]  /*476b0*/  LOP3.LUT R9, R89, 0xffff, RZ, 0xc0, !PT ;  /* 0x0000ffff59097812 */ /* 0x000fc400078ec0ff */
[----:B------:R-:W-:Y:S01]  /*476c0*/  LOP3.LUT R8, R88, 0xffff, RZ, 0xc0, !PT ;  /* 0x0000ffff58087812 */ /* 0x000fe200078ec0ff */
[----:B------:R-:W2:Y:S03]  /*476d0*/  LDL.LU R89, [R1+0x38a4] ;  /* 0x0038a40001597983 */ /* 0x000ea60000300800 */
[----:B------:R-:W-:Y:S01]  /*476e0*/  PRMT R95, R9, 0x3340, R8 ;  /* 0x00003340095f7816 */ /* 0x000fe20000000008 */
[----:B------:R-:W2:Y:S01]  /*476f0*/  LDL.LU R88, [R1+0x38a0] ;  /* 0x0038a00001587983 */ /* 0x000ea20000300800 */
[----:B------:R-:W-:Y:S02]  /*47700*/  LOP3.LUT R9, R91, 0xffff, RZ, 0xc0, !PT ;  /* 0x0000ffff5b097812 */ /* 0x000fe400078ec0ff */
[----:B------:R-:W-:Y:S01]  /*47710*/  LOP3.LUT R8, R90, 0xffff, RZ, 0xc0, !PT ;  /* 0x0000ffff5a087812 */ /* 0x000fe200078ec0ff */
[----:B------:R-:W2:Y:S03]  /*47720*/  LDL.LU R91, [R1+0x389c] ;  /* 0x00389c00015b7983 */ /* 0x000ea60000300800 */
[----:B------:R-:W-:Y:S01]  /*47730*/  PRMT R97, R9, 0x3340, R8 ;  /* 0x0000334009617816 */ /* 0x000fe20000000008 */
[----:B------:R-:W2:Y:S01]  /*47740*/  LDL.LU R90, [R1+0x3898] ;  /* 0x00389800015a7983 */ /* 0x000ea20000300800 */
[----:B------:R-:W-:-:S03]  /*47750*/  PRMT R8, R92, 0x5410, R93 ;  /* 0x000054105c087816 */ /* 0x000fc6000000005d */
[----:B------:R-:W3:Y:S01]  /*47760*/  LDL R146, [R1+0x296c] ;  /* 0x00296c0001927983 */ /* 0x000ee20000100800 */
[----:B------:R-:W-:-:S03]  /*47770*/  PRMT R9, R94, 0x5410, R95 ;  /* 0x000054105e097816 */ /* 0x000fc6000000005f */
[----:B------:R-:W4:Y:S01]  /*47780*/  LDL R15, [R1+0x2498] ;  /* 0x00249800010f7983 */ /* 0x000f220000100800 */
[----:B------:R-:W-:-:S03]  /*47790*/  PRMT R10, R96, 0x5410, R97 ;  /* 0x00005410600a7816 */ /* 0x000fc60000000061 */
[----:B------:R-:W2:Y:S04]  /*477a0*/  LDL.LU R93, [R1+0x3894] ;  /* 0x00389400015d7983 */ /* 0x000ea80000300800 */
[----:B------:R-:W2:Y:S04]  /*477b0*/  LDL.LU R92, [R1+0x3890] ;  /* 0x00389000015c7983 */ /* 0x000ea80000300800 */
[----:B------:R-:W2:Y:S04]  /*477c0*/  LDL.LU R95, [R1+0x388c] ;  /* 0x00388c00015f7983 */ /* 0x000ea80000300800 */
[----:B------:R-:W2:Y:S04]  /*477d0*/  LDL.LU R94, [R1+0x3888] ;  /* 0x00388800015e7983 */ /* 0x000ea80000300800 */
[----:B------:R-:W2:Y:S04]  /*477e0*/  LDL.LU R97, [R1+0x3884] ;  /* 0x0038840001617983 */ /* 0x000ea80000300800 */
[----:B------:R-:W2:Y:S04]  /*477f0*/  LDL.LU R96, [R1+0x3880] ;  /* 0x0038800001607983 */ /* 0x000ea80000300800 */
[----:B------:R-:W4:Y:S01]  /*47800*/  LDL R14, [R1+0x2494] ;  /* 0x00249400010e7983 */ /* 0x000f220000100800 */
[----:B------:R-:W-:-:S02]  /*47810*/  PRMT R71, RZ, 0x7610, R71 ;  /* 0x00007610ff477816 */ /* 0x000fc40000000047 */
[----:B----4-:R-:W-:-:S04]  /*47820*/  @P1 LOP3.LUT R15, R15, R14, RZ, 0x3c, !PT ;  /* 0x0000000e0f0f1212 */ /* 0x010fc800078e3cff */
[----:B------:R-:W-:-:S04]  /*47830*/  @P1 LOP3.LUT R14, R15, R14, RZ, 0x3c, !PT ;  /* 0x0000000e0f0e1212 */ /* 0x000fc800078e3cff */
[----:B------:R-:W-:-:S05]  /*47840*/  @P1 LOP3.LUT R15, R15, R14, RZ, 0x3c, !PT ;  /* 0x0000000e0f0f1212 */ /* 0x000fca00078e3cff */
[----:B------:R0:W4:Y:S01]  /*47850*/  @P1 LDG.E.U8 R71, desc[UR10][R14.64] ;  /* 0x0000000a0e471981 */ /* 0x000122000c1e1100 */
[----:B------:R-:W-:Y:S06]  /*47860*/  BAR.SYNC.DEFER_BLOCKING 0x0 ;  /* 0x0000000000007b1d */ /* 0x000fec0000010000 */
[----:B---3--:R1:W-:Y:S02]  /*47870*/  STS.128 [R146+UR4+0x10000], R8 ;  /* 0x0100000892007988 */ /* 0x0083e40008000c04 */
[----:B-1----:R-:W-:Y:S02]  /*47880*/  LOP3.LUT R11, R99, 0xffff, RZ, 0xc0, !PT ;  /* 0x0000ffff630b7812 */ /* 0x002fe400078ec0ff */
[----:B------:R-:W-:Y:S01]  /*47890*/  LOP3.LUT R10, R98, 0xffff, RZ, 0xc0, !PT ;  /* 0x0000ffff620a7812 */ /* 0x000fe200078ec0ff */
[----:B------:R-:W3:Y:S01]  /*478a0*/  LDL.LU R99, [R1+0x387c] ;  /* 0x00387c0001637983 */ /* 0x000ee20000300800 */
[----:B------:R-:W-:-:S02]  /*478b0*/  LOP3.LUT R9, R111, 0xffff, RZ, 0xc0, !PT ;  /* 0x0000ffff6f097812 */ /* 0x000fc400078ec0ff */
[----:B------:R-:W-:Y:S01]  /*478c0*/  LOP3.LUT R8, R108, 0xffff, RZ, 0xc0, !PT ;  /* 0x0000ffff6c087812 */ /* 0x000fe200078ec0ff */
[----:B------:R-:W4:Y:S01]  /*478d0*/  LDL.LU R98, [R1+0x3878] ;  /* 0x0038780001627983 */ /* 0x000f220000300800 */
[----:B------:R-:W-:Y:S02]  /*478e0*/  PRMT R111, R11, 0x3340, R10 ;  /* 0x000033400b6f7816 */ /* 0x000fe4000000000a */
[----:B------:R-:W-:Y:S02]  /*478f0*/  PRMT R108, R9, 0x3340, R8 ;  /* 0x00003340096c7816 */ /* 0x000fe40000000008 */
[----:B------:R-:W-:Y:S02]  /*47900*/  LOP3.LUT R11, R101, 0xffff, RZ, 0xc0, !PT ;  /* 0x0000ffff650b7812 */ /* 0x000fe400078ec0ff */
[----:B------:R-:W-:Y:S01]  /*47910*/  LOP3.LUT R10, R100, 0xffff, RZ, 0xc0, !PT ;  /* 0x0000ffff640a7812 */ /* 0x000fe200078ec0ff */
[----:B------:R-:W3:Y:S01]  /*47920*/  LDL.LU R101, [R1+0x3874] ;  /* 0x0038740001657983 */ /* 0x000ee20000300800 */
[----:B------:R-:W-:-:S02]  /*47930*/  LOP3.LUT R9, R113, 0xffff, RZ, 0xc0, !PT ;  /* 0x0000ffff71097812 */ /* 0x000fc400078ec0ff */
[----:B------:R-:W-:Y:S01]  /*47940*/  LOP3.LUT R8, R110, 0xffff, RZ, 0xc0, !PT ;  /* 0x0000ffff6e087812 */ /* 0x000fe200078ec0ff */
[----:B------:R-:W3:Y:S01]  /*47950*/  LDL.LU R100, [R1+0x3870] ;  /* 0x0038700001647983 */ /* 0x000ee20000300800 */
        /* <DEDUP_REMOVED lines=9> */
[----:B0-----:R-:W-:Y:S01]  /*479f0*/  PRMT R15, R9, 0x3340, R8 ;  /* 0x00003340090f7816 */ /* 0x001fe20000000008 */
[----:B------:R-:W3:Y:S01]  /*47a00*/  LDL.LU R105, [R1+0x3864] ;  /* 0x0038640001697983 */ /* 0x000ee20000300800 */
[----:B------:R-:W-:Y:S02]  /*47a10*/  LOP3.LUT R11, R104, 0xffff, RZ, 0xc0, !PT ;  /* 0x0000ffff680b7812 */ /* 0x000fe400078ec0ff */
[----:B------:R-:W-:Y:S01]  /*47a20*/  LOP3.LUT R10, R107, 0xffff, RZ, 0xc0, !PT ;  /* 0x0000ffff6b0a7812 */ /* 0x000fe200078ec0ff */
[----:B------:R-:W3:Y:S01]  /*47a30*/  LDL.LU R104, [R1+0x3860] ;  /* 0x0038600001687983 */ /* 0x000ee20000300800 */
[----:B------:R-:W-:-:S02]  /*47a40*/  LOP3.LUT R9, R106, 0xffff, RZ, 0xc0, !PT ;  /* 0x0000ffff6a097812 */ /* 0x000fc400078ec0ff */
[----:B------:R-:W-:Y:S01]  /*47a50*/  LOP3.LUT R8, R109, 0xffff, RZ, 0xc0, !PT ;  /* 0x0000ffff6d087812 */ /* 0x000fe200078ec0ff */
[----:B------:R-:W3:Y:S01]  /*47a60*/  LDL.LU R107, [R1+0x385c] ;  /* 0x00385c00016b7983 */ /* 0x000ee20000300800 */
[----:B------:R-:W-:Y:S02]  /*47a70*/  PRMT R14, R11, 0x3340, R10 ;  /* 0x000033400b0e7816 */ /* 0x000fe4000000000a */
[----:B------:R-:W-:Y:S01]  /*47a80*/  PRMT R11, R9, 0x3340, R8 ;  /* 0x00003340090b7816 */ /* 0x000fe20000000008 */
[----:B------:R-:W3:Y:S01]  /*47a90*/  LDL.LU R106, [R1+0x3858] ;  /* 0x00385800016a7983 */ /* 0x000ee20000300800 */
[----:B------:R-:W-:Y:S02]  /*47aa0*/  PRMT R8, R111, 0x5410, R108 ;  /* 0x000054106f087816 */ /* 0x000fe4000000006c */
[----:B------:R-:W-:Y:S01]  /*47ab0*/  PRMT R9, R113, 0x5410, R110 ;  /* 0x0000541071097816 */ /* 0x000fe2000000006e */
[----:B------:R-:W3:Y:S01]  /*47ac0*/  LDL.LU R109, [R1+0x3854] ;  /* 0x00385400016d7983 */ /* 0x000ee20000300800 */
[----:B------:R-:W-:-:S02]  /*47ad0*/  PRMT R10, R112, 0x5410, R15 ;  /* 0x00005410700a7816 */ /* 0x000fc4000000000f */
[----:B------:R-:W-:Y:S01]  /*47ae0*/  PRMT R11, R14, 0x5410, R11 ;  /* 0x000054100e0b7816 */ /* 0x000fe2000000000b */
[----:B------:R-:W3:Y:S04]  /*47af0*/  LDL.LU R108, [R1+0x3850] ;  /* 0x00385000016c7983 */ /* 0x000ee80000300800 */
[----:B------:R0:W-:Y:S04]  /*47b00*/  STS.128 [R146+UR4+0x14000], R8 ;  /* 0x0140000892007988 */ /* 0x0001e80008000c04 */
[----:B------:R-:W3:Y:S04]  /*47b10*/  LDL.LU R111, [R1+0x384c] ;  /* 0x00384c00016f7983 */ /* 0x000ee80000300800 */
[----:B------:R-:W3:Y:S04]  /*47b20*/  LDL.LU R110, [R1+0x3848] ;  /* 0x00384800016e7983 */ /* 0x000ee80000300800 */
[----:B------:R-:W3:Y:S01]  /*47b30*/  LDL.LU R113, [R1+0x3844] ;  /* 0x0038440001717983 */ /* 0x000ee20000300800 */
[----:B0-----:R-:W-:-:S03]  /*47b40*/  LOP3.LUT R11, R115, 0xffff, RZ, 0xc0, !PT ;  /* 0x0000ffff730b7812 */ /* 0x001fc600078ec0ff */
[----:B------:R-:W3:Y:S01]  /*47b50*/  LDL.LU R112, [R1+0x3840] ;  /* 0x0038400001707983 */ /* 0x000ee20000300800 */
[----:B------:R-:W-:Y:S02]  /*47b60*/  LOP3.LUT R10, R114, 0xffff, RZ, 0xc0, !PT ;  /* 0x0000ffff720a7812 */ /* 0x000fe400078ec0ff */
[----:B------:R-:W-:Y:S01]  /*47b70*/  LOP3.LUT R9, R127, 0xffff, RZ, 0xc0, !PT ;  /* 0x0000ffff7f097812 */ /* 0x000fe200078ec0ff */
[----:B------:R-:W3:Y:S01]  /*47b80*/  LDL.LU R115, [R1+0x383c] ;  /* 0x00383c0001737983 */ /* 0x000ee20000300800 */
[----:B------:R-:W-:Y:S02]  /*47b90*/  LOP3.LUT R8, R124, 0xffff, RZ, 0xc0, !PT ;  /* 0x0000ffff7c087812 */ /* 0x000fe400078ec0ff */
[----:B------:R-:W-:Y:S01]  /*47ba0*/  PRMT R127, R11, 0x3340, R10 ;  /* 0x000033400b7f7816 */ /* 0x000fe2000000000a */
[----:B------:R-:W3:Y:S01]  /*47bb0*/  LDL.LU R114, [R1+0x3838] ;  /* 0x0038380001727983 */ /* 0x000ee20000300800 */
[----:B------:R-:W-:Y:S02]  /*47bc0*/  LOP3.LUT R11, R117, 0xffff, RZ, 0xc0, !PT ;  /* 0x0000ffff750b7812 */ /* 0x000fe400078ec0ff */
[----:B------:R-:W-:Y:S01]  /*47bd0*/  LOP3.LUT R10, R116, 0xffff, RZ, 0xc0, !PT ;  /* 0x0000ffff740a7812 */ /* 0x000fe200078ec0ff */
[----:B------:R-:W3:Y:S01]  /*47be0*/  LDL.LU R117, [R1+0x3834] ;  /* 0x0038340001757983 */ /* 0x000ee20000300800 */
[----:B------:R-:W-:-:S02]  /*47bf0*/  PRMT R124, R9, 0x3340, R8 ;  /* 0x00003340097c7816 */ /* 0x000fc40000000008 */
[----:B------:R-:W-:Y:S01]  /*47c00*/  LOP3.LUT R9, R129, 0xffff, RZ, 0xc0, !PT ;  /* 0x0000ffff81097812 */ /* 0x000fe200078ec0ff */
[----:B------:R-:W3:Y:S01]  /*47c10*/  LDL.LU R116, [R1+0x3830] ;  /* 0x0038300001747983 */ /* 0x000ee20000300800 */
[----:B------:R-:W-:Y:S02]  /*47c20*/  PRMT R129, R11, 0x3340, R10 ;  /* 0x000033400b817816 */ /* 0x000fe4000000000a */
[----:B------:R-:W-:Y:S02]  /*47c30*/  LOP3.LUT R11, R119, 0xffff, RZ, 0xc0, !PT ;  /* 0x0000ffff770b7812 */ /* 0x000fe400078ec0ff */
[----:B------:R-:W3:Y:S04]  /*47c40*/  LDL.LU R119, [R1+0x382c] ;  /* 0x00382c0001777983 */ /* 0x000ee80000300800 */
[----:B------:R-:W2:Y:S01]  /*47c50*/  LDL R146, [R1+0x2988] ;  /* 0x0029880001927983 */ /* 0x000ea20000100800 */
[----:B------:R-:W-:-:S02]  /*47c60*/  LOP3.LUT R8, R126, 0xffff, RZ, 0xc0, !PT ;  /* 0x0000ffff7e087812 */ /* 0x000fc400078ec0ff */
[----:B------:R-:W-:Y:S02]  /*47c70*/  LOP3.LUT R10, R118, 0xffff, RZ, 0xc0, !PT ;  /* 0x0000ffff760a7812 */ /* 0x000fe400078ec0ff */
[----:B------:R-:W-:Y:S01]  /*47c80*/  PRMT R126, R9, 0x3340, R8 ;  /* 0x00003340097e7816 */ /* 0x000fe20000000008 */
[----:B------:R-:W3:Y:S01]  /*47c90*/  LDL.LU R118, [R1+0x3828] ;  /* 0x0038280001767983 */ /* 0x000ee20000300800 */
[----:B------:R-:W-:Y:S02]  /*47ca0*/  LOP3.LUT R9, R121, 0xffff, RZ, 0xc0, !PT ;  /* 0x0000ffff79097812 */ /* 0x000fe400078ec0ff */
[----:B------:R-:W-:Y:S01]  /*47cb0*/  LOP3.LUT R8, R128, 0xffff, RZ, 0xc0, !PT ;  /* 0x0000ffff80087812 */ /* 0x000fe200078ec0ff */
[----:B------:R-:W3:Y:S01]  /*47cc0*/  LDL.LU R121, [R1+0x3824] ;  /* 0x0038240001797983 */ /* 0x000ee20000300800 */
[----:B------:R-:W-:Y:S02]  /*47cd0*/  PRMT R128, R11, 0x3340, R10 ;  /* 0x000033400b807816 */ /* 0x000fe4000000000a */
[----:B------:R-:W-:-:S02]  /*47ce0*/  PRMT R15, R9, 0x3340, R8 ;  /* 0x00003340090f7816 */ /* 0x000fc40000000008 */
[----:B------:R-:W-:Y:S02]  /*47cf0*/  LOP3.LUT R11, R120, 0xffff, RZ, 0xc0, !PT ;  /* 0x0000ffff780b7812 */ /* 0x000fe400078ec0ff */
[----:B------:R-:W-:Y:S01]  /*47d00*/  LOP3.LUT R10, R123, 0xffff, RZ, 0xc0, !PT ;  /* 0x0000ffff7b0a7812 */ /* 0x000fe200078ec0ff */
[----:B------:R-:W3:Y:S01]  /*47d10*/  LDL.LU R120, [R1+0x3820] ;  /* 0x0038200001787983 */ /* 0x000ee20000300800 */
[----:B------:R-:W-:Y:S02]  /*47d20*/  LOP3.LUT R9, R122, 0xffff, RZ, 0xc0, !PT ;  /* 0x0000ffff7a097812 */ /* 0x000fe400078ec0ff */
[----:B------:R-:W-:Y:S01]  /*47d30*/  LOP3.LUT R8, R125, 0xffff, RZ, 0xc0, !PT ;  /* 0x0000ffff7d087812 */ /* 0x000fe200078ec0ff */
[----:B------:R-:W3:Y:S01]  /*47d40*/  LDL.LU R123, [R1+0x381c] ;  /* 0x00381c00017b7983 */ /* 0x000ee20000300800 */
[----:B------:R-:W-:Y:S02]  /*47d50*/  PRMT R14, R11, 0x3340, R10 ;  /* 0x000033400b0e7816 */ /* 0x000fe4000000000a */
[----:B------:R-:W-:Y:S01]  /*47d60*/  PRMT R11, R9, 0x3340, R8 ;  /* 0x00003340090b7816 */ /* 0x000fe20000000008 */
[----:B------:R-:W3:Y:S01]  /*47d70*/  LDL.LU R122, [R1+0x3818] ;  /* 0x00381800017a7983 */ /* 0x000ee20000300800 */
[----:B------:R-:W-:-:S02]  /*47d80*/  PRMT R8, R127, 0x5410, R124 ;  /* 0x000054107f087816 */ /* 0x000fc4000000007c */
[----:B------:R-:W-:Y:S01]  /*47d90*/  PRMT R9, R129, 0x5410, R126 ;  /* 0x0000541081097816 */ /* 0x000fe2000000007e */
[----:B------:R-:W3:Y:S01]  /*47da0*/  LDL.LU R125, [R1+0x3814] ;  /* 0x00381400017d7983 */ /* 0x000ee20000300800 */
[----:B------:R-:W-:Y:S02]  /*47db0*/  PRMT R10, R128, 0x5410, R15 ;  /* 0x00005410800a7816 */ /* 0x000fe4000000000f */
[----:B------:R-:W-:Y:S01]  /*47dc0*/  PRMT R11, R14, 0x5410, R11 ;  /* 0x000054100e0b7816 */ /* 0x000fe2000000000b */
[----:B------:R-:W3:Y:S04]  /*47dd0*/  LDL.LU R124, [R1+0x3810] ;  /* 0x00381000017c7983 */ /* 0x000ee80000300800 */
[----:B------:R-:W3:Y:S04]  /*47de0*/  LDL.LU R127, [R1+0x380c] ;  /* 0x00380c00017f7983 */ /* 0x000ee80000300800 */
[----:B------:R-:W3:Y:S04]  /*47df0*/  LDL.LU R126, [R1+0x3808] ;  /* 0x00380800017e7983 */ /* 0x000ee80000300800 */
[----:B------:R-:W3:Y:S04]  /*47e00*/  LDL.LU R129, [R1+0x3804] ;  /* 0x0038040001817983 */ /* 0x000ee80000300800 */
[----:B------:R-:W3:Y:S04]  /*47e10*/  LDL.LU R128, [R1+0x3800] ;  /* 0x0038000001807983 */ /* 0x000ee80000300800 */
[----:B--2---:R0:W-:Y:S02]  /*47e20*/  STS.128 [R146+UR4+0x10000], R8 ;  /* 0x0100000892007988 */ /* 0x0041e40008000c04 */
[----:B0-----:R-:W-:-:S02]  /*47e30*/  LOP3.LUT R11, R131, 0xffff, RZ, 0xc0, !PT ;  /* 0x0000ffff830b7812 */ /* 0x001fc400078ec0ff */
[----:B------:R-:W-:Y:S01]  /*47e40*/  LOP3.LUT R10, R130, 0xffff, RZ, 0xc0, !PT ;  /* 0x0000ffff820a7812 */ /* 0x000fe200078ec0ff */
[----:B------:R-:W2:Y:S01]  /*47e50*/  LDL.LU R131, [R1+0x37fc] ;  /* 0x0037fc0001837983 */ /* 0x000ea20000300800 */
[----:B------:R-:W-:Y:S02]  /*47e60*/  LOP3.LUT R9, R143, 0xffff, RZ, 0xc0, !PT ;  /* 0x0000ffff8f097812 */ /* 0x000fe400078ec0ff */
[----:B------:R-:W-:Y:S01]  /*47e70*/  LOP3.LUT R8, R140, 0xffff, RZ, 0xc0, !PT ;  /* 0x0000ffff8c087812 */ /* 0x000fe200078ec0ff */
[----:B------:R-:W2:Y:S01]  /*47e80*/  LDL.LU R130, [R1+0x37f8] ;  /* 0x0037f80001827983 */ /* 0x000ea20000300800 */
[----:B------:R-:W-:Y:S02]  /*47e90*/  PRMT R143, R11, 0x3340, R10 ;  /* 0x000033400b8f7816 */ /* 0x000fe4000000000a */
[----:B------:R-:W-:Y:S02]  /*47ea0*/  PRMT R140, R9, 0x3340, R8 ;  /* 0x00003340098c7816 */ /* 0x000fe40000000008 */
[----:B------:R-:W-:-:S02]  /*47eb0*/  LOP3.LUT R11, R133, 0xffff, RZ, 0xc0, !PT ;  /* 0x0000ffff850b7812 */ /* 0x000fc400078ec0ff */
        /* <DEDUP_REMOVED lines=14> */
[----:B------:R-:W-:Y:S01]  /*47fa0*/  PRMT R15, R9, 0x3340, R8 ;  /* 0x00003340090f7816 */ /* 0x000fe20000000008 */
[----:B------:R-:W2:Y:S01]  /*47fb0*/  LDL.LU R137, [R1+0x37e4] ;  /* 0x0037e40001897983 */ /* 0x000ea20000300800 */
        /* <DEDUP_REMOVED lines=9> */
[----:B------:R-:W-:-:S02]  /*48050*/  PRMT R8, R143, 0x5410, R140 ;  /* 0x000054108f087816 */ /* 0x000fc4000000008c */
[----:B------:R-:W-:Y:S01]  /*48060*/  PRMT R9, R144, 0x5410, R142 ;  /* 0x0000541090097816 */ /* 0x000fe2000000008e */
[----:B------:R-:W2:Y:S01]  /*48070*/  LDL.LU R141, [R1+0x37d4] ;  /* 0x0037d400018d7983 */ /* 0x000ea20000300800 */
[----:B------:R-:W-:Y:S02]  /*48080*/  PRMT R10, R235, 0x5410, R15 ;  /* 0x00005410eb0a7816 */ /* 0x000fe4000000000f */
[----:B------:R-:W-:Y:S01]  /*48090*/  PRMT R11, R14, 0x5410, R11 ;  /* 0x000054100e0b7816 */ /* 0x000fe2000000000b */
[----:B------:R-:W2:Y:S04]  /*480a0*/  LDL.LU R140, [R1+0x37d0] ;  /* 0x0037d000018c7983 */ /* 0x000ea80000300800 */
[----:B------:R-:W2:Y:S04]  /*480b0*/  LDL.LU R143, [R1+0x37cc] ;  /* 0x0037cc00018f7983 */ /* 0x000ea80000300800 */
[----:B------:R-:W2:Y:S04]  /*480c0*/  LDL.LU R142, [R1+0x37c8] ;  /* 0x0037c800018e7983 */ /* 0x000ea80000300800 */
[----:B------:R-:W2:Y:S04]  /*480d0*/  LDL.LU R144, [R1+0x37c4] ;  /* 0x0037c40001907983 */ /* 0x000ea80000300800 */
[----:B------:R0:W-:Y:S04]  /*480e0*/  STS.128 [R146+UR4+0x14000], R8 ;  /* 0x0140000892007988 */ /* 0x0001e80008000c04 */
[----:B------:R-:W2:Y:S01]  /*480f0*/  LDL.LU R235, [R1+0x37c0] ;  /* 0x0037c00001eb7983 */ /* 0x000ea20000300800 */
[----:B0-----:R-:W-:-:S03]  /*48100*/  LOP3.LUT R8, R234, 0xffff, RZ, 0xc0, !PT ;  /* 0x0000ffffea087812 */ /* 0x001fc600078ec0ff */
[----:B------:R-:W4:Y:S01]  /*48110*/  LDL R234, [R1+0x2984] ;  /* 0x0029840001ea7983 */ /* 0x000f220000100800 */
[----:B------:R-:W0:Y:S01]  /*48120*/  S2R R146, SR_TID.X ;  /* 0x0000000000927919 */ /* 0x000e220000002100 */
[----:B------:R-:W-:Y:S02]  /*48130*/  LOP3.LUT R252, R252, 0xffff, RZ, 0xc0, !PT ;  /* 0x0000fffffcfc7812 */ /* 0x000fe400078ec0ff */
[----:B------:R-:W-:Y:S02]  /*48140*/  LOP3.LUT R249, R249, 0xffff, RZ, 0xc0, !PT ;  /* 0x0000fffff9f97812 */ /* 0x000fe400078ec0ff */
[----:B------:R-:W-:Y:S02]  /*48150*/  LOP3.LUT R245, R245, 0xffff, RZ, 0xc0, !PT ;  /* 0x0000fffff5f57812 */ /* 0x000fe400078ec0ff */
[----:B------:R-:W-:Y:S02]  /*48160*/  LOP3.LUT R242, R242, 0xffff, RZ, 0xc0, !PT ;  /* 0x0000fffff2f27812 */ /* 0x000fe400078ec0ff */
[----:B------:R-:W-:-:S02]  /*48170*/  LOP3.LUT R230, R230, 0xffff, RZ, 0xc0, !PT ;  /* 0x0000ffffe6e67812 */ /* 0x000fc400078ec0ff */
[----:B------:R-:W-:Y:S02]  /*48180*/  LOP3.LUT R227, R227, 0xffff, RZ, 0xc0, !PT ;  /* 0x0000ffffe3e37812 */ /* 0x000fe400078ec0ff */
        /* <DEDUP_REMOVED lines=9> */
[----:B------:R-:W-:Y:S02]  /*48220*/  PRMT R252, R8, 0x3340, R252 ;  /* 0x0000334008fc7816 */ /* 0x000fe400000000fc */
[----:B------:R-:W-:-:S02]  /*48230*/  PRMT R8, R249, 0x3340, R245 ;  /* 0x00003340f9087816 */ /* 0x000fc400000000f5 */
[----:B------:R-:W-:Y:S02]  /*48240*/  PRMT R230, R242, 0x3340, R230 ;  /* 0x00003340f2e67816 */ /* 0x000fe400000000e6 */
[----:B------:R-:W-:Y:S02]  /*48250*/  PRMT R9, R227, 0x3340, R222 ;  /* 0x00003340e3097816 */ /* 0x000fe400000000de */
[----:B------:R-:W-:Y:S02]  /*48260*/  PRMT R214, R219, 0x3340, R214 ;  /* 0x00003340dbd67816 */ /* 0x000fe400000000d6 */
[----:B------:R-:W-:Y:S02]  /*48270*/  PRMT R10, R210, 0x3340, R204 ;  /* 0x00003340d20a7816 */ /* 0x000fe400000000cc */
[----:B------:R-:W-:Y:S02]  /*48280*/  PRMT R192, R198, 0x3340, R192 ;  /* 0x00003340c6c07816 */ /* 0x000fe400000000c0 */
[----:B------:R-:W-:-:S02]  /*48290*/  PRMT R11, R185, 0x3340, R179 ;  /* 0x00003340b90b7816 */ /* 0x000fc400000000b3 */
[----:B------:R-:W-:Y:S02]  /*482a0*/  PRMT R8, R252, 0x5410, R8 ;  /* 0x00005410fc087816 */ /* 0x000fe40000000008 */
[----:B------:R-:W-:Y:S02]  /*482b0*/  PRMT R9, R230, 0x5410, R9 ;  /* 0x00005410e6097816 */ /* 0x000fe40000000009 */
[----:B------:R-:W-:Y:S02]  /*482c0*/  PRMT R10, R214, 0x5410, R10 ;  /* 0x00005410d60a7816 */ /* 0x000fe4000000000a */
[----:B------:R-:W-:Y:S02]  /*482d0*/  PRMT R11, R192, 0x5410, R11 ;  /* 0x00005410c00b7816 */ /* 0x000fe4000000000b */
[----:B0-----:R-:W-:Y:S02]  /*482e0*/  LOP3.LUT R14, R146, 0x7f, RZ, 0xc0, !PT ;  /* 0x0000007f920e7812 */ /* 0x001fe400078ec0ff */
[----:B------:R-:W-:-:S02]  /*482f0*/  LOP3.LUT R250, R250, 0xffff, RZ, 0xc0, !PT ;  /* 0x0000fffffafa7812 */ /* 0x000fc400078ec0ff */
[----:B------:R-:W-:Y:S02]  /*48300*/  ISETP.GE.AND P0, PT, R14, R2, PT ;  /* 0x000000020e00720c */ /* 0x000fe40003f06270 */
        /* <DEDUP_REMOVED lines=14> */
[----:B------:R-:W-:Y:S02]  /*483f0*/  PRMT R240, R243, 0x3340, R240 ;  /* 0x00003340f3f07816 */ /* 0x000fe400000000f0 */
[----:B------:R-:W-:Y:S02]  /*48400*/  PRMT R217, R220, 0x3340, R217 ;  /* 0x00003340dcd97816 */ /* 0x000fe400000000d9 */
[----:B------:R-:W-:Y:S01]  /*48410*/  PRMT R195, R201, 0x3340, R195 ;  /* 0x00003340c9c37816 */ /* 0x000fe200000000c3 */
[----:B----4-:R0:W-:Y:S02]  /*48420*/  STS.128 [R234+UR4+0x10000], R8 ;  /* 0x01000008ea007988 */ /* 0x0101e40008000c04 */
[----:B0-----:R-:W-:-:S02]  /*48430*/  LOP3.LUT R8, R236, 0xffff, RZ, 0xc0, !PT ;  /* 0x0000ffffec087812 */ /* 0x001fc400078ec0ff */
[----:B------:R-:W-:Y:S01]  /*48440*/  PRMT R9, R228, 0x3340, R225 ;  /* 0x00003340e4097816 */ /* 0x000fe200000000e1 */
[----:B------:R-:W4:Y:S01]  /*48450*/  LDL.LU R236, [R1+0x37bc] ;  /* 0x0037bc0001ec7983 */ /* 0x000f220000300800 */
[----:B------:R-:W-:Y:S02]  /*48460*/  PRMT R2, R8, 0x3340, R2 ;  /* 0x0000334008027816 */ /* 0x000fe40000000002 */
[----:B------:R-:W-:Y:S01]  /*48470*/  PRMT R8, R250, 0x3340, R248 ;  /* 0x00003340fa087816 */ /* 0x000fe200000000f8 */
[----:B------:R-:W4:Y:S01]  /*48480*/  LDL.LU R233, [R1+0x37b8] ;  /* 0x0037b80001e97983 */ /* 0x000f220000300800 */
[----:B------:R-:W-:Y:S02]  /*48490*/  PRMT R10, R212, 0x3340, R206 ;  /* 0x00003340d40a7816 */ /* 0x000fe400000000ce */
[----:B------:R-:W-:Y:S01]  /*484a0*/  PRMT R11, R189, 0x3340, R183 ;  /* 0x00003340bd0b7816 */ /* 0x000fe200000000b7 */
[----:B------:R-:W3:Y:S01]  /*484b0*/  LDL R146, [R1+0x23e4] ;  /* 0x0023e40001927983 */ /* 0x000ee20000100800 */
[----:B------:R-:W-:-:S02]  /*484c0*/  PRMT R8, R2, 0x5410, R8 ;  /* 0x0000541002087816 */ /* 0x000fc40000000008 */
[----:B------:R-:W-:Y:S01]  /*484d0*/  PRMT R9, R240, 0x5410, R9 ;  /* 0x00005410f0097816 */ /* 0x000fe20000000009 */
[----:B------:R-:W2:Y:S01]  /*484e0*/  LDL R15, [R1+0x23a0] ;  /* 0x0023a000010f7983 */ /* 0x000ea20000100800 */
[----:B------:R-:W-:Y:S02]  /*484f0*/  PRMT R10, R217, 0x5410, R10 ;  /* 0x00005410d90a7816 */ /* 0x000fe4000000000a */
[----:B------:R-:W-:Y:S01]  /*48500*/  PRMT R11, R195, 0x5410, R11 ;  /* 0x00005410c30b7816 */ /* 0x000fe2000000000b */
[----:B------:R-:W4:Y:S04]  /*48510*/  LDL R14, [R1+0x23a4] ;  /* 0x0023a400010e7983 */ /* 0x000f280000100800 */
[----:B------:R-:W2:Y:S04]  /*48520*/  LDL R2, [R1+0x23e0] ;  /* 0x0023e00001027983 */ /* 0x000ea80000100800 */
[----:B------:R0:W-:Y:S04]  /*48530*/  STS.128 [R234+UR4+0x14000], R8 ;  /* 0x01400008ea007988 */ /* 0x0001e80008000c04 */
[----:B0-----:R-:W4:Y:S04]  /*48540*/  LDL.LU R234, [R1+0x37b4] ;  /* 0x0037b40001ea7983 */ /* 0x001f280000300800 */
[----:B------:R-:W3:Y:S04]  /*48550*/  LDL R8, [R1+0x248c] ;  /* 0x00248c0001087983 */ /* 0x000ee80000100800 */
[----:B------:R-:W3:Y:S01]  /*48560*/  LDL R9, [R1+0x2490] ;  /* 0x0024900001097983 */ /* 0x000ee20000100800 */
[----:B------:R-:W-:-:S03]  /*48570*/  PRMT R79, RZ, 0x7610, R79 ;  /* 0x00007610ff4f7816 */ /* 0x000fc6000000004f */
[----:B------:R-:W2:Y:S04]  /*48580*/  LDL R10, [R1+0x2420] ;  /* 0x00242000010a7983 */ /* 0x000ea80000100800 */
[----:B------:R-:W4:Y:S01]  /*48590*/  LDL R11, [R1+0x2424] ;  /* 0x00242400010b7983 */ /* 0x000f220000100800 */
[----:B---3--:R-:W-:-:S04]  /*485a0*/  @!P0 LOP3.LUT R9, R9, R8, RZ, 0x3c, !PT ;  /* 0x0000000809098212 */ /* 0x008fc800078e3cff */
[----:B------:R-:W-:-:S04]  /*485b0*/  @!P0 LOP3.LUT R8, R9, R8, RZ, 0x3c, !PT ;  /* 0x0000000809088212 */ /* 0x000fc800078e3cff */
[----:B------:R-:W-:-:S05]  /*485c0*/  @!P0 LOP3.LUT R9, R9, R8, RZ, 0x3c, !PT ;  /* 0x0000000809098212 */ /* 0x000fca00078e3cff */
[----:B------:R0:W3:Y:S04]  /*485d0*/  @!P0 LDG.E.U8 R79, desc[UR10][R8.64] ;  /* 0x0000000a084f8981 */ /* 0x0000e8000c1e1100 */
[----:B------:R-:W0:Y:S04]  /*485e0*/  LDL R8, [R1+0x2460] ;  /* 0x0024600001087983 */ /* 0x000e280000100800 */
[----:B------:R-:W0:Y:S01]  /*485f0*/  LDL R9, [R1+0x2464] ;  /* 0x0024640001097983 */ /* 0x000e220000100800 */
[----:B------:R-:W-:Y:S02]  /*48600*/  PRMT R80, RZ, 0x7610, R80 ;  /* 0x00007610ff507816 */ /* 0x000fe40000000050 */
[----:B------:R-:W-:-:S02]  /*48610*/  PRMT R81, RZ, 0x7610, R81 ;  /* 0x00007610ff517816 */ /* 0x000fc40000000051 */
[----:B------:R-:W-:Y:S02]  /*48620*/  PRMT R82, RZ, 0x7610, R82 ;  /* 0x00007610ff527816 */ /* 0x000fe40000000052 */
[----:B0-----:R-:W-:-:S04]  /*48630*/  @!P0 LOP3.LUT R9, R9, R8, RZ, 0x3c, !PT ;  /* 0x0000000809098212 */ /* 0x001fc800078e3cff */
[----:B------:R-:W-:-:S04]  /*48640*/  @!P0 LOP3.LUT R8, R9, R8, RZ, 0x3c, !PT ;  /* 0x0000000809088212 */ /* 0x000fc800078e3cff */
[----:B------:R-:W-:-:S05]  /*48650*/  @!P0 LOP3.LUT R9, R9, R8, RZ, 0x3c, !PT ;  /* 0x0000000809098212 */ /* 0x000fca00078e3cff */
[----:B------:R4:W3:Y:S02]  /*48660*/  @!P0 LDG.E.U8 R80, desc[UR10][R8.64] ;  /* 0x0000000a08508981 */ /* 0x0008e4000c1e1100 */
[----:B----4-:R-:W-:Y:S02]  /*48670*/  @!P0 IMAD.MOV.U32 R8, RZ, RZ, R11 ;  /* 0x000000ffff088224 */ /* 0x010fe400078e000b */
[----:B--2---:R-:W-:-:S05]  /*48680*/  @!P0 IMAD.MOV.U32 R9, RZ, RZ, R10 ;  /* 0x000000ffff098224 */ /* 0x004fca00078e000a */
[----:B------:R0:W2:Y:S02]  /*48690*/  @!P0 LDG.E.U8 R81, desc[UR10][R8.64] ;  /* 0x0000000a08518981 */ /* 0x0000a4000c1e1100 */
[----:B0-----:R-:W-:Y:S02]  /*486a0*/  @!P0 IMAD.MOV.U32 R8, RZ, RZ, R146 ;  /* 0x000000ffff088224 */ /* 0x001fe400078e0092 */
[----:B------:R-:W-:Y:S01]  /*486b0*/  @!P0 IMAD.MOV.U32 R9, RZ, RZ, R2 ;  /* 0x000000ffff098224 */ /* 0x000fe200078e0002 */
[----:B------:R-:W-:Y:S01]  /*486c0*/  LOP3.LUT R20, R20, 0xffff, RZ, 0xc0, !PT ;  /* 0x0000ffff14147812 */ /* 0x000fe200078ec0ff */
[----:B------:R-:W4:Y:S04]  /*486d0*/  LDL R2, [R1+0x2364] ;  /* 0x0023640001027983 */ /* 0x000f280000100800 */
[----:B------:R0:W2:Y:S01]  /*486e0*/  @!P0 LDG.E.U8 R82, desc[UR10][R8.64] ;  /* 0x0000000a08528981 */ /* 0x0000a2000c1e1100 */
[----:B------:R-:W-:-:S02]  /*486f0*/  LOP3.LUT R18, R18, 0xffff, RZ, 0xc0, !PT ;  /* 0x0000ffff12127812 */ /* 0x000fc400078ec0ff */
[----:B------:R-:W-:Y:S01]  /*48700*/  LOP3.LUT R16, R16, 0xffff, RZ, 0xc0, !PT ;  /* 0x0000ffff10107812 */ /* 0x000fe200078ec0ff */
[----:B------:R-:W3:Y:S01]  /*48710*/  LDL R146, [R1+0x2980] ;  /* 0x0029800001927983 */ /* 0x000ee20000100800 */
[----:B0-----:R-:W-:-:S03]  /*48720*/  @!P0 IMAD.MOV.U32 R8, RZ, RZ, R14 ;  /* 0x000000ffff088224 */ /* 0x001fc600078e000e */
[----:B------:R-:W4:Y:S01]  /*48730*/  LDL R14, [R1+0x2360] ;  /* 0x00236000010e7983 */ /* 0x000f220000100800 */
[----:B------:R-:W-:Y:S01]  /*48740*/  LOP3.LUT R13, R13, 0xffff, RZ, 0xc0, !PT ;  /* 0x0000ffff0d0d7812 */ /* 0x000fe200078ec0ff */
[----:B------:R-:W-:Y:S01]  /*48750*/  @!P0 IMAD.MOV.U32 R9, RZ, RZ, R15 ;  /* 0x000000ffff098224 */ /* 0x000fe200078e000f */
[----:B------:R-:W-:Y:S02]  /*48760*/  PRMT R84, RZ, 0x7610, R84 ;  /* 0x00007610ff547816 */ /* 0x000fe40000000054 */
[----:B------:R-:W-:Y:S02]  /*48770*/  PRMT R18, R20, 0x3340, R18 ;  /* 0x0000334014127816 */ /* 0x000fe40000000012 */
[----:B------:R-:W-:Y:S02]  /*48780*/  PRMT R11, R16, 0x3340, R13 ;  /* 0x00003340100b7816 */ /* 0x000fe4000000000d */
[----:B------:R-:W2:Y:S02]  /*48790*/  LDL R16, [R1+0x22e0] ;  /* 0x0022e00001107983 */ /* 0x000ea40000100800 */
[----:B------:R-:W-:-:S02]  /*487a0*/  PRMT R11, R18, 0x5410, R11 ;  /* 0x00005410120b7816 */ /* 0x000fc4000000000b */
[----:B------:R-:W2:Y:S04]  /*487b0*/  LDL R18, [R1+0x2324] ;  /* 0x0023240001127983 */ /* 0x000ea80000100800 */
[----:B------:R-:W2:Y:S01]  /*487c0*/  LDL R13, [R1+0x22e4] ;  /* 0x0022e400010d7983 */ /* 0x000ea20000100800 */
[----:B----4-:R-:W-:Y:S02]  /*487d0*/  @!P0 IMAD.MOV.U32 R15, RZ, RZ, R14 ;  /* 0x000000ffff0f8224 */ /* 0x010fe400078e000e */
[----:B------:R-:W-:Y:S01]  /*487e0*/  @!P0 IMAD.MOV.U32 R14, RZ, RZ, R2 ;  /* 0x000000ffff0e8224 */ /* 0x000fe200078e0002 */
[----:B------:R-:W-:Y:S01]  /*487f0*/  PRMT R83, RZ, 0x7610, R83 ;  /* 0x00007610ff537816 */ /* 0x000fe20000000053 */
[----:B------:R-:W4:Y:S04]  /*48800*/  LDL R2, [R1+0x2264] ;  /* 0x0022640001027983 */ /* 0x000f280000100800 */
[----:B------:R-:W4:Y:S01]  /*48810*/  @!P0 LDG.E.U8 R84, desc[UR10][R14.64] ;  /* 0x0000000a0e548981 */ /* 0x000f22000c1e1100 */
[----:B------:R-:W-:-:S02]  /*48820*/  LOP3.LUT R200, R200, 0xffff, RZ, 0xc0, !PT ;  /* 0x0000ffffc8c87812 */ /* 0x000fc400078ec0ff */
[----:B------:R-:W-:Y:S01]  /*48830*/  LOP3.LUT R194, R194, 0xffff, RZ, 0xc0, !PT ;  /* 0x0000ffffc2c27812 */ /* 0x000fe200078ec0ff */
[----:B------:R0:W4:Y:S04]  /*48840*/  @!P0 LDG.E.U8 R83, desc[UR10][R8.64] ;  /* 0x0000000a08538981 */ /* 0x000128000c1e1100 */
[----:B------:R-:W4:Y:S01]  /*48850*/  LDL R15, [R1+0x2320] ;  /* 0x00232000010f7983 */ /* 0x000f220000100800 */
[----:B------:R-:W-:Y:S02]  /*48860*/  LOP3.LUT R188, R188, 0xffff, RZ, 0xc0, !PT ;  /* 0x0000ffffbcbc7812 */ /* 0x000fe400078ec0ff */
[----:B------:R-:W-:Y:S01]  /*48870*/  LOP3.LUT R182, R182, 0xffff, RZ, 0xc0, !PT ;  /* 0x0000ffffb6b67812 */ /* 0x000fe200078ec0ff */
[----:B------:R-:W4:Y:S01]  /*48880*/  LDL R14, [R1+0x21a4] ;  /* 0x0021a400010e7983 */ /* 0x000f220000100800 */
        /* <DEDUP_REMOVED lines=8> */
[----:B------:R-:W-:Y:S02]  /*48910*/  PRMT R194, R200, 0x3340, R194 ;  /* 0x00003340c8c27816 */ /* 0x000fe400000000c2 */
[----:B0-----:R-:W-:Y:S02]  /*48920*/  PRMT R8, R188, 0x3340, R182 ;  /* 0x00003340bc087816 */ /* 0x001fe400000000b6 */
[----:B------:R-:W-:Y:S02]  /*48930*/  PRMT R172, R177, 0x3340, R172 ;  /* 0x00003340b1ac7816 */ /* 0x000fe400000000ac */
[----:B------:R-:W-:Y:S02]  /*48940*/  PRMT R9, R167, 0x3340, R163 ;  /* 0x00003340a7097816 */ /* 0x000fe400000000a3 */
[----:B------:R-:W-:-:S02]  /*48950*/  PRMT R157, R160, 0x3340, R157 ;  /* 0x00003340a09d7816 */ /* 0x000fc4000000009d */
[----:B------:R-:W-:Y:S02]  /*48960*/  PRMT R10, R154, 0x3340, R23 ;  /* 0x000033409a0a7816 */ /* 0x000fe40000000017 */
[----:B------:R-:W-:Y:S02]  /*48970*/  PRMT R8, R194, 0x5410, R8 ;  /* 0x00005410c2087816 */ /* 0x000fe40000000008 */
[----:B------:R-:W-:Y:S02]  /*48980*/  PRMT R9, R172, 0x5410, R9 ;  /* 0x00005410ac097816 */ /* 0x000fe40000000009 */
[----:B------:R-:W-:Y:S02]  /*48990*/  PRMT R10, R157, 0x5410, R10 ;  /* 0x000054109d0a7816 */ /* 0x000fe4000000000a */
[----:B------:R-:W-:-:S03]  /*489a0*/  PRMT R85, RZ, 0x7610, R85 ;  /* 0x00007610ff557816 */ /* 0x000fc60000000055 */
[----:B---3--:R2:W-:Y:S01]  /*489b0*/  STS.128 [R146+UR4+0x10000], R8 ;  /* 0x0100000892007988 */ /* 0x0085e20008000c04 */
[----:B------:R-:W-:Y:S01]  /*489c0*/  PRMT R86, RZ, 0x7610, R86 ;  /* 0x00007610ff567816 */ /* 0x000fe20000000056 */
[----:B--2---:R-:W-:Y:S02]  /*489d0*/  @!P0 IMAD.MOV.U32 R8, RZ, RZ, R18 ;  /* 0x000000ffff088224 */ /* 0x004fe400078e0012 */
[----:B------:R-:W2:Y:S01]  /*489e0*/  LDL R10, [R1+0x2260] ;  /* 0x00226000010a7983 */ /* 0x000ea20000100800 */
[----:B------:R-:W-:Y:S02]  /*489f0*/  PRMT R87, RZ, 0x7610, R87 ;  /* 0x00007610ff577816 */ /* 0x000fe40000000057 */
[----:B------:R-:W-:Y:S01]  /*48a00*/  PRMT R88, RZ, 0x7610, R88 ;  /* 0x00007610ff587816 */ /* 0x000fe20000000058 */
[----:B------:R-:W3:Y:S04]  /*48a10*/  LDL R18, [R1+0x21e0] ;  /* 0x0021e00001127983 */ /* 0x000ee80000100800 */
[----:B------:R-:W3:Y:S01]  /*48a20*/  LDL R11, [R1+0x2164] ;  /* 0x00216400010b7983 */ /* 0x000ee20000100800 */
[----:B----4-:R-:W-:-:S03]  /*48a30*/  @!P0 IMAD.MOV.U32 R9, RZ, RZ, R15 ;  /* 0x000000ffff098224 */ /* 0x010fc600078e000f */
[----:B------:R-:W4:Y:S04]  /*48a40*/  LDL R15, [R1+0x21a0] ;  /* 0x0021a000010f7983 */ /* 0x000f280000100800 */
[----:B------:R0:W4:Y:S02]  /*48a50*/  @!P0 LDG.E.U8 R85, desc[UR10][R8.64] ;  /* 0x0000000a08558981 */ /* 0x000124000c1e1100 */
[----:B0-----:R-:W-:Y:S02]  /*48a60*/  @!P0 IMAD.MOV.U32 R8, RZ, RZ, R13 ;  /* 0x000000ffff088224 */ /* 0x001fe400078e000d */
[----:B------:R-:W-:Y:S01]  /*48a70*/  @!P0 IMAD.MOV.U32 R9, RZ, RZ, R16 ;  /* 0x000000ffff098224 */ /* 0x000fe200078e0010 */
[----:B------:R-:W4:Y:S04]  /*48a80*/  LDL R13, [R1+0x2160] ;  /* 0x00216000010d7983 */ /* 0x000f280000100800 */
[----:B------:R0:W4:Y:S04]  /*48a90*/  @!P0 LDG.E.U8 R86, desc[UR10][R8.64] ;  /* 0x0000000a08568981 */ /* 0x000128000c1e1100 */
[----:B------:R-:W3:Y:S04]  /*48aa0*/  LDL R16, [R1+0x21e4] ;  /* 0x0021e40001107983 */ /* 0x000ee80000100800 */
[----:B------:R-:W0:Y:S04]  /*48ab0*/  LDL R8, [R1+0x22a0] ;  /* 0x0022a00001087983 */ /* 0x000e280000100800 */
[----:B------:R-:W0:Y:S02]  /*48ac0*/  LDL R9, [R1+0x22a4] ;  /* 0x0022a40001097983 */ /* 0x000e240000100800 */
[----:B0-----:R-:W-:-:S04]  /*48ad0*/  @!P0 LOP3.LUT R9, R9, R8, RZ, 0x3c, !PT ;  /* 0x0000000809098212 */ /* 0x001fc800078e3cff */
[----:B------:R-:W-:-:S04]  /*48ae0*/  @!P0 LOP3.LUT R8, R9, R8, RZ, 0x3c, !PT ;  /* 0x0000000809088212 */ /* 0x000fc800078e3cff */
[----:B------:R-:W-:-:S05]  /*48af0*/  @!P0 LOP3.LUT R9, R9, R8, RZ, 0x3c, !PT ;  /* 0x0000000809098212 */ /* 0x000fca00078e3cff */
[----:B------:R0:W4:Y:S02]  /*48b00*/  @!P0 LDG.E.U8 R87, desc[UR10][R8.64] ;  /* 0x0000000a08578981 */ /* 0x000124000c1e1100 */
[----:B0-----:R-:W-:Y:S02]  /*48b10*/  @!P0 IMAD.MOV.U32 R8, RZ, RZ, R2 ;  /* 0x000000ffff088224 */ /* 0x001fe400078e0002 */
[----:B--2---:R-:W-:Y:S01]  /*48b20*/  @!P0 IMAD.MOV.U32 R9, RZ, RZ, R10 ;  /* 0x000000ffff098224 */ /* 0x004fe200078e000a */
[----:B------:R-:W2:Y:S04]  /*48b30*/  LDL R2, [R1+0x2124] ;  /* 0x0021240001027983 */ /* 0x000ea80000100800 */
[----:B------:R0:W2:Y:S04]  /*48b40*/  @!P0 LDG.E.U8 R88, desc[UR10][R8.64] ;  /* 0x0000000a08588981 */ /* 0x0000a8000c1e1100 */
[----:B------:R-:W2:Y:S04]  /*48b50*/  LDL R10, [R1+0x2120] ;  /* 0x00212000010a7983 */ /* 0x000ea80000100800 */
[----:B------:R-:W0:Y:S04]  /*48b60*/  LDL R8, [R1+0x2220] ;  /* 0x0022200001087983 */ /* 0x000e280000100800 */
[----:B------:R-:W0:Y:S01]  /*48b70*/  LDL R9, [R1+0x2224] ;  /* 0x0022240001097983 */ /* 0x000e220000100800 */
[----:B------:R-:W-:-:S02]  /*48b80*/  PRMT R89, RZ, 0x7610, R89 ;  /* 0x00007610ff597816 */ /* 0x000fc40000000059 */
[----:B------:R-:W-:Y:S02]  /*48b90*/  PRMT R90, RZ, 0x7610, R90 ;  /* 0x00007610ff5a7816 */ /* 0x000fe4000000005a */
[----:B------:R-:W-:Y:S02]  /*48ba0*/  PRMT R91, RZ, 0x7610, R91 ;  /* 0x00007610ff5b7816 */ /* 0x000fe4000000005b */
[----:B------:R-:W-:Y:S02]  /*48bb0*/  PRMT R92, RZ, 0x7610, R92 ;  /* 0x00007610ff5c7816 */ /* 0x000fe4000000005c */
[----:B------:R-:W-:Y:S02]  /*48bc0*/  PRMT R93, RZ, 0x7610, R93 ;  /* 0x00007610ff5d7816 */ /* 0x000fe4000000005d */
[----:B0-----:R-:W-:-:S04]  /*48bd0*/  @!P0 LOP3.LUT R9, R9, R8, RZ, 0x3c, !PT ;  /* 0x0000000809098212 */ /* 0x001fc800078e3cff */
[----:B------:R-:W-:-:S04]  /*48be0*/  @!P0 LOP3.LUT R8, R9, R8, RZ, 0x3c, !PT ;  /* 0x0000000809088212 */ /* 0x000fc800078e3cff */
[----:B------:R-:W-:-:S05]  /*48bf0*/  @!P0 LOP3.LUT R9, R9, R8, RZ, 0x3c, !PT ;  /* 0x0000000809098212 */ /* 0x000fca00078e3cff */
[----:B------:R3:W2:Y:S02]  /*48c00*/  @!P0 LDG.E.U8 R89, desc[UR10][R8.64] ;  /* 0x0000000a08598981 */ /* 0x0006a4000c1e1100 */
[----:B---3--:R-:W-:Y:S02]  /*48c10*/  @!P0 IMAD.MOV.U32 R8, RZ, RZ, R16 ;  /* 0x000000ffff088224 */ /* 0x008fe400078e0010 */
[----:B------:R-:W-:Y:S01]  /*48c20*/  @!P0 IMAD.MOV.U32 R9, RZ, RZ, R18 ;  /* 0x000000ffff098224 */ /* 0x000fe200078e0012 */
[----:B------:R-:W-:Y:S01]  /*48c30*/  PRMT R94, RZ, 0x7610, R94 ;  /* 0x00007610ff5e7816 */ /* 0x000fe2000000005e */
[----:B------:R-:W3:Y:S04]  /*48c40*/  LDL R18, [R1+0x2060] ;  /* 0x0020600001127983 */ /* 0x000ee80000100800 */
[----:B------:R0:W3:Y:S04]  /*48c50*/  @!P0 LDG.E.U8 R90, desc[UR10][R8.64] ;  /* 0x0000000a085a8981 */ /* 0x0000e8000c1e1100 */
[----:B------:R-:W3:Y:S01]  /*48c60*/  LDL R16, [R1+0x2064] ;  /* 0x0020640001107983 */ /* 0x000ee20000100800 */
[----:B0-----:R-:W-:-:S02]  /*48c70*/  @!P0 IMAD.MOV.U32 R8, RZ, RZ, R14 ;  /* 0x000000ffff088224 */ /* 0x001fc400078e000e */
[----:B----4-:R-:W-:Y:S01]  /*48c80*/  @!P0 IMAD.MOV.U32 R9, RZ, RZ, R15 ;  /* 0x000000ffff098224 */ /* 0x010fe200078e000f */
[----:B------:R-:W4:Y:S04]  /*48c90*/  LDL R14, [R1+0x2024] ;  /* 0x00202400010e7983 */ /* 0x000f280000100800 */
[----:B------:R0:W4:Y:S04]  /*48ca0*/  @!P0 LDG.E.U8 R91, desc[UR10][R8.64] ;  /* 0x0000000a085b8981 */ /* 0x000128000c1e1100 */
[----:B------:R-:W4:Y:S01]  /*48cb0*/  LDL R15, [R1+0x2020] ;  /* 0x00202000010f7983 */ /* 0x000f220000100800 */
[----:B0-----:R-:W-:-:S02]  /*48cc0*/  @!P0 IMAD.MOV.U32 R8, RZ, RZ, R11 ;  /* 0x000000ffff088224 */ /* 0x001fc400078e000b */
[----:B------:R-:W-:Y:S01]  /*48cd0*/  @!P0 IMAD.MOV.U32 R9, RZ, RZ, R13 ;  /* 0x000000ffff098224 */ /* 0x000fe200078e000d */
[----:B------:R-:W4:Y:S04]  /*48ce0*/  LDL R11, [R1+0x1fe4] ;  /* 0x001fe400010b7983 */ /* 0x000f280000100800 */
[----:B------:R2:W4:Y:S04]  /*48cf0*/  @!P0 LDG.E.U8 R92, desc[UR10][R8.64] ;  /* 0x0000000a085c8981 */ /* 0x000528000c1e1100 */
[----:B------:R-:W4:Y:S01]  /*48d00*/  LDL R13, [R1+0x1fe0] ;  /* 0x001fe000010d7983 */ /* 0x000f220000100800 */
[----:B--2---:R-:W-:-:S02]  /*48d10*/  @!P0 IMAD.MOV.U32 R8, RZ, RZ, R2 ;  /* 0x000000ffff088224 */ /* 0x004fc400078e0002 */
[----:B------:R-:W-:Y:S01]  /*48d20*/  @!P0 IMAD.MOV.U32 R9, RZ, RZ, R10 ;  /* 0x000000ffff098224 */ /* 0x000fe200078e000a */
[----:B------:R-:W2:Y:S04]  /*48d30*/  LDL R2, [R1+0x1fa4] ;  /* 0x001fa40001027983 */ /* 0x000ea80000100800 */
[----:B------:R0:W2:Y:S01]  /*48d40*/  @!P0 LDG.E.U8 R93, desc[UR10][R8.64] ;  /* 0x0000000a085d8981 */ /* 0x0000a2000c1e1100 */
[----:B------:R-:W-:Y:S02]  /*48d50*/  PRMT R95, RZ, 0x7610, R95 ;  /* 0x00007610ff5f7816 */ /* 0x000fe4000000005f */
[----:B------:R-:W-:Y:S01]  /*48d60*/  PRMT R96, RZ, 0x7610, R96 ;  /* 0x00007610ff607816 */ /* 0x000fe20000000060 */
[----:B------:R-:W2:Y:S04]  /*48d70*/  LDL R10, [R1+0x1fa0] ;  /* 0x001fa000010a7983 */ /* 0x000ea80000100800 */
[----:B------:R-:W0:Y:S04]  /*48d80*/  LDL R8, [R1+0x20e0] ;  /* 0x0020e00001087983 */ /* 0x000e280000100800 */
[----:B------:R-:W0:Y:S02]  /*48d90*/  LDL R9, [R1+0x20e4] ;  /* 0x0020e40001097983 */ /* 0x000e240000100800 */
[----:B0-----:R-:W-:-:S04]  /*48da0*/  @!P0 LOP3.LUT R9, R9, R8, RZ, 0x3c, !PT ;  /* 0x0000000809098212 */ /* 0x001fc800078e3cff */
[----:B------:R-:W-:-:S04]  /*48db0*/  @!P0 LOP3.LUT R8, R9, R8, RZ, 0x3c, !PT ;  /* 0x0000000809088212 */ /* 0x000fc800078e3cff */
[----:B------:R-:W-:-:S05]  /*48dc0*/  @!P0 LOP3.LUT R9, R9, R8, RZ, 0x3c, !PT ;  /* 0x0000000809098212 */ /* 0x000fca00078e3cff */
[----:B------:R0:W2:Y:S04]  /*48dd0*/  @!P0 LDG.E.U8 R94, desc[UR10][R8.64] ;  /* 0x0000000a085e8981 */ /* 0x0000a8000c1e1100 */
[----:B------:R-:W0:Y:S04]  /*48de0*/  LDL R8, [R1+0x20a0] ;  /* 0x0020a00001087983 */ /* 0x000e280000100800 */
[----:B------:R-:W0:Y:S01]  /*48df0*/  LDL R9, [R1+0x20a4] ;  /* 0x0020a40001097983 */ /* 0x000e220000100800 */
[----:B------:R-:W-:Y:S02]  /*48e00*/  PRMT R97, RZ, 0x7610, R97 ;  /* 0x00007610ff617816 */ /* 0x000fe40000000061 */
[----:B------:R-:W-:-:S02]  /*48e10*/  PRMT R98, RZ, 0x7610, R98 ;  /* 0x00007610ff627816 */ /* 0x000fc40000000062 */
[----:B0-----:R-:W-:-:S04]  /*48e20*/  @!P0 LOP3.LUT R9, R9, R8, RZ, 0x3c, !PT ;  /* 0x0000000809098212 */ /* 0x001fc800078e3cff */
[----:B------:R-:W-:-:S04]  /*48e30*/  @!P0 LOP3.LUT R8, R9, R8, RZ, 0x3c, !PT ;  /* 0x0000000809088212 */ /* 0x000fc800078e3cff */
[----:B------:R-:W-:-:S05]  /*48e40*/  @!P0 LOP3.LUT R9, R9, R8, RZ, 0x3c, !PT ;  /* 0x0000000809098212 */ /* 0x000fca00078e3cff */
[----:B------:R3:W2:Y:S02]  /*48e50*/  @!P0 LDG.E.U8 R95, desc[UR10][R8.64] ;  /* 0x0000000a085f8981 */ /* 0x0006a4000c1e1100 */
[----:B---3--:R-:W-:Y:S02]  /*48e60*/  @!P0 IMAD.MOV.U32 R8, RZ, RZ, R16 ;  /* 0x000000ffff088224 */ /* 0x008fe400078e0010 */
[----:B------:R-:W-:Y:S01]  /*48e70*/  @!P0 IMAD.MOV.U32 R9, RZ, RZ, R18 ;  /* 0x000000ffff098224 */ /* 0x000fe200078e0012 */
[----:B------:R-:W3:Y:S04]  /*48e80*/  LDL R16, [R1+0x1ee0] ;  /* 0x001ee00001107983 */ /* 0x000ee80000100800 */
[----:B------:R4:W3:Y:S04]  /*48e90*/  @!P0 LDG.E.U8 R96, desc[UR10][R8.64] ;  /* 0x0000000a08608981 */ /* 0x0008e8000c1e1100 */
[----:B------:R-:W3:Y:S01]  /*48ea0*/  LDL R18, [R1+0x1f20] ;  /* 0x001f200001127983 */ /* 0x000ee20000100800 */
[----:B----4-:R-:W-:-:S02]  /*48eb0*/  @!P0 IMAD.MOV.U32 R8, RZ, RZ, R14 ;  /* 0x000000ffff088224 */ /* 0x010fc400078e000e */
[----:B------:R-:W-:Y:S01]  /*48ec0*/  @!P0 IMAD.MOV.U32 R9, RZ, RZ, R15 ;  /* 0x000000ffff098224 */ /* 0x000fe200078e000f */
[----:B------:R-:W-:Y:S01]  /*48ed0*/  PRMT R99, RZ, 0x7610, R99 ;  /* 0x00007610ff637816 */ /* 0x000fe20000000063 */
[----:B------:R-:W4:Y:S04]  /*48ee0*/  LDL R15, [R1+0x1f60] ;  /* 0x001f6000010f7983 */ /* 0x000f280000100800 */
[----:B------:R0:W4:Y:S01]  /*48ef0*/  @!P0 LDG.E.U8 R97, desc[UR10][R8.64] ;  /* 0x0000000a08618981 */ /* 0x000122000c1e1100 */
[----:B------:R-:W-:Y:S02]  /*48f00*/  LOP3.LUT R244, R244, 0xffff, RZ, 0xc0, !PT ;  /* 0x0000fffff4f47812 */ /* 0x000fe400078ec0ff */
[----:B------:R-:W-:Y:S01]  /*48f10*/  LOP3.LUT R241, R241, 0xffff, RZ, 0xc0, !PT ;  /* 0x0000fffff1f17812 */ /* 0x000fe200078ec0ff */
[----:B------:R-:W4:Y:S01]  /*48f20*/  LDL R14, [R1+0x1f64] ;  /* 0x001f6400010e7983 */ /* 0x000f220000100800 */
[----:B0-----:R-:W-:-:S02]  /*48f30*/  @!P0 IMAD.MOV.U32 R8, RZ, RZ, R11 ;  /* 0x000000ffff088224 */ /* 0x001fc400078e000b */
[----:B------:R-:W-:Y:S02]  /*48f40*/  @!P0 IMAD.MOV.U32 R9, RZ, RZ, R13 ;  /* 0x000000ffff098224 */ /* 0x000fe400078e000d */
[----:B------:R-:W4:Y:S04]  /*48f50*/  LDL R13, [R1+0x1ee4] ;  /* 0x001ee400010d7983 */ /* 0x000f280000100800 */
[----:B------:R2:W4:Y:S02]  /*48f60*/  @!P0 LDG.E.U8 R98, desc[UR10][R8.64] ;  /* 0x0000000a08628981 */ /* 0x000524000c1e1100 */
[----:B--2---:R-:W-:Y:S02]  /*48f70*/  @!P0 IMAD.MOV.U32 R8, RZ, RZ, R2 ;  /* 0x000000ffff088224 */ /* 0x004fe400078e0002 */
[----:B------:R-:W2:Y:S01]  /*48f80*/  LDL R2, [R1+0x1f24] ;  /* 0x001f240001027983 */ /* 0x000ea20000100800 */
[----:B------:R-:W-:Y:S01]  /*48f90*/  @!P0 IMAD.MOV.U32 R9, RZ, RZ, R10 ;  /* 0x000000ffff098224 */ /* 0x000fe200078e000a */
[----:B------:R-:W-:-:S02]  /*48fa0*/  LOP3.LUT R229, R229, 0xffff, RZ, 0xc0, !PT ;  /* 0x0000ffffe5e57812 */ /* 0x000fc400078ec0ff */
[----:B------:R-:W-:Y:S02]  /*48fb0*/  LOP3.LUT R226, R226, 0xffff, RZ, 0xc0, !PT ;  /* 0x0000ffffe2e27812 */ /* 0x000fe400078ec0ff */
[----:B------:R-:W-:Y:S01]  /*48fc0*/  LOP3.LUT R221, R221, 0xffff, RZ, 0xc0, !PT ;  /* 0x0000ffffdddd7812 */ /* 0x000fe200078ec0ff */
[----:B------:R0:W2:Y:S01]  /*48fd0*/  @!P0 LDG.E.U8 R99, desc[UR10][R8.64] ;  /* 0x0000000a08638981 */ /* 0x0000a2000c1e1100 */
        /* <DEDUP_REMOVED lines=23> */
[----:B------:R-:W-:-:S03]  /*49150*/  PRMT R101, RZ, 0x7610, R101 ;  /* 0x00007610ff657816 */ /* 0x000fc60000000065 */
[----:B------:R0:W-:Y:S01]  /*49160*/  STS.128 [R146+UR4+0x14000], R8 ;  /* 0x0140000892007988 */ /* 0x0001e20008000c04 */
[----:B------:R-:W-:Y:S02]  /*49170*/  PRMT R102, RZ, 0x7610, R102 ;  /* 0x00007610ff667816 */ /* 0x000fe40000000066 */
[----:B------:R-:W-:Y:S01]  /*49180*/  PRMT R103, RZ, 0x7610, R103 ;  /* 0x00007610ff677816 */ /* 0x000fe20000000067 */
[----:B0-----:R-:W2:Y:S04]  /*49190*/  LDL R146, [R1+0x1e64] ;  /* 0x001e640001927983 */ /* 0x001ea80000100800 */
[----:B------:R-:W2:Y:S01]  /*491a0*/  LDL R10, [R1+0x1e20] ;  /* 0x001e2000010a7983 */ /* 0x000ea20000100800 */
[----:B------:R-:W-:Y:S02]  /*491b0*/  PRMT R100, RZ, 0x7610, R100 ;  /* 0x00007610ff647816 */ /* 0x000fe40000000064 */
[----:B------:R-:W-:Y:S01]  /*491c0*/  PRMT R104, RZ, 0x7610, R104 ;  /* 0x00007610ff687816 */ /* 0x000fe20000000068 */
[----:B------:R-:W2:Y:S01]  /*491d0*/  LDL R11, [R1+0x1d64] ;  /* 0x001d6400010b7983 */ /* 0x000ea20000100800 */
[----:B---3--:R-:W-:-:S03]  /*491e0*/  @!P0 IMAD.MOV.U32 R9, RZ, RZ, R18 ;  /* 0x000000ffff098224 */ /* 0x008fc600078e0012 */
[----:B------:R-:W3:Y:S04]  /*491f0*/  LDL R18, [R1+0x1de0] ;  /* 0x001de00001127983 */ /* 0x000ee80000100800 */
[----:B----4-:R-:W4:Y:S04]  /*49200*/  @!P0 LDG.E.U8 R100, desc[UR10][R14.64] ;  /* 0x0000000a0e648981 */ /* 0x010f28000c1e1100 */
[----:B------:R-:W4:Y:S04]  /*49210*/  LDL R15, [R1+0x1da0] ;  /* 0x001da000010f7983 */ /* 0x000f280000100800 */
[----:B------:R-:W4:Y:S01]  /*49220*/  LDL R14, [R1+0x1da4] ;  /* 0x001da400010e7983 */ /* 0x000f220000100800 */
[----:B--2---:R-:W-:-:S03]  /*49230*/  @!P0 IMAD.MOV.U32 R8, RZ, RZ, R2 ;  /* 0x000000ffff088224 */ /* 0x004fc600078e0002 */
[----:B------:R-:W2:Y:S04]  /*49240*/  LDL R2, [R1+0x1e24] ;  /* 0x001e240001027983 */ /* 0x000ea80000100800 */
        /* <DEDUP_REMOVED lines=11> */
[----:B------:R0:W4:Y:S04]  /*49300*/  @!P0 LDG.E.U8 R103, desc[UR10][R8.64] ;  /* 0x0000000a08678981 */ /* 0x000128000c1e1100 */
[----:B------:R-:W2:Y:S01]  /*49310*/  LDL R9, [R1+0x1e60] ;  /* 0x001e600001097983 */ /* 0x000ea20000100800 */
[----:B0-----:R-:W-:Y:S01]  /*49320*/  @!P0 IMAD.MOV.U32 R8, RZ, RZ, R146 ;  /* 0x000000ffff088224 */ /* 0x001fe200078e0092 */
[----:B------:R-:W-:Y:S02]  /*49330*/  PRMT R105, RZ, 0x7610, R105 ;  /* 0x00007610ff697816 */ /* 0x000fe40000000069 */
[----:B------:R-:W-:Y:S01]  /*49340*/  PRMT R106, RZ, 0x7610, R106 ;  /* 0x00007610ff6a7816 */ /* 0x000fe2000000006a */
[----:B------:R-:W4:Y:S01]  /*49350*/  LDL R146, [R1+0x1ca4] ;  /* 0x001ca40001927983 */ /* 0x000f220000100800 */
[----:B------:R-:W-:-:S03]  /*49360*/  PRMT R107, RZ, 0x7610, R107 ;  /* 0x00007610ff6b7816 */ /* 0x000fc6000000006b */
[----:B--2---:R0:W2:Y:S02]  /*49370*/  @!P0 LDG.E.U8 R104, desc[UR10][R8.64] ;  /* 0x0000000a08688981 */ /* 0x0040a4000c1e1100 */
[----:B0-----:R-:W-:Y:S02]  /*49380*/  @!P0 IMAD.MOV.U32 R8, RZ, RZ, R2 ;  /* 0x000000ffff088224 */ /* 0x001fe400078e0002 */
[----:B------:R-:W-:Y:S01]  /*49390*/  @!P0 IMAD.MOV.U32 R9, RZ, RZ, R10 ;  /* 0x000000ffff098224 */ /* 0x000fe200078e000a */
[----:B------:R-:W2:Y:S04]  /*493a0*/  LDL R2, [R1+0x1d24] ;  /* 0x001d240001027983 */ /* 0x000ea80000100800 */
[----:B------:R-:W2:Y:S04]  /*493b0*/  LDL R10, [R1+0x1d20] ;  /* 0x001d2000010a7983 */ /* 0x000ea80000100800 */
[----:B------:R3:W2:Y:S02]  /*493c0*/  @!P0 LDG.E.U8 R105, desc[UR10][R8.64] ;  /* 0x0000000a08698981 */ /* 0x0006a4000c1e1100 */
[----:B---3--:R-:W-:-:S02]  /*493d0*/  @!P0 IMAD.MOV.U32 R8, RZ, RZ, R16 ;  /* 0x000000ffff088224 */ /* 0x008fc400078e0010 */
[----:B------:R-:W-:Y:S01]  /*493e0*/  @!P0 IMAD.MOV.U32 R9, RZ, RZ, R18 ;  /* 0x000000ffff098224 */ /* 0x000fe200078e0012 */
[----:B------:R-:W-:Y:S01]  /*493f0*/  PRMT R108, RZ, 0x7610, R108 ;  /* 0x00007610ff6c7816 */ /* 0x000fe2000000006c */
[----:B------:R-:W3:Y:S04]  /*49400*/  LDL R18, [R1+0x1c60] ;  /* 0x001c600001127983 */ /* 0x000ee80000100800 */
[----:B------:R4:W3:Y:S01]  /*49410*/  @!P0 LDG.E.U8 R106, desc[UR10][R8.64] ;  /* 0x0000000a086a8981 */ /* 0x0008e2000c1e1100 */
[----:B------:R-:W-:Y:S02]  /*49420*/  PRMT R109, RZ, 0x7610, R109 ;  /* 0x00007610ff6d7816 */ /* 0x000fe4000000006d */
[----:B------:R-:W-:Y:S01]  /*49430*/  PRMT R110, RZ, 0x7610, R110 ;  /* 0x00007610ff6e7816 */ /* 0x000fe2000000006e */
[----:B------:R-:W3:Y:S01]  /*49440*/  LDL R16, [R1+0x1c64] ;  /* 0x001c640001107983 */ /* 0x000ee20000100800 */
[----:B----4-:R-:W-:-:S02]  /*49450*/  @!P0 IMAD.MOV.U32 R8, RZ, RZ, R14 ;  /* 0x000000ffff088224 */ /* 0x010fc400078e000e */
[----:B------:R-:W-:Y:S01]  /*49460*/  @!P0 IMAD.MOV.U32 R9, RZ, RZ, R15 ;  /* 0x000000ffff098224 */ /* 0x000fe200078e000f */
        /* <DEDUP_REMOVED lines=8> */
[----:B--2---:R-:W-:-:S03]  /*494f0*/  @!P0 IMAD.MOV.U32 R8, RZ, RZ, R2 ;  /* 0x000000ffff088224 */ /* 0x004fc600078e0002 */
[----:B------:R-:W2:Y:S01]  /*49500*/  LDL R2, [R1+0x1ba4] ;  /* 0x001ba40001027983 */ /* 0x000ea20000100800 */
[----:B------:R-:W-:Y:S01]  /*49510*/  @!P0 IMAD.MOV.U32 R9, RZ, RZ, R10 ;  /* 0x000000ffff098224 */ /* 0x000fe200078e000a */
[----:B------:R-:W-:Y:S02]  /*49520*/  PRMT R111, RZ, 0x7610, R111 ;  /* 0x00007610ff6f7816 */ /* 0x000fe4000000006f */
[----:B------:R-:W2:Y:S04]  /*49530*/  LDL R10, [R1+0x1ba0] ;  /* 0x001ba000010a7983 */ /* 0x000ea80000100800 */
[----:B------:R0:W2:Y:S04]  /*49540*/  @!P0 LDG.E.U8 R109, desc[UR10][R8.64] ;  /* 0x0000000a086d8981 */ /* 0x0000a8000c1e1100 */
[----:B------:R-:W0:Y:S04]  /*49550*/  LDL R8, [R1+0x1ce0] ;  /* 0x001ce00001087983 */ /* 0x000e280000100800 */
[----:B------:R-:W0:Y:S02]  /*49560*/  LDL R9, [R1+0x1ce4] ;  /* 0x001ce40001097983 */ /* 0x000e240000100800 */
[----:B0-----:R-:W-:-:S04]  /*49570*/  @!P0 LOP3.LUT R9, R9, R8, RZ, 0x3c, !PT ;  /* 0x0000000809098212 */ /* 0x001fc800078e3cff */
[----:B------:R-:W-:-:S04]  /*49580*/  @!P0 LOP3.LUT R8, R9, R8, RZ, 0x3c, !PT ;  /* 0x0000000809088212 */ /* 0x000fc800078e3cff */
[----:B------:R-:W-:-:S05]  /*49590*/  @!P0 LOP3.LUT R9, R9, R8, RZ, 0x3c, !PT ;  /* 0x0000000809098212 */ /* 0x000fca00078e3cff */
[----:B------:R0:W2:Y:S04]  /*495a0*/  @!P0 LDG.E.U8 R110, desc[UR10][R8.64] ;  /* 0x0000000a086e8981 */ /* 0x0000a8000c1e1100 */
[----:B------:R-:W3:Y:S01]  /*495b0*/  LDL R9, [R1+0x1ca0] ;  /* 0x001ca00001097983 */ /* 0x000ee20000100800 */
[----:B0-----:R-:W-:Y:S01]  /*495c0*/  @!P0 IMAD.MOV.U32 R8, RZ, RZ, R146 ;  /* 0x000000ffff088224 */ /* 0x001fe200078e0092 */
[----:B------:R-:W-:Y:S02]  /*495d0*/  PRMT R112, RZ, 0x7610, R112 ;  /* 0x00007610ff707816 */ /* 0x000fe40000000070 */
[----:B------:R-:W-:Y:S01]  /*495e0*/  PRMT R113, RZ, 0x7610, R113 ;  /* 0x00007610ff717816 */ /* 0x000fe20000000071 */
[----:B------:R-:W2:Y:S01]  /*495f0*/  LDL R146, [R1+0x1b20] ;  /* 0x001b200001927983 */ /* 0x000ea20000100800 */
[----:B------:R-:W-:-:S03]  /*49600*/  PRMT R114, RZ, 0x7610, R114 ;  /* 0x00007610ff727816 */ /* 0x000fc60000000072 */
[----:B---3--:R0:W3:Y:S02]  /*49610*/  @!P0 LDG.E.U8 R111, desc[UR10][R8.64] ;  /* 0x0000000a086f8981 */ /* 0x0080e4000c1e1100 */
[----:B0-----:R-:W-:Y:S02]  /*49620*/  @!P0 IMAD.MOV.U32 R8, RZ, RZ, R16 ;  /* 0x000000ffff088224 */ /* 0x001fe400078e0010 */
        /* <DEDUP_REMOVED lines=42> */
[----:B------:R-:W-:Y:S01]  /*498d0*/  PRMT R8, R205, 0x5410, R8 ;  /* 0x00005410cd087816 */ /* 0x000fe20000000008 */
[----:B------:R-:W2:Y:S01]  /*498e0*/  LDL R17, [R1+0x19e0] ;  /* 0x0019e00001117983 */ /* 0x000ea20000100800 */
[----:B------:R-:W-:Y:S02]  /*498f0*/  PRMT R9, R181, 0x5410, R9 ;  /* 0x00005410b5097816 */ /* 0x000fe40000000009 */
[----:B------:R-:W-:-:S02]  /*49900*/  PRMT R10, R162, 0x5410, R10 ;  /* 0x00005410a20a7816 */ /* 0x000fc4000000000a */
[----:B------:R-:W-:Y:S02]  /*49910*/  PRMT R11, R22, 0x5410, R11 ;  /* 0x00005410160b7816 */ /* 0x000fe4000000000b */
[----:B------:R-:W-:Y:S02]  /*49920*/  PRMT R117, RZ, 0x7610, R117 ;  /* 0x00007610ff757816 */ /* 0x000fe40000000075 */
[----:B------:R-:W-:Y:S01]  /*49930*/  PRMT R118, RZ, 0x7610, R118 ;  /* 0x00007610ff767816 */ /* 0x000fe20000000076 */
[----:B---3--:R0:W-:Y:S02]  /*49940*/  STS.128 [R18+UR4+0x10000], R8 ;  /* 0x0100000812007988 */ /* 0x0081e40008000c04 */
[----:B0-----:R-:W-:Y:S01]  /*49950*/  @!P0 IMAD.MOV.U32 R9, RZ, RZ, R146 ;  /* 0x000000ffff098224 */ /* 0x001fe200078e0092 */
[----:B------:R-:W-:Y:S01]  /*49960*/  PRMT R119, RZ, 0x7610, R119 ;  /* 0x00007610ff777816 */ /* 0x000fe20000000077 */
[----:B------:R-:W3:Y:S04]  /*49970*/  LDL R146, [R1+0x1a64] ;  /* 0x001a640001927983 */ /* 0x000ee80000100800 */
[----:B------:R-:W3:Y:S01]  /*49980*/  LDL R10, [R1+0x1a20] ;  /* 0x001a2000010a7983 */ /* 0x000ee20000100800 */
[----:B------:R-:W-:-:S02]  /*49990*/  PRMT R116, RZ, 0x7610, R116 ;  /* 0x00007610ff747816 */ /* 0x000fc40000000074 */
[----:B------:R-:W-:Y:S01]  /*499a0*/  PRMT R120, RZ, 0x7610, R120 ;  /* 0x00007610ff787816 */ /* 0x000fe20000000078 */
[----:B------:R-:W3:Y:S04]  /*499b0*/  LDL R11, [R1+0x1964] ;  /* 0x00196400010b7983 */ /* 0x000ee80000100800 */
[----:B----4-:R-:W4:Y:S04]  /*499c0*/  @!P0 LDG.E.U8 R116, desc[UR10][R14.64] ;  /* 0x0000000a0e748981 */ /* 0x010f28000c1e1100 */
[----:B------:R-:W4:Y:S01]  /*499d0*/  LDL R15, [R1+0x19a0] ;  /* 0x0019a000010f7983 */ /* 0x000f220000100800 */
[----:B--2---:R-:W-:-:S03]  /*499e0*/  @!P0 IMAD.MOV.U32 R8, RZ, RZ, R2 ;  /* 0x000000ffff088224 */ /* 0x004fc600078e0002 */
[----:B------:R-:W2:Y:S04]  /*499f0*/  LDL R14, [R1+0x19a4] ;  /* 0x0019a400010e7983 */ /* 0x000ea80000100800 */
[----:B------:R0:W4:Y:S04]  /*49a00*/  @!P0 LDG.E.U8 R117, desc[UR10][R8.64] ;  /* 0x0000000a08758981 */ /* 0x000128000c1e1100 */
[----:B------:R-:W2:Y:S01]  /*49a10*/  LDL R2, [R1+0x1a24] ;  /* 0x001a240001027983 */ /* 0x000ea20000100800 */
[----:B0-----:R-:W-:Y:S02]  /*49a20*/  @!P0 IMAD.MOV.U32 R8, RZ, RZ, R13 ;  /* 0x000000ffff088224 */ /* 0x001fe400078e000d */
[----:B------:R-:W-:Y:S01]  /*49a30*/  @!P0 IMAD.MOV.U32 R9, RZ, RZ, R16 ;  /* 0x000000ffff098224 */ /* 0x000fe200078e0010 */
[----:B------:R-:W4:Y:S04]  /*49a40*/  LDL R13, [R1+0x1960] ;  /* 0x00196000010d7983 */ /* 0x000f280000100800 */
[----:B------:R0:W4:Y:S04]  /*49a50*/  @!P0 LDG.E.U8 R118, desc[UR10][R8.64] ;  /* 0x0000000a08768981 */ /* 0x000128000c1e1100 */
[----:B------:R-:W4:Y:S04]  /*49a60*/  LDL R16, [R1+0x19e4] ;  /* 0x0019e40001107983 */ /* 0x000f280000100800 */
[----:B------:R-:W0:Y:S04]  /*49a70*/  LDL R8, [R1+0x1aa0] ;  /* 0x001aa00001087983 */ /* 0x000e280000100800 */
[----:B------:R-:W0:Y:S02]  /*49a80*/  LDL R9, [R1+0x1aa4] ;  /* 0x001aa40001097983 */ /* 0x000e240000100800 */
[----:B0-----:R-:W-:-:S04]  /*49a90*/  @!P0 LOP3.LUT R9, R9, R8, RZ, 0x3c, !PT ;  /* 0x0000000809098212 */ /* 0x001fc800078e3cff */
[----:B------:R-:W-:-:S04]  /*49aa0*/  @!P0 LOP3.LUT R8, R9, R8, RZ, 0x3c, !PT ;  /* 0x0000000809088212 */ /* 0x000fc800078e3cff */
[----:B------:R-:W-:-:S05]  /*49ab0*/  @!P0 LOP3.LUT R9, R9, R8, RZ, 0x3c, !PT ;  /* 0x0000000809098212 */ /* 0x000fca00078e3cff */
[----:B------:R3:W4:Y:S04]  /*49ac0*/  @!P0 LDG.E.U8 R119, desc[UR10][R8.64] ;  /* 0x0000000a08778981 */ /* 0x000728000c1e1100 */
[----:B------:R-:W2:Y:S01]  /*49ad0*/  LDL R9, [R1+0x1a60] ;  /* 0x001a600001097983 */ /* 0x000ea20000100800 */
[----:B---3--:R-:W-:Y:S01]  /*49ae0*/  @!P0 IMAD.MOV.U32 R8, RZ, RZ, R146 ;  /* 0x000000ffff088224 */ /* 0x008fe200078e0092 */
[----:B------:R-:W-:Y:S02]  /*49af0*/  PRMT R121, RZ, 0x7610, R121 ;  /* 0x00007610ff797816 */ /* 0x000fe40000000079 */
[----:B------:R-:W-:Y:S01]  /*49b00*/  PRMT R122, RZ, 0x7610, R122 ;  /* 0x00007610ff7a7816 */ /* 0x000fe2000000007a */
[----:B------:R-:W3:Y:S01]  /*49b10*/  LDL R146, [R1+0x18a4] ;  /* 0x0018a40001927983 */ /* 0x000ee20000100800 */
[----:B------:R-:W-:-:S03]  /*49b20*/  PRMT R123, RZ, 0x7610, R123 ;  /* 0x00007610ff7b7816 */ /* 0x000fc6000000007b */
[----:B--2---:R0:W2:Y:S02]  /*49b30*/  @!P0 LDG.E.U8 R120, desc[UR10][R8.64] ;  /* 0x0000000a08788981 */ /* 0x0040a4000c1e1100 */
[----:B0-----:R-:W-:Y:S02]  /*49b40*/  @!P0 IMAD.MOV.U32 R8, RZ, RZ, R2 ;  /* 0x000000ffff088224 */ /* 0x001fe400078e0002 */
[----:B------:R-:W-:Y:S01]  /*49b50*/  @!P0 IMAD.MOV.U32 R9, RZ, RZ, R10 ;  /* 0x000000ffff098224 */ /* 0x000fe200078e000a */
[----:B------:R-:W3:Y:S04]  /*49b60*/  LDL R2, [R1+0x1924] ;  /* 0x0019240001027983 */ /* 0x000ee80000100800 */
[----:B------:R-:W2:Y:S04]  /*49b70*/  LDL R10, [R1+0x1920] ;  /* 0x00192000010a7983 */ /* 0x000ea80000100800 */
[----:B------:R4:W2:Y:S02]  /*49b80*/  @!P0 LDG.E.U8 R121, desc[UR10][R8.64] ;  /* 0x0000000a08798981 */ /* 0x0008a4000c1e1100 */
[----:B----4-:R-:W-:-:S02]  /*49b90*/  @!P0 IMAD.MOV.U32 R8, RZ, RZ, R16 ;  /* 0x000000ffff088224 */ /* 0x010fc400078e0010 */
[----:B------:R-:W-:Y:S01]  /*49ba0*/  @!P0 IMAD.MOV.U32 R9, RZ, RZ, R17 ;  /* 0x000000ffff098224 */ /* 0x000fe200078e0011 */
[----:B------:R-:W-:Y:S01]  /*49bb0*/  PRMT R124, RZ, 0x7610, R124 ;  /* 0x00007610ff7c7816 */ /* 0x000fe2000000007c */
[----:B------:R-:W4:Y:S04]  /*49bc0*/  LDL R17, [R1+0x1534] ;  /* 0x0015340001117983 */ /* 0x000f280000100800 */
[----:B------:R0:W4:Y:S01]  /*49bd0*/  @!P0 LDG.E.U8 R122, desc[UR10][R8.64] ;  /* 0x0000000a087a8981 */ /* 0x000122000c1e1100 */
[----:B------:R-:W-:Y:S02]  /*49be0*/  PRMT R125, RZ, 0x7610, R125 ;  /* 0x00007610ff7d7816 */ /* 0x000fe4000000007d */
[----:B------:R-:W-:Y:S01]  /*49bf0*/  PRMT R126, RZ, 0x7610, R126 ;  /* 0x00007610ff7e7816 */ /* 0x000fe2000000007e */
[----:B------:R-:W4:Y:S01]  /*49c00*/  LDL R16, [R1+0x1538] ;  /* 0x0015380001107983 */ /* 0x000f220000100800 */
[----:B0-----:R-:W-:-:S02]  /*49c10*/  @!P0 IMAD.MOV.U32 R8, RZ, RZ, R14 ;  /* 0x000000ffff088224 */ /* 0x001fc400078e000e */
        /* <DEDUP_REMOVED lines=9> */
[----:B---3--:R-:W-:Y:S01]  /*49cb0*/  @!P0 IMAD.MOV.U32 R8, RZ, RZ, R2 ;  /* 0x000000ffff088224 */ /* 0x008fe200078e0002 */
[----:B------:R-:W-:-:S02]  /*49cc0*/  PRMT R127, RZ, 0x7610, R127 ;  /* 0x00007610ff7f7816 */ /* 0x000fc4000000007f */
[----:B------:R-:W3:Y:S01]  /*49cd0*/  LDL R2, [R1+0x1478] ;  /* 0x0014780001027983 */ /* 0x000ee20000100800 */
[----:B--2---:R-:W-:-:S03]  /*49ce0*/  @!P0 IMAD.MOV.U32 R9, RZ, RZ, R10 ;  /* 0x000000ffff098224 */ /* 0x004fc600078e000a */
[----:B------:R-:W2:Y:S04]  /*49cf0*/  LDL R10, [R1+0x1474] ;  /* 0x00147400010a7983 */ /* 0x000ea80000100800 */
[----:B------:R0:W3:Y:S04]  /*49d00*/  @!P0 LDG.E.U8 R125, desc[UR10][R8.64] ;  /* 0x0000000a087d8981 */ /* 0x0000e8000c1e1100 */
[----:B------:R-:W0:Y:S04]  /*49d10*/  LDL R8, [R1+0x18e0] ;  /* 0x0018e00001087983 */ /* 0x000e280000100800 */
[----:B------:R-:W0:Y:S02]  /*49d20*/  LDL R9, [R1+0x18e4] ;  /* 0x0018e40001097983 */ /* 0x000e240000100800 */
[----:B0-----:R-:W-:-:S04]  /*49d30*/  @!P0 LOP3.LUT R9, R9, R8, RZ, 0x3c, !PT ;  /* 0x0000000809098212 */ /* 0x001fc800078e3cff */
[----:B------:R-:W-:-:S04]  /*49d40*/  @!P0 LOP3.LUT R8, R9, R8, RZ, 0x3c, !PT ;  /* 0x0000000809088212 */ /* 0x000fc800078e3cff */
[----:B------:R-:W-:-:S05]  /*49d50*/  @!P0 LOP3.LUT R9, R9, R8, RZ, 0x3c, !PT ;  /* 0x0000000809098212 */ /* 0x000fca00078e3cff */
[----:B------:R0:W3:Y:S04]  /*49d60*/  @!P0 LDG.E.U8 R126, desc[UR10][R8.64] ;  /* 0x0000000a087e8981 */ /* 0x0000e8000c1e1100 */
[----:B------:R-:W4:Y:S01]  /*49d70*/  LDL R9, [R1+0x18a0] ;  /* 0x0018a00001097983 */ /* 0x000f220000100800 */
[----:B0-----:R-:W-:Y:S01]  /*49d80*/  @!P0 IMAD.MOV.U32 R8, RZ, RZ, R146 ;  /* 0x000000ffff088224 */ /* 0x001fe200078e0092 */
[----:B------:R-:W-:Y:S02]  /*49d90*/  PRMT R128, RZ, 0x7610, R128 ;  /* 0x00007610ff807816 */ /* 0x000fe40000000080 */
[----:B------:R-:W-:Y:S02]  /*49da0*/  PRMT R129, RZ, 0x7610, R129 ;  /* 0x00007610ff817816 */ /* 0x000fe40000000081 */
[----:B------:R-:W-:Y:S01]  /*49db0*/  PRMT R130, RZ, 0x7610, R130 ;  /* 0x00007610ff827816 */ /* 0x000fe20000000082 */
[----:B----4-:R0:W4:Y:S02]  /*49dc0*/  @!P0 LDG.E.U8 R127, desc[UR10][R8.64] ;  /* 0x0000000a087f8981 */ /* 0x010124000c1e1100 */
[----:B0-----:R-:W-:-:S02]  /*49dd0*/  @!P0 IMAD.MOV.U32 R8, RZ, RZ, R16 ;  /* 0x000000ffff088224 */ /* 0x001fc400078e0010 */
[----:B------:R-:W-:-:S05]  /*49de0*/  @!P0 IMAD.MOV.U32 R9, RZ, RZ, R17 ;  /* 0x000000ffff098224 */ /* 0x000fca00078e0011 */
[----:B------:R0:W4:Y:S02]  /*49df0*/  @!P0 LDG.E.U8 R128, desc[UR10][R8.64] ;  /* 0x0000000a08808981 */ /* 0x000124000c1e1100 */
[----:B0-----:R-:W-:Y:S02]  /*49e00*/  @!P0 IMAD.MOV.U32 R8, RZ, RZ, R14 ;  /* 0x000000ffff088224 */ /* 0x001fe400078e000e */
[----:B------:R-:W-:-:S05]  /*49e10*/  @!P0 IMAD.MOV.U32 R9, RZ, RZ, R15 ;  /* 0x000000ffff098224 */ /* 0x000fca00078e000f */
[----:B------:R0:W4:Y:S02]  /*49e20*/  @!P0 LDG.E.U8 R129, desc[UR10][R8.64] ;  /* 0x0000000a08818981 */ /* 0x000124000c1e1100 */
[----:B0-----:R-:W-:Y:S02]  /*49e30*/  @!P0 IMAD.MOV.U32 R8, RZ, RZ, R11 ;  /* 0x000000ffff088224 */ /* 0x001fe400078e000b */
[----:B------:R-:W-:-:S05]  /*49e40*/  @!P0 IMAD.MOV.U32 R9, RZ, RZ, R13 ;  /* 0x000000ffff098224 */ /* 0x000fca00078e000d */
[----:B------:R2:W4:Y:S02]  /*49e50*/  @!P0 LDG.E.U8 R130, desc[UR10][R8.64] ;  /* 0x0000000a08828981 */ /* 0x000524000c1e1100 */
[----:B--2---:R-:W-:Y:S01]  /*49e60*/  @!P0 IMAD.MOV.U32 R9, RZ, RZ, R10 ;  /* 0x000000ffff098224 */ /* 0x004fe200078e000a */
[----:B------:R-:W-:Y:S02]  /*49e70*/  LOP3.LUT R10, R239, 0xffff, RZ, 0xc0, !PT ;  /* 0x0000ffffef0a7812 */ /* 0x000fe400078ec0ff */
[----:B------:R-:W2:Y:S04]  /*49e80*/  LDL.LU R239, [R1+0x37b0] ;  /* 0x0037b00001ef7983 */ /* 0x000ea80000300800 */
[----:B------:R-:W4:Y:S04]  /*49e90*/  LDL R17, [R1+0x13f4] ;  /* 0x0013f40001117983 */ /* 0x000f280000100800 */
[----:B------:R-:W2:Y:S04]  /*49ea0*/  LDL R16, [R1+0x13f8] ;  /* 0x0013f80001107983 */ /* 0x000ea80000100800 */
[----:B------:R-:W2:Y:S04]  /*49eb0*/  LDL R15, [R1+0x1434] ;  /* 0x00143400010f7983 */ /* 0x000ea80000100800 */
[----:B------:R-:W2:Y:S01]  /*49ec0*/  LDL R14, [R1+0x1438] ;  /* 0x00143800010e7983 */ /* 0x000ea20000100800 */
[----:B------:R-:W-:Y:S01]  /*49ed0*/  PRMT R131, RZ, 0x7610, R131 ;  /* 0x00007610ff837816 */ /* 0x000fe20000000083 */
[----:B---3--:R-:W-:Y:S01]  /*49ee0*/  @!P0 IMAD.MOV.U32 R8, RZ, RZ, R2 ;  /* 0x000000ffff088224 */ /* 0x008fe200078e0002 */
[----:B------:R-:W-:Y:S01]  /*49ef0*/  LOP3.LUT R2, R24, 0xffff, RZ, 0xc0, !PT ;  /* 0x0000ffff18027812 */ /* 0x000fe200078ec0ff */
[----:B------:R-:W3:Y:S01]  /*49f00*/  LDL R146, [R1+0x13b4] ;  /* 0x0013b40001927983 */ /* 0x000ee20000100800 */
[----:B------:R-:W-:-:S03]  /*49f10*/  LOP3.LUT R251, R251, 0xffff, RZ, 0xc0, !PT ;  /* 0x0000fffffbfb7812 */ /* 0x000fc600078ec0ff */
[----:B------:R0:W3:Y:S01]  /*49f20*/  @!P0 LDG.E.U8 R131, desc[UR10][R8.64] ;  /* 0x0000000a08838981 */ /* 0x0000e2000c1e1100 */
[----:B------:R-:W-:Y:S02]  /*49f30*/  LOP3.LUT R247, R247, 0xffff, RZ, 0xc0, !PT ;  /* 0x0000fffff7f77812 */ /* 0x000fe400078ec0ff */
[----:B------:R-:W-:Y:S01]  /*49f40*/  LOP3.LUT R232, R232, 0xffff, RZ, 0xc0, !PT ;  /* 0x0000ffffe8e87812 */ /* 0x000fe200078ec0ff */
[----:B------:R-:W3:Y:S01]  /*49f50*/  LDL R24, [R1+0x1374] ;  /* 0x0013740001187983 */ /* 0x000ee20000100800 */
[----:B------:R-:W-:Y:S02]  /*49f60*/  LOP3.LUT R224, R224, 0xffff, RZ, 0xc0, !PT ;  /* 0x0000ffffe0e07812 */ /* 0x000fe400078ec0ff */
[----:B------:R-:W-:Y:S02]  /*49f70*/  LOP3.LUT R216, R216, 0xffff, RZ, 0xc0, !PT ;  /* 0x0000ffffd8d87812 */ /* 0x000fe400078ec0ff */
[----:B------:R-:W-:Y:S02]  /*49f80*/  LOP3.LUT R208, R208, 0xffff, RZ, 0xc0, !PT ;  /* 0x0000ffffd0d07812 */ /* 0x000fe400078ec0ff */
[----:B0-----:R-:W-:-:S02]  /*49f90*/  LOP3.LUT R9, R40, 0xffff, RZ, 0xc0, !PT ;  /* 0x0000ffff28097812 */ /* 0x001fc400078ec0ff */
[----:B------:R-:W-:Y:S01]  /*49fa0*/  LOP3.LUT R8, R29, 0xffff, RZ, 0xc0, !PT ;  /* 0x0000ffff1d087812 */ /* 0x000fe200078ec0ff */
[----:B------:R-:W3:Y:S01]  /*49fb0*/  LDL R40, [R1+0x13b8] ;  /* 0x0013b80001287983 */ /* 0x000ee20000100800 */
[----:B------:R-:W-:Y:S02]  /*49fc0*/  LOP3.LUT R202, R202, 0xffff, RZ, 0xc0, !PT ;  /* 0x0000ffffcaca7812 */ /* 0x000fe400078ec0ff */
[----:B------:R-:W-:Y:S01]  /*49fd0*/  LOP3.LUT R196, R196, 0xffff, RZ, 0xc0, !PT ;  /* 0x0000ffffc4c47812 */ /* 0x000fe200078ec0ff */
[----:B------:R-:W3:Y:S01]  /*49fe0*/  LDL R29, [R1+0x1334] ;  /* 0x00133400011d7983 */ /* 0x000ee20000100800 */
[----:B------:R-:W-:Y:S02]  /*49ff0*/  LOP3.LUT R190, R190, 0xffff, RZ, 0xc0, !PT ;  /* 0x0000ffffbebe7812 */ /* 0x000fe400078ec0ff */
[----:B------:R-:W-:Y:S02]  /*4a000*/  LOP3.LUT R180, R180, 0xffff, RZ, 0xc0, !PT ;  /* 0x0000ffffb4b47812 */ /* 0x000fe400078ec0ff */
[----:B------:R-:W-:-:S02]  /*4a010*/  LOP3.LUT R175, R175, 0xffff, RZ, 0xc0, !PT ;  /* 0x0000ffffafaf7812 */ /* 0x000fc400078ec0ff */
[----:B------:R-:W-:Y:S02]  /*4a020*/  LOP3.LUT R170, R170, 0xffff, RZ, 0xc0, !PT ;  /* 0x0000ffffaaaa7812 */ /* 0x000fe400078ec0ff */
[----:B------:R-:W-:Y:S02]  /*4a030*/  PRMT R13, R10, 0x3340, R9 ;  /* 0x000033400a0d7816 */ /* 0x000fe40000000009 */
[----:B------:R-:W-:Y:S02]  /*4a040*/  PRMT R8, R8, 0x3340, R2 ;  /* 0x0000334008087816 */ /* 0x000fe40000000002 */
[----:B------:R-:W-:Y:S01]  /*4a050*/  PRMT R247, R251, 0x3340, R247 ;  /* 0x00003340fbf77816 */ /* 0x000fe200000000f7 */
[----:B------:R-:W3:Y:S01]  /*4a060*/  LDL R2, [R1+0x1378] ;  /* 0x0013780001027983 */ /* 0x000ee20000100800 */
[----:B------:R-:W-:Y:S02]  /*4a070*/  PRMT R9, R232, 0x3340, R224 ;  /* 0x00003340e8097816 */ /* 0x000fe400000000e0 */
[----:B------:R-:W-:-:S02]  /*4a080*/  PRMT R208, R216, 0x3340, R208 ;  /* 0x00003340d8d07816 */ /* 0x000fc400000000d0 */
[----:B------:R-:W-:Y:S02]  /*4a090*/  PRMT R10, R202, 0x3340, R196 ;  /* 0x00003340ca0a7816 */ /* 0x000fe400000000c4 */
[----:B------:R-:W-:Y:S02]  /*4a0a0*/  PRMT R180, R190, 0x3340, R180 ;  /* 0x00003340beb47816 */ /* 0x000fe400000000b4 */
[----:B------:R-:W-:Y:S02]  /*4a0b0*/  PRMT R11, R175, 0x3340, R170 ;  /* 0x00003340af0b7816 */ /* 0x000fe400000000aa */
[----:B------:R-:W-:Y:S02]  /*4a0c0*/  PRMT R8, R13, 0x5410, R8 ;  /* 0x000054100d087816 */ /* 0x000fe40000000008 */
[----:B------:R-:W-:Y:S01]  /*4a0d0*/  PRMT R9, R247, 0x5410, R9 ;  /* 0x00005410f7097816 */ /* 0x000fe20000000009 */
[----:B------:R-:W3:Y:S01]  /*4a0e0*/  LDL R13, [R1+0x1274] ;  /* 0x00127400010d7983 */ /* 0x000ee20000100800 */
[----:B------:R-:W-:-:S02]  /*4a0f0*/  PRMT R10, R208, 0x5410, R10 ;  /* 0x00005410d00a7816 */ /* 0x000fc4000000000a */
[----:B------:R-:W-:-:S05]  /*4a100*/  PRMT R11, R180, 0x5410, R11 ;  /* 0x00005410b40b7816 */ /* 0x000fca000000000b */
[----:B------:R0:W-:Y:S01]  /*4a110*/  STS.128 [R18+UR4+0x14000], R8 ;  /* 0x0140000812007988 */ /* 0x0001e20008000c04 */
[----:B------:R-:W-:-:S03]  /*4a120*/  PRMT R132, RZ, 0x7610, R132 ;  /* 0x00007610ff847816 */ /* 0x000fc60000000084 */
[----:B0-----:R-:W3:Y:S04]  /*4a130*/  LDL R18, [R1+0x1338] ;  /* 0x0013380001127983 */ /* 0x001ee80000100800 */
[----:B------:R-:W3:Y:S01]  /*4a140*/  LDL R10, [R1+0x1278] ;  /* 0x00127800010a7983 */ /* 0x000ee20000100800 */
[----:B------:R-:W-:Y:S02]  /*4a150*/  PRMT R133, RZ, 0x7610, R133 ;  /* 0x00007610ff857816 */ /* 0x000fe40000000085 */
[----:B------:R-:W-:Y:S01]  /*4a160*/  PRMT R134, RZ, 0x7610, R134 ;  /* 0x00007610ff867816 */ /* 0x000fe20000000086 */
[----:B------:R-:W3:Y:S01]  /*4a170*/  LDL R11, [R1+0x1234] ;  /* 0x00123400010b7983 */ /* 0x000ee20000100800 */
[----:B----4-:R-:W-:-:S03]  /*4a180*/  @!P0 IMAD.MOV.U32 R9, RZ, RZ, R17 ;  /* 0x000000ffff098224 */ /* 0x010fc600078e0011 */
[----:B------:R-:W4:Y:S01]  /*4a190*/  LDL R17, [R1+0x12f4] ;  /* 0x0012f40001117983 */ /* 0x000f220000100800 */
[----:B--2---:R-:W-:-:S03]  /*4a1a0*/  @!P0 IMAD.MOV.U32 R8, RZ, RZ, R16 ;  /* 0x000000ffff088224 */ /* 0x004fc600078e0010 */
[----:B------:R-:W2:Y:S04]  /*4a1b0*/  LDL R16, [R1+0x12f8] ;  /* 0x0012f80001107983 */ /* 0x000ea80000100800 */
[----:B------:R3:W2:Y:S04]  /*4a1c0*/  @!P0 LDG.E.U8 R133, desc[UR10][R8.64] ;  /* 0x0000000a08858981 */ /* 0x0006a8000c1e1100 */
[----:B------:R-:W2:Y:S04]  /*4a1d0*/  @!P0 LDG.E.U8 R132, desc[UR10][R14.64] ;  /* 0x0000000a0e848981 */ /* 0x000ea8000c1e1100 */
[----:B------:R-:W2:Y:S04]  /*4a1e0*/  LDL R15, [R1+0x12b4] ;  /* 0x0012b400010f7983 */ /* 0x000ea80000100800 */
[----:B------:R-:W2:Y:S01]  /*4a1f0*/  LDL R14, [R1+0x12b8] ;  /* 0x0012b800010e7983 */ /* 0x000ea20000100800 */
[----:B---3--:R-:W-:-:S02]  /*4a200*/  @!P0 IMAD.MOV.U32 R9, RZ, RZ, R146 ;  /* 0x000000ffff098224 */ /* 0x008fc400078e0092 */
[----:B------:R-:W-:Y:S01]  /*4a210*/  @!P0 IMAD.MOV.U32 R8, RZ, RZ, R40 ;  /* 0x000000ffff088224 */ /* 0x000fe200078e0028 */
[----:B------:R-:W-:-:S04]  /*4a220*/  PRMT R135, RZ, 0x7610, R135 ;  /* 0x00007610ff877816 */ /* 0x000fc80000000087 */
[----:B------:R0:W3:Y:S01]  /*4a230*/  @!P0 LDG.E.U8 R134, desc[UR10][R8.64] ;  /* 0x0000000a08868981 */ /* 0x0000e2000c1e1100 */
[----:B------:R-:W-:Y:S01]  /*4a240*/  PRMT R136, RZ, 0x7610, R136 ;  /* 0x00007610ff887816 */ /* 0x000fe20000000088 */
[----:B0-----:R-:W-:Y:S02]  /*4a250*/  @!P0 IMAD.MOV.U32 R9, RZ, RZ, R24 ;  /* 0x000000ffff098224 */ /* 0x001fe400078e0018 */
[----:B------:R-:W-:Y:S01]  /*4a260*/  @!P0 IMAD.MOV.U32 R8, RZ, RZ, R2 ;  /* 0x000000ffff088224 */ /* 0x000fe200078e0002 */
[----:B------:R-:W-:Y:S01]  /*4a270*/  PRMT R239, RZ, 0x7610, R239 ;  /* 0x00007610ffef7816 */ /* 0x000fe200000000ef */
[----:B------:R-:W3:Y:S04]  /*4a280*/  LDL R2, [R1+0x1238] ;  /* 0x0012380001027983 */ /* 0x000ee80000100800 */
[----:B------:R0:W3:Y:S01]  /*4a290*/  @!P0 LDG.E.U8 R135, desc[UR10][R8.64] ;  /* 0x0000000a08878981 */ /* 0x0000e2000c1e1100 */
[----:B------:R-:W-:-:S03]  /*4a2a0*/  PRMT R137, RZ, 0x7610, R137 ;  /* 0x00007610ff897816 */ /* 0x000fc60000000089 */
[----:B------:R-:W3:Y:S04]  /*4a2b0*/  LDL.LU R24, [R1+0x11f4] ;  /* 0x0011f40001187983 */ /* 0x000ee80000300800 */
[----:B------:R-:W3:Y:S01]  /*4a2c0*/  LDL R146, [R1+0x1548] ;  /* 0x0015480001927983 */ /* 0x000ee20000100800 */
[----:B0-----:R-:W-:Y:S02]  /*4a2d0*/  @!P0 IMAD.MOV.U32 R9, RZ, RZ, R29 ;  /* 0x000000ffff098224 */ /* 0x001fe400078e001d */
[----:B------:R-:W-:Y:S02]  /*4a2e0*/  @!P0 IMAD.MOV.U32 R8, RZ, RZ, R18 ;  /* 0x000000ffff088224 */ /* 0x000fe400078e0012 */
[----:B------:R-:W3:Y:S04]  /*4a2f0*/  LDL R18, [R1+0x186c] ;  /* 0x00186c0001127983 */ /* 0x000ee80000100800 */
[----:B------:R4:W3:Y:S02]  /*4a300*/  @!P0 LDG.E.U8 R136, desc[UR10][R8.64] ;  /* 0x0000000a08888981 */ /* 0x0008e4000c1e1100 */
[----:B----4-:R-:W-:-:S02]  /*4a310*/  @!P0 IMAD.MOV.U32 R9, RZ, RZ, R17 ;  /* 0x000000ffff098224 */ /* 0x010fc400078e0011 */
[----:B------:R-:W4:Y:S01]  /*4a320*/  LDL R17, [R1+0x2458] ;  /* 0x0024580001117983 */ /* 0x000f220000100800 */
[----:B--2---:R-:W-:-:S03]  /*4a330*/  @!P0 IMAD.MOV.U32 R8, RZ, RZ, R16 ;  /* 0x000000ffff088224 */ /* 0x004fc600078e0010 */
[----:B------:R-:W2:Y:S04]  /*4a340*/  LDL R16, [R1+0x245c] ;  /* 0x00245c0001107983 */ /* 0x000ea80000100800 */
[----:B------:R0:W4:Y:S02]  /*4a350*/  @!P0 LDG.E.U8 R239, desc[UR10][R8.64] ;  /* 0x0000000a08ef8981 */ /* 0x000124000c1e1100 */
[----:B0-----:R-:W-:Y:S01]  /*4a360*/  @!P0 IMAD.MOV.U32 R9, RZ, RZ, R15 ;  /* 0x000000ffff098224 */ /* 0x001fe200078e000f */
[----:B------:R-:W-:Y:S01]  /*4a370*/  PRMT R138, RZ, 0x7610, R138 ;  /* 0x00007610ff8a7816 */ /* 0x000fe2000000008a */
[----:B------:R-:W4:Y:S01]  /*4a380*/  LDL R15, [R1+0x2418] ;  /* 0x00241800010f7983 */ /* 0x000f220000100800 */
[----:B------:R-:W-:-:S03]  /*4a390*/  @!P0 IMAD.MOV.U32 R8, RZ, RZ, R14 ;  /* 0x000000ffff088224 */ /* 0x000fc600078e000e */
[----:B------:R-:W4:Y:S04]  /*4a3a0*/  LDL R14, [R1+0x241c] ;  /* 0x00241c00010e7983 */ /* 0x000f280000100800 */
[----:B------:R0:W4:Y:S02]  /*4a3b0*/  @!P0 LDG.E.U8 R137, desc[UR10][R8.64] ;  /* 0x0000000a08898981 */ /* 0x000124000c1e1100 */
[----:B0-----:R-:W-:Y:S02]  /*4a3c0*/  @!P0 IMAD.MOV.U32 R8, RZ, RZ, R10 ;  /* 0x000000ffff088224 */ /* 0x001fe400078e000a */
[----:B------:R-:W2:Y:S01]  /*4a3d0*/  LDL R10, [R1+0x11f8] ;  /* 0x0011f800010a7983 */ /* 0x000ea20000100800 */
[----:B------:R-:W-:-:S03]  /*4a3e0*/  @!P0 IMAD.MOV.U32 R9, RZ, RZ, R13 ;  /* 0x000000ffff098224 */ /* 0x000fc600078e000d */
[----:B------:R-:W4:Y:S04]  /*4a3f0*/  LDL R13, [R1+0x23d8] ;  /* 0x0023d800010d7983 */ /* 0x000f280000100800 */
[----:B------:R0:W4:Y:S01]  /*4a400*/  @!P0 LDG.E.U8 R138, desc[UR10][R8.64] ;  /* 0x0000000a088a8981 */ /* 0x000122000c1e1100 */
[----:B------:R-:W-:Y:S01]  /*4a410*/  PRMT R139, RZ, 0x7610, R139 ;  /* 0x00007610ff8b7816 */ /* 0x000fe2000000008b */
[----:B0-----:R-:W-:Y:S02]  /*4a420*/  @!P0 IMAD.MOV.U32 R9, RZ, RZ, R11 ;  /* 0x000000ffff098224 */ /* 0x001fe400078e000b */
[----:B------:R-:W4:Y:S01]  /*4a430*/  LDL R11, [R1+0x23dc] ;  /* 0x0023dc00010b7983 */ /* 0x000f220000100800 */
[----:B---3--:R-:W-:-:S03]  /*4a440*/  @!P0 IMAD.MOV.U32 R8, RZ, RZ, R2 ;  /* 0x000000ffff088224 */ /* 0x008fc600078e0002 */
[----:B------:R-:W3:Y:S04]  /*4a450*/  LDL R2, [R1+0x239c] ;  /* 0x00239c0001027983 */ /* 0x000ee80000100800 */
[----:B------:R-:W3:Y:S04]  /*4a460*/  LDL.LU R40, [R1+0x11b8] ;  /* 0x0011b80001287983 */ /* 0x000ee80000300800 */
[----:B------:R-:W3:Y:S04]  /*4a470*/  LDL.LU R29, [R1+0x11b4] ;  /* 0x0011b400011d7983 */ /* 0x000ee80000300800 */
[----:B------:R2:W3:Y:S02]  /*4a480*/  @!P0 LDG.E.U8 R139, desc[UR10][R8.64] ;  /* 0x0000000a088b8981 */ /* 0x0004e4000c1e1100 */
[----:B--2---:R-:W-:-:S02]  /*4a490*/  @!P0 IMAD.MOV.U32 R8, RZ, RZ, R10 ;  /* 0x000000ffff088224 */ /* 0x004fc400078e000a */
[----:B------:R-:W2:Y:S01]  /*4a4a0*/  LDL R10, [R1+0x2398] ;  /* 0x00239800010a7983 */ /* 0x000ea20000100800 */
[----:B------:R-:W-:Y:S01]  /*4a4b0*/  PRMT R140, RZ, 0x7610, R140 ;  /* 0x00007610ff8c7816 */ /* 0x000fe2000000008c */
[----:B------:R-:W-:Y:S01]  /*4a4c0*/  @!P0 IMAD.MOV.U32 R9, RZ, RZ, R24 ;  /* 0x000000ffff098224 */ /* 0x000fe200078e0018 */
[----:B------:R-:W-:-:S04]  /*4a4d0*/  PRMT R142, RZ, 0x7610, R142 ;  /* 0x00007610ff8e7816 */ /* 0x000fc8000000008e */
[----:B------:R0:W2:Y:S01]  /*4a4e0*/  @!P0 LDG.E.U8 R140, desc[UR10][R8.64] ;  /* 0x0000000a088c8981 */ /* 0x0000a2000c1e1100 */
[----:B------:R-:W-:Y:S01]  /*4a4f0*/  PRMT R143, RZ, 0x7610, R143 ;  /* 0x00007610ff8f7816 */ /* 0x000fe2000000008f */
[----:B0-----:R-:W-:Y:S02]  /*4a500*/  @!P0 IMAD.MOV.U32 R8, RZ, RZ, R18 ;  /* 0x000000ffff088224 */ /* 0x001fe400078e0012 */
[----:B------:R-:W-:-:S05]  /*4a510*/  @!P0 IMAD.MOV.U32 R9, RZ, RZ, R146 ;  /* 0x000000ffff098224 */ /* 0x000fca00078e0092 */
[----:B------:R0:W2:Y:S01]  /*4a520*/  @!P0 LDG.E.U8 R142, desc[UR10][R8.64] ;  /* 0x0000000a088e8981 */ /* 0x0000a2000c1e1100 */
[----:B------:R-:W-:Y:S01]  /*4a530*/  PRMT R144, RZ, 0x7610, R144 ;  /* 0x00007610ff907816 */ /* 0x000fe20000000090 */
[----:B0-----:R-:W-:Y:S02]  /*4a540*/  @!P0 IMAD.MOV.U32 R8, RZ, RZ, R16 ;  /* 0x000000ffff088224 */ /* 0x001fe400078e0010 */
[----:B----4-:R-:W-:-:S05]  /*4a550*/  @!P0 IMAD.MOV.U32 R9, RZ, RZ, R17 ;  /* 0x000000ffff098224 */ /* 0x010fca00078e0011 */
[----:B------:R0:W4:Y:S01]  /*4a560*/  @!P0 LDG.E.U8 R143, desc[UR10][R8.64] ;  /* 0x0000000a088f8981 */ /* 0x000122000c1e1100 */
[----:B------:R-:W-:Y:S01]  /*4a570*/  PRMT R235, RZ, 0x7610, R235 ;  /* 0x00007610ffeb7816 */ /* 0x000fe200000000eb */
[----:B0-----:R-:W-:Y:S02]  /*4a580*/  @!P0 IMAD.MOV.U32 R8, RZ, RZ, R14 ;  /* 0x000000ffff088224 */ /* 0x001fe400078e000e */
[----:B------:R-:W-:-:S05]  /*4a590*/  @!P0 IMAD.MOV.U32 R9, RZ, RZ, R15 ;  /* 0x000000ffff098224 */ /* 0x000fca00078e000f */
[----:B------:R0:W4:Y:S01]  /*4a5a0*/  @!P0 LDG.E.U8 R144, desc[UR10][R8.64] ;  /* 0x0000000a08908981 */ /* 0x000122000c1e1100 */
[----:B------:R-:W-:Y:S01]  /*4a5b0*/  PRMT R141, RZ, 0x7610, R141 ;  /* 0x00007610ff8d7816 */ /* 0x000fe2000000008d */
[----:B0-----:R-:W-:Y:S02]  /*4a5c0*/  @!P0 IMAD.MOV.U32 R8, RZ, RZ, R11 ;  /* 0x000000ffff088224 */ /* 0x001fe400078e000b */
[----:B------:R-:W-:-:S05]  /*4a5d0*/  @!P0 IMAD.MOV.U32 R9, RZ, RZ, R13 ;  /* 0x000000ffff098224 */ /* 0x000fca00078e000d */
[----:B------:R3:W4:Y:S01]  /*4a5e0*/  @!P0 LDG.E.U8 R235, desc[UR10][R8.64] ;  /* 0x0000000a08eb8981 */ /* 0x000722000c1e1100 */
[----:B------:R-:W-:Y:S01]  /*4a5f0*/  PRMT R236, RZ, 0x7610, R236 ;  /* 0x00007610ffec7816 */ /* 0x000fe200000000ec */
[----:B---3--:R-:W-:Y:S02]  /*4a600*/  @!P0 IMAD.MOV.U32 R8, RZ, RZ, R40 ;  /* 0x000000ffff088224 */ /* 0x008fe400078e0028 */
[----:B------:R-:W-:-:S05]  /*4a610*/  @!P0 IMAD.MOV.U32 R9, RZ, RZ, R29 ;  /* 0x000000ffff098224 */ /* 0x000fca00078e001d */
[----:B------:R0:W3:Y:S02]  /*4a620*/  @!P0 LDG.E.U8 R141, desc[UR10][R8.64] ;  /* 0x0000000a088d8981 */ /* 0x0000e4000c1e1100 */
[----:B0-----:R-:W-:Y:S01]  /*4a630*/  @!P0 IMAD.MOV.U32 R8, RZ, RZ, R2 ;  /* 0x000000ffff088224 */ /* 0x001fe200078e0002 */
[----:B------:R-:W-:Y:S01]  /*4a640*/  LOP3.LUT R2, R238, 0xffff, RZ, 0xc0, !PT ;  /* 0x0000ffffee027812 */ /* 0x000fe200078ec0ff */
[----:B--2---:R-:W-:-:S05]  /*4a650*/  @!P0 IMAD.MOV.U32 R9, RZ, RZ, R10 ;  /* 0x000000ffff098224 */ /* 0x004fca00078e000a */
[----:B------:R0:W2:Y:S02]  /*4a660*/  @!P0 LDG.E.U8 R236, desc[UR10][R8.64] ;  /* 0x0000000a08ec8981 */ /* 0x0000a4000c1e1100 */
[----:B0-----:R-:W-:Y:S02]  /*4a670*/  LOP3.LUT R8, R237, 0xffff, RZ, 0xc0, !PT ;  /* 0x0000ffffed087812 */ /* 0x001fe400078ec0ff */
[----:B------:R-:W4:Y:S04]  /*4a680*/  LDL.LU R237, [R1+0x37ac] ;  /* 0x0037ac0001ed7983 */ /* 0x000f280000300800 */
[----:B------:R-:W3:Y:S04]  /*4a690*/  LDL.LU R238, [R1+0x37a8] ;  /* 0x0037a80001ee7983 */ /* 0x000ee80000300800 */
[----:B------:R-:W2:Y:S04]  /*4a6a0*/  LDL R15, [R1+0x2358] ;  /* 0x00235800010f7983 */ /* 0x000ea80000100800 */
[----:B------:R-:W2:Y:S01]  /*4a6b0*/  LDL R14, [R1+0x235c] ;  /* 0x00235c00010e7983 */ /* 0x000ea20000100800 */
[----:B------:R-:W-:-:S03]  /*4a6c0*/  PRMT R233, RZ, 0x7610, R233 ;  /* 0x00007610ffe97816 */ /* 0x000fc600000000e9 */
[----:B------:R-:W4:Y:S01]  /*4a6d0*/  LDL R146, [R1+0x2978] ;  /* 0x0029780001927983 */ /* 0x000f220000100800 */
[----:B------:R-:W-:-:S03]  /*4a6e0*/  LOP3.LUT R246, R246, 0xffff, RZ, 0xc0, !PT ;  /* 0x0000fffff6f67812 */ /* 0x000fc600078ec0ff */
[----:B------:R-:W3:Y:S01]  /*4a6f0*/  LDL R18, [R1+0x2318] ;  /* 0x0023180001127983 */ /* 0x000ee20000100800 */
[----:B------:R-:W-:-:S03]  /*4a700*/  LOP3.LUT R231, R231, 0xffff, RZ, 0xc0, !PT ;  /* 0x0000ffffe7e77812 */ /* 0x000fc600078ec0ff */
[----:B------:R-:W3:Y:S01]  /*4a710*/  LDL R16, [R1+0x231c] ;  /* 0x00231c0001107983 */ /* 0x000ee20000100800 */
[----:B------:R-:W-:Y:S02]  /*4a720*/  PRMT R2, R8, 0x3340, R2 ;  /* 0x0000334008027816 */ /* 0x000fe40000000002 */
[----:B------:R-:W-:Y:S01]  /*4a730*/  PRMT R8, R246, 0x3340, R231 ;  /* 0x00003340f6087816 */ /* 0x000fe200000000e7 */
[----:B------:R-:W3:Y:S03]  /*4a740*/  LDL R13, [R1+0x22dc] ;  /* 0x0022dc00010d7983 */ /* 0x000ee60000100800 */
[----:B------:R-:W-:Y:S01]  /*4a750*/  PRMT R8, R2, 0x5410, R8 ;  /* 0x0000541002087816 */ /* 0x000fe20000000008 */
[----:B------:R-:W3:Y:S04]  /*4a760*/  LDL R17, [R1+0x229c] ;  /* 0x00229c0001117983 */ /* 0x000ee80000100800 */
[----:B------:R-:W3:Y:S04]  /*4a770*/  LDL R2, [R1+0x2298] ;  /* 0x0022980001027983 */ /* 0x000ee80000100800 */
[----:B--2---:R-:W2:Y:S04]  /*4a780*/  @!P0 LDG.E.U8 R233, desc[UR10][R14.64] ;  /* 0x0000000a0ee98981 */ /* 0x004ea8000c1e1100 */
[----:B------:R-:W2:Y:S01]  /*4a790*/  LDL R14, [R1+0x22d8] ;  /* 0x0022d800010e7983 */ /* 0x000ea20000100800 */
[----:B------:R-:W-:-:S02]  /*4a7a0*/  LOP3.LUT R223, R223, 0xffff, RZ, 0xc0, !PT ;  /* 0x0000ffffdfdf7812 */ /* 0x000fc400078ec0ff */
[----:B------:R-:W-:Y:S01]  /*4a7b0*/  LOP3.LUT R215, R215, 0xffff, RZ, 0xc0, !PT ;  /* 0x0000ffffd7d77812 */ /* 0x000fe200078ec0ff */
[----:B------:R-:W2:Y:S01]  /*4a7c0*/  LDL R15, [R1+0x221c] ;  /* 0x00221c00010f7983 */ /* 0x000ea20000100800 */
        /* <DEDUP_REMOVED lines=19> */
[----:B------:R-:W-:-:S03]  /*4a900*/  PRMT R234, RZ, 0x7610, R234 ;  /* 0x00007610ffea7816 */ /* 0x000fc600000000ea */
[----:B----4-:R0:W-:Y:S01]  /*4a910*/  STS.128 [R146+UR4+0x10000], R8 ;  /* 0x0100000892007988 */ /* 0x0101e20008000c04 */
[----:B------:R-:W-:Y:S02]  /*4a920*/  PRMT R237, RZ, 0x7610, R237 ;  /* 0x00007610ffed7816 */ /* 0x000fe400000000ed */
[----:B---3--:R-:W-:Y:S01]  /*4a930*/  PRMT R238, RZ, 0x7610, R238 ;  /* 0x00007610ffee7816 */ /* 0x008fe200000000ee */
[----:B0-----:R-:W-:Y:S01]  /*4a940*/  @!P0 IMAD.MOV.U32 R8, RZ, RZ, R16 ;  /* 0x000000ffff088224 */ /* 0x001fe200078e0010 */
[----:B------:R-:W3:Y:S01]  /*4a950*/  LDL R11, [R1+0x219c] ;  /* 0x00219c00010b7983 */ /* 0x000ee20000100800 */
[----:B------:R-:W-:-:S03]  /*4a960*/  @!P0 IMAD.MOV.U32 R9, RZ, RZ, R18 ;  /* 0x000000ffff098224 */ /* 0x000fc600078e0012 */
[----:B------:R-:W4:Y:S04]  /*4a970*/  LDL R18, [R1+0x225c] ;  /* 0x00225c0001127983 */ /* 0x000f280000100800 */
[----:B------:R0:W3:Y:S04]  /*4a980*/  @!P0 LDG.E.U8 R234, desc[UR10][R8.64] ;  /* 0x0000000a08ea8981 */ /* 0x0000e8000c1e1100 */
[----:B------:R-:W3:Y:S01]  /*4a990*/  LDL R16, [R1+0x2218] ;  /* 0x0022180001107983 */ /* 0x000ee20000100800 */
[----:B------:R-:W-:-:S03]  /*4a9a0*/  PRMT R27, RZ, 0x7610, R27 ;  /* 0x00007610ff1b7816 */ /* 0x000fc6000000001b */
[----:B------:R-:W3:Y:S01]  /*4a9b0*/  LDL R10, [R1+0x2158] ;  /* 0x00215800010a7983 */ /* 0x000ee20000100800 */
[----:B0-----:R-:W-:-:S03]  /*4a9c0*/  @!P0 IMAD.MOV.U32 R8, RZ, RZ, R13 ;  /* 0x000000ffff088224 */ /* 0x001fc600078e000d */
[----:B------:R-:W3:Y:S01]  /*4a9d0*/  LDL R13, [R1+0x21dc] ;  /* 0x0021dc00010d7983 */ /* 0x000ee20000100800 */
[----:B--2---:R-:W-:-:S03]  /*4a9e0*/  @!P0 IMAD.MOV.U32 R9, RZ, RZ, R14 ;  /* 0x000000ffff098224 */ /* 0x004fc600078e000e */
[----:B------:R-:W2:Y:S04]  /*4a9f0*/  LDL R14, [R1+0x21d8] ;  /* 0x0021d800010e7983 */ /* 0x000ea80000100800 */
[----:B------:R0:W2:Y:S02]  /*4aa00*/  @!P0 LDG.E.U8 R237, desc[UR10][R8.64] ;  /* 0x0000000a08ed8981 */ /* 0x0000a4000c1e1100 */
[----:B0-----:R-:W-:Y:S02]  /*4aa10*/  @!P0 IMAD.MOV.U32 R8, RZ, RZ, R17 ;  /* 0x000000ffff088224 */ /* 0x001fe400078e0011 */
[----:B------:R-:W-:Y:S01]  /*4aa20*/  @!P0 IMAD.MOV.U32 R9, RZ, RZ, R2 ;  /* 0x000000ffff098224 */ /* 0x000fe200078e0002 */
[----:B------:R-:W2:Y:S04]  /*4aa30*/  LDL R17, [R1+0x2198] ;  /* 0x0021980001117983 */ /* 0x000ea80000100800 */
[----:B------:R4:W2:Y:S04]  /*4aa40*/  @!P0 LDG.E.U8 R238, desc[UR10][R8.64] ;  /* 0x0000000a08ee8981 */ /* 0x0008a8000c1e1100 */
[----:B------:R-:W2:Y:S04]  /*4aa50*/  LDL R2, [R1+0x215c] ;  /* 0x00215c0001027983 */ /* 0x000ea80000100800 */
[----:B------:R-:W3:Y:S01]  /*4aa60*/  LDL R9, [R1+0x2258] ;  /* 0x0022580001097983 */ /* 0x000ee20000100800 */
[----:B------:R-:W-:Y:S01]  /*4aa70*/  PRMT R26, RZ, 0x7610, R26 ;  /* 0x00007610ff1a7816 */ /* 0x000fe2000000001a */
[----:B----4-:R-:W-:-:S05]  /*4aa80*/  @!P0 IMAD.MOV.U32 R8, RZ, RZ, R18 ;  /* 0x000000ffff088224 */ /* 0x010fca00078e0012 */
[----:B---3--:R0:W3:Y:S02]  /*4aa90*/  @!P0 LDG.E.U8 R27, desc[UR10][R8.64] ;  /* 0x0000000a081b8981 */ /* 0x0080e4000c1e1100 */
[----:B0-----:R-:W-:Y:S02]  /*4aaa0*/  @!P0 IMAD.MOV.U32 R8, RZ, RZ, R15 ;  /* 0x000000ffff088224 */ /* 0x001fe400078e000f */
[----:B------:R-:W-:Y:S01]  /*4aab0*/  @!P0 IMAD.MOV.U32 R9, RZ, RZ, R16 ;  /* 0x000000ffff098224 */ /* 0x000fe200078e0010 */
[----:B------:R-:W4:Y:S04]  /*4aac0*/  LDL R15, [R1+0x211c] ;  /* 0x00211c00010f7983 */ /* 0x000f280000100800 */
[----:B------:R-:W3:Y:S04]  /*4aad0*/  LDL R16, [R1+0x2118] ;  /* 0x0021180001107983 */ /* 0x000ee80000100800 */
[----:B------:R0:W3:Y:S02]  /*4aae0*/  @!P0 LDG.E.U8 R26, desc[UR10][R8.64] ;  /* 0x0000000a081a8981 */ /* 0x0000e4000c1e1100 */
[----:B0-----:R-:W-:-:S02]  /*4aaf0*/  @!P0 IMAD.MOV.U32 R8, RZ, RZ, R13 ;  /* 0x000000ffff088224 */ /* 0x001fc400078e000d */
[----:B--2---:R-:W-:Y:S01]  /*4ab00*/  @!P0 IMAD.MOV.U32 R9, RZ, RZ, R14 ;  /* 0x000000ffff098224 */ /* 0x004fe200078e000e */
[----:B------:R-:W2:Y:S04]  /*4ab10*/  LDL R13, [R1+0x20dc] ;  /* 0x0020dc00010d7983 */ /* 0x000ea80000100800 */
[----:B------:R-:W2:Y:S01]  /*4ab20*/  LDL R14, [R1+0x20d8] ;  /* 0x0020d800010e7983 */ /* 0x000ea20000100800 */
[----:B------:R-:W-:Y:S02]  /*4ab30*/  PRMT R6, RZ, 0x7610, R6 ;  /* 0x00007610ff067816 */ /* 0x000fe40000000006 */
[----:B------:R-:W-:-:S04]  /*4ab40*/  PRMT R0, RZ, 0x7610, R0 ;  /* 0x00007610ff007816 */ /* 0x000fc80000000000 */
[----:B------:R0:W2:Y:S01]  /*4ab50*/  @!P0 LDG.E.U8 R6, desc[UR10][R8.64] ;  /* 0x0000000a08068981 */ /* 0x0000a2000c1e1100 */
[----:B------:R-:W-:Y:S01]  /*4ab60*/  PRMT R252, RZ, 0x7610, R252 ;  /* 0x00007610fffc7816 */ /* 0x000fe200000000fc */
[----:B0-----:R-:W-:Y:S02]  /*4ab70*/  @!P0 IMAD.MOV.U32 R8, RZ, RZ, R11 ;  /* 0x000000ffff088224 */ /* 0x001fe400078e000b */
[----:B------:R-:W-:Y:S01]  /*4ab80*/  @!P0 IMAD.MOV.U32 R9, RZ, RZ, R17 ;  /* 0x000000ffff098224 */ /* 0x000fe200078e0011 */
[----:B------:R-:W-:Y:S01]  /*4ab90*/  PRMT R251, RZ, 0x7610, R251 ;  /* 0x00007610fffb7816 */ /* 0x000fe200000000fb */
[----:B------:R-:W2:Y:S04]  /*4aba0*/  LDL R11, [R1+0x205c] ;  /* 0x00205c00010b7983 */ /* 0x000ea80000100800 */
[----:B------:R0:W2:Y:S02]  /*4abb0*/  @!P0 LDG.E.U8 R0, desc[UR10][R8.64] ;  /* 0x0000000a08008981 */ /* 0x0000a4000c1e1100 */
[----:B0-----:R-:W-:-:S02]  /*4abc0*/  @!P0 IMAD.MOV.U32 R8, RZ, RZ, R2 ;  /* 0x000000ffff088224 */ /* 0x001fc400078e0002 */
[----:B------:R-:W-:Y:S01]  /*4abd0*/  @!P0 IMAD.MOV.U32 R9, RZ, RZ, R10 ;  /* 0x000000ffff098224 */ /* 0x000fe200078e000a */
[----:B------:R-:W-:Y:S01]  /*4abe0*/  PRMT R250, RZ, 0x7610, R250 ;  /* 0x00007610fffa7816 */ /* 0x000fe200000000fa */
[----:B------:R-:W2:Y:S04]  /*4abf0*/  LDL.LU R10, [R1+0xfb0] ;  /* 0x000fb000010a7983 */ /* 0x000ea80000300800 */
[----:B------:R4:W2:Y:S04]  /*4ac00*/  @!P0 LDG.E.U8 R252, desc[UR10][R8.64] ;  /* 0x0000000a08fc8981 */ /* 0x0008a8000c1e1100 */
[----:B------:R-:W2:Y:S04]  /*4ac10*/  LDL.LU R2, [R1+0xfa8] ;  /* 0x000fa80001027983 */ /* 0x000ea80000300800 */
[----:B------:R-:W2:Y:S04]  /*4ac20*/  LDL.LU R17, [R1+0xfa0] ;  /* 0x000fa00001117983 */ /* 0x000ea80000300800 */
[----:B------:R-:W2:Y:S01]  /*4ac30*/  LDL.LU R18, [R1+0xf98] ;  /* 0x000f980001127983 */ /* 0x000ea20000300800 */
[----:B----4-:R-:W-:-:S03]  /*4ac40*/  @!P0 IMAD.MOV.U32 R8, RZ, RZ, R15 ;  /* 0x000000ffff088224 */ /* 0x010fc600078e000f */
[----:B------:R-:W4:Y:S01]  /*4ac50*/  LDL.LU R15, [R1+0xf70] ;  /* 0x000f7000010f7983 */ /* 0x000f220000300800 */
[----:B---3--:R-:W-:-:S03]  /*4ac60*/  @!P0 IMAD.MOV.U32 R9, RZ, RZ, R16 ;  /* 0x000000ffff098224 */ /* 0x008fc600078e0010 */
[----:B------:R-:W3:Y:S04]  /*4ac70*/  LDL.LU R16, [R1+0xf64] ;  /* 0x000f640001107983 */ /* 0x000ee80000300800 */
[----:B------:R2:W4:Y:S02]  /*4ac80*/  @!P0 LDG.E.U8 R251, desc[UR10][R8.64] ;  /* 0x0000000a08fb8981 */ /* 0x000524000c1e1100 */
[----:B--2---:R-:W-:Y:S02]  /*4ac90*/  @!P0 IMAD.MOV.U32 R8, RZ, RZ, R13 ;  /* 0x000000ffff088224 */ /* 0x004fe400078e000d */
[----:B------:R-:W-:Y:S02]  /*4aca0*/  @!P0 IMAD.MOV.U32 R9, RZ, RZ, R14 ;  /* 0x000000ffff098224 */ /* 0x000fe400078e000e */
[----:B------:R-:W2:Y:S04]  /*4acb0*/  LDL.LU R14, [R1+0xf4c] ;  /* 0x000f4c00010e7983 */ /* 0x000ea80000300800 */
[----:B------:R-:W2:Y:S04]  /*4acc0*/  LDL.LU R13, [R1+0xf44] ;  /* 0x000f4400010d7983 */ /* 0x000ea80000300800 */
[----:B------:R0:W2:Y:S04]  /*4acd0*/  @!P0 LDG.E.U8 R250, desc[UR10][R8.64] ;  /* 0x0000000a08fa8981 */ /* 0x0000a8000c1e1100 */
[----:B------:R-:W0:Y:S04]  /*4ace0*/  LDL R8, [R1+0x2098] ;  /* 0x0020980001087983 */ /* 0x000e280000100800 */
[----:B------:R-:W0:Y:S01]  /*4acf0*/  LDL R9, [R1+0x209c] ;  /* 0x00209c0001097983 */ /* 0x000e220000100800 */
[----:B------:R-:W-:-:S02]  /*4ad00*/  PRMT R249, RZ, 0x7610, R249 ;  /* 0x00007610fff97816 */ /* 0x000fc400000000f9 */
[----:B0-----:R-:W-:-:S04]  /*4ad10*/  @!P0 LOP3.LUT R9, R9, R8, RZ, 0x3c, !PT ;  /* 0x0000000809098212 */ /* 0x001fc800078e3cff */
[----:B------:R-:W-:-:S04]  /*4ad20*/  @!P0 LOP3.LUT R8, R9, R8, RZ, 0x3c, !PT ;  /* 0x0000000809088212 */ /* 0x000fc800078e3cff */
[----:B------:R-:W-:-:S05]  /*4ad30*/  @!P0 LOP3.LUT R9, R9, R8, RZ, 0x3c, !PT ;  /* 0x0000000809098212 */ /* 0x000fca00078e3cff */
[----:B------:R0:W2:Y:S04]  /*4ad40*/  @!P0 LDG.E.U8 R249, desc[UR10][R8.64] ;  /* 0x0000000a08f98981 */ /* 0x0000a8000c1e1100 */
[----:B------:R-:W3:Y:S01]  /*4ad50*/  LDL R9, [R1+0x2058] ;  /* 0x0020580001097983 */ /* 0x000ee20000100800 */
[----:B------:R-:W-:Y:S01]  /*4ad60*/  PRMT R248, RZ, 0x7610, R248 ;  /* 0x00007610fff87816 */ /* 0x000fe200000000f8 */
[----:B0-----:R-:W-:Y:S02]  /*4ad70*/  @!P0 IMAD.MOV.U32 R8, RZ, RZ, R11 ;  /* 0x000000ffff088224 */ /* 0x001fe400078e000b */
[----:B------:R-:W2:Y:S04]  /*4ad80*/  LDL.LU R11, [R1+0xf28] ;  /* 0x000f2800010b7983 */ /* 0x000ea80000300800 */
[----:B---3--:R0:W3:Y:S04]  /*4ad90*/  @!P0 LDG.E.U8 R248, desc[UR10][R8.64] ;  /* 0x0000000a08f88981 */ /* 0x0080e8000c1e1100 */
[----:B------:R-:W0:Y:S04]  /*4ada0*/  LDL R8, [R1+0x2018] ;  /* 0x0020180001087983 */ /* 0x000e280000100800 */
[----:B------:R-:W0:Y:S01]  /*4adb0*/  LDL R9, [R1+0x201c] ;  /* 0x00201c0001097983 */ /* 0x000e220000100800 */
[----:B------:R-:W-:-:S02]  /*4adc0*/  PRMT R247, RZ, 0x7610, R247 ;  /* 0x00007610fff77816 */ /* 0x000fc400000000f7 */
[----:B0-----:R-:W-:-:S04]  /*4add0*/  @!P0 LOP3.LUT R9, R9, R8, RZ, 0x3c, !PT ;  /* 0x0000000809098212 */ /* 0x001fc800078e3cff */
[----:B------:R-:W-:-:S04]  /*4ade0*/  @!P0 LOP3.LUT R8, R9, R8, RZ, 0x3c, !PT ;  /* 0x0000000809088212 */ /* 0x000fc800078e3cff */
[----:B------:R-:W-:-:S05]  /*4adf0*/  @!P0 LOP3.LUT R9, R9, R8, RZ, 0x3c, !PT ;  /* 0x0000000809098212 */ /* 0x000fca00078e3cff */
[----:B------:R0:W3:Y:S04]  /*4ae00*/  @!P0 LDG.E.U8 R247, desc[UR10][R8.64] ;  /* 0x0000000a08f78981 */ /* 0x0000e8000c1e1100 */
[----:B------:R-:W0:Y:S04]  /*4ae10*/  LDL R8, [R1+0x1fd8] ;  /* 0x001fd80001087983 */ /* 0x000e280000100800 */
[----:B------:R-:W0:Y:S01]  /*4ae20*/  LDL R9, [R1+0x1fdc] ;  /* 0x001fdc0001097983 */ /* 0x000e220000100800 */
[----:B------:R-:W-:Y:S02]  /*4ae30*/  PRMT R246, RZ, 0x7610, R246 ;  /* 0x00007610fff67816 */ /* 0x000fe400000000f6 */
[----:B0-----:R-:W-:-:S04]  /*4ae40*/  @!P0 LOP3.LUT R9, R9, R8, RZ, 0x3c, !PT ;  /* 0x0000000809098212 */ /* 0x001fc800078e3cff */
[----:B------:R-:W-:-:S04]  /*4ae50*/  @!P0 LOP3.LUT R8, R9, R8, RZ, 0x3c, !PT ;  /* 0x0000000809088212 */ /* 0x000fc800078e3cff */
[----:B------:R-:W-:-:S05]  /*4ae60*/  @!P0 LOP3.LUT R9, R9, R8, RZ, 0x3c, !PT ;  /* 0x0000000809098212 */ /* 0x000fca00078e3cff */
[----:B------:R0:W3:Y:S04]  /*4ae70*/  @!P0 LDG.E.U8 R246, desc[UR10][R8.64] ;  /* 0x0000000a08f68981 */ /* 0x0000e8000c1e1100 */
[----:B------:R-:W0:Y:S04]  /*4ae80*/  LDL R8, [R1+0x1f98] ;  /* 0x001f980001087983 */ /* 0x000e280000100800 */
[----:B------:R-:W0:Y:S01]  /*4ae90*/  LDL R9, [R1+0x1f9c] ;  /* 0x001f9c0001097983 */ /* 0x000e220000100800 */
[----:B------:R-:W-:Y:S02]  /*4aea0*/  PRMT R245, RZ, 0x7610, R245 ;  /* 0x00007610fff57816 */ /* 0x000fe400000000f5 */
[----:B------:R-:W-:-:S02]  /*4aeb0*/  LOP3.LUT R10, R10, 0xffff, RZ, 0xc0, !PT ;  /* 0x0000ffff0a0a7812 */ /* 0x000fc400078ec0ff */
[----:B0-----:R-:W-:-:S04]  /*4aec0*/  @!P0 LOP3.LUT R9, R9, R8, RZ, 0x3c, !PT ;  /* 0x0000000809098212 */ /* 0x001fc800078e3cff */
[----:B------:R-:W-:-:S04]  /*4aed0*/  @!P0 LOP3.LUT R8, R9, R8, RZ, 0x3c, !PT ;  /* 0x0000000809088212 */ /* 0x000fc800078e3cff */
[----:B------:R-:W-:-:S05]  /*4aee0*/  @!P0 LOP3.LUT R9, R9, R8, RZ, 0x3c, !PT ;  /* 0x0000000809098212 */ /* 0x000fca00078e3cff */
[----:B------:R0:W3:Y:S02]  /*4aef0*/  @!P0 LDG.E.U8 R245, desc[UR10][R8.64] ;  /* 0x0000000a08f58981 */ /* 0x0000e4000c1e1100 */
[----:B0-----:R-:W-:Y:S02]  /*4af00*/  LOP3.LUT R9, R2, 0xffff, RZ, 0xc0, !PT ;  /* 0x0000ffff02097812 */ /* 0x001fe400078ec0ff */
[----:B------:R-:W-:Y:S02]  /*4af10*/  LOP3.LUT R2, R18, 0xffff, RZ, 0xc0, !PT ;  /* 0x0000ffff12027812 */ /* 0x000fe400078ec0ff */
[----:B------:R-:W-:Y:S02]  /*4af20*/  PRMT R18, R10, 0x3340, R9 ;  /* 0x000033400a127816 */ /* 0x000fe40000000009 */
[----:B------:R-:W4:Y:S04]  /*4af30*/  LDL.LU R10, [R1+0xf8c] ;  /* 0x000f8c00010a7983 */ /* 0x000f280000300800 */
[----:B------:R-:W2:Y:S01]  /*4af40*/  LDL.LU R9, [R1+0xf80] ;  /* 0x000f800001097983 */ /* 0x000ea20000300800 */
[----:B------:R-:W-:-:S04]  /*4af50*/  LOP3.LUT R8, R17, 0xffff, RZ, 0xc0, !PT ;  /* 0x0000ffff11087812 */ /* 0x000fc800078ec0ff */
[----:B------:R-:W-:Y:S02]  /*4af60*/  PRMT R17, R8, 0x3340, R2 ;  /* 0x0000334008117816 */ /* 0x000fe40000000002 */
[----:B------:R-:W-:Y:S02]  /*4af70*/  LOP3.LUT R2, R16, 0xffff, RZ, 0xc0, !PT ;  /* 0x0000ffff10027812 */ /* 0x000fe400078ec0ff */
[----:B----4-:R-:W-:Y:S02]  /*4af80*/  LOP3.LUT R10, R10, 0xffff, RZ, 0xc0, !PT ;  /* 0x0000ffff0a0a7812 */ /* 0x010fe400078ec0ff */
[----:B--2---:R-:W-:-:S04]  /*4af90*/  LOP3.LUT R9, R9, 0xffff, RZ, 0xc0, !PT ;  /* 0x0000ffff09097812 */ /* 0x004fc800078ec0ff */
[----:B------:R-:W-:Y:S02]  /*4afa0*/  PRMT R16, R10, 0x3340, R9 ;  /* 0x000033400a107816 */ /* 0x000fe40000000009 */
[----:B------:R-:W2:Y:S04]  /*4afb0*/  LDL.LU R10, [R1+0xf5c] ;  /* 0x000f5c00010a7983 */ /* 0x000ea80000300800 */
[----:B------:R-:W4:Y:S01]  /*4afc0*/  LDL.LU R9, [R1+0xf54] ;  /* 0x000f540001097983 */ /* 0x000f220000300800 */
[----:B------:R-:W-:-:S04]  /*4afd0*/  LOP3.LUT R8, R15, 0xffff, RZ, 0xc0, !PT ;  /* 0x0000ffff0f087812 */ /* 0x000fc800078ec0ff */
[----:B------:R-:W-:Y:S02]  /*4afe0*/  PRMT R15, R8, 0x3340, R2 ;  /* 0x00003340080f7816 */ /* 0x000fe40000000002 */
[----:B------:R-:W-:Y:S02]  /*4aff0*/  LOP3.LUT R2, R13, 0xffff, RZ, 0xc0, !PT ;  /* 0x0000ffff0d027812 */ /* 0x000fe400078ec0ff */
[----:B------:R-:W-:-:S04]  /*4b000*/  LOP3.LUT R8, R14, 0xffff, RZ, 0xc0, !PT ;  /* 0x0000ffff0e087812 */ /* 0x000fc800078ec0ff */
[----:B------:R-:W-:Y:S02]  /*4b010*/  PRMT R13, R8, 0x3340, R2 ;  /* 0x00003340080d7816 */ /* 0x000fe40000000002 */
[----:B--2---:R-:W-:Y:S02]  /*4b020*/  LOP3.LUT R10, R10, 0xffff, RZ, 0xc0, !PT ;  /* 0x0000ffff0a0a7812 */ /* 0x004fe400078ec0ff */
[----:B----4-:R-:W-:-:S04]  /*4b030*/  LOP3.LUT R9, R9, 0xffff, RZ, 0xc0, !PT ;  /* 0x0000ffff09097812 */ /* 0x010fc800078ec0ff */
[----:B------:R-:W-:Y:S02]  /*4b040*/  PRMT R14, R10, 0x3340, R9 ;  /* 0x000033400a0e7816 */ /* 0x000fe40000000009 */
[----:B------:R-:W2:Y:S04]  /*4b050*/  LDL.LU R10, [R1+0xf3c] ;  /* 0x000f3c00010a7983 */ /* 0x000ea80000300800 */
[----:B------:R-:W4:Y:S04]  /*4b060*/  LDL.LU R9, [R1+0xf34] ;  /* 0x000f340001097983 */ /* 0x000f280000300800 */
[----:B------:R-:W3:Y:S01]  /*4b070*/  LDL.LU R2, [R1+0xf2c] ;  /* 0x000f2c0001027983 */ /* 0x000ee20000300800 */
[----:B--2---:R-:W-:-:S02]  /*4b080*/  LOP3.LUT R10, R10, 0xffff, RZ, 0xc0, !PT ;  /* 0x0000ffff0a0a7812 */ /* 0x004fc400078ec0ff */
[----:B----4-:R-:W-:Y:S02]  /*4b090*/  LOP3.LUT R9, R9, 0xffff, RZ, 0xc0, !PT ;  /* 0x0000ffff09097812 */ /* 0x010fe400078ec0ff */
[----:B---3--:R-:W-:Y:S02]  /*4b0a0*/  LOP3.LUT R8, R2, 0xffff, RZ, 0xc0, !PT ;  /* 0x0000ffff02087812 */ /* 0x008fe400078ec0ff */
[----:B------:R-:W-:Y:S02]  /*4b0b0*/  LOP3.LUT R2, R11, 0xffff, RZ, 0xc0, !PT ;  /* 0x0000ffff0b027812 */ /* 0x000fe400078ec0ff */
[----:B------:R-:W-:Y:S02]  /*4b0c0*/  PRMT R11, R10, 0x3340, R9 ;  /* 0x000033400a0b7816 */ /* 0x000fe40000000009 */
[----:B------:R-:W-:Y:S02]  /*4b0d0*/  PRMT R9, R16, 0x5410, R15 ;  /* 0x0000541010097816 */ /* 0x000fe4000000000f */
[----:B------:R-:W-:Y:S01]  /*4b0e0*/  PRMT R10, R14, 0x5410, R13 ;  /* 0x000054100e0a7816 */ /* 0x000fe2000000000d */
[----:B------:R-:W2:Y:S04]  /*4b0f0*/  LDL R15, [R1+0x1f5c] ;  /* 0x001f5c00010f7983 */ /* 0x000ea80000100800 */
[----:B------:R-:W3:Y:S01]  /*4b100*/  LDL R13, [R1+0x1f58] ;  /* 0x001f5800010d7983 */ /* 0x000ee20000100800 */
[----:B------:R-:W-:-:S02]  /*4b110*/  PRMT R2, R8, 0x3340, R2 ;  /* 0x0000334008027816 */ /* 0x000fc40000000002 */
[----:B------:R-:W-:Y:S01]  /*4b120*/  PRMT R8, R18, 0x5410, R17 ;  /* 0x0000541012087816 */ /* 0x000fe20000000011 */
[----:B------:R-:W4:Y:S04]  /*4b130*/  LDL R16, [R1+0x1ed8] ;  /* 0x001ed80001107983 */ /* 0x000f280000100800 */
[----:B------:R-:W4:Y:S01]  /*4b140*/  LDL R17, [R1+0x1f1c] ;  /* 0x001f1c0001117983 */ /* 0x000f220000100800 */
[----:B------:R-:W-:-:S03]  /*4b150*/  PRMT R11, R11, 0x5410, R2 ;  /* 0x000054100b0b7816 */ /* 0x000fc60000000002 */
[----:B------:R-:W4:Y:S04]  /*4b160*/  LDL R2, [R1+0x1f18] ;  /* 0x001f180001027983 */ /* 0x000f280000100800 */
[----:B------:R-:W4:Y:S04]  /*4b170*/  LDL R18, [R1+0x1edc] ;  /* 0x001edc0001127983 */ /* 0x000f280000100800 */
[----:B------:R0:W-:Y:S01]  /*4b180*/  STS.128 [R146+UR4+0x14000], R8 ;  /* 0x0140000892007988 */ /* 0x0001e20008000c04 */
[----:B--2---:R-:W-:Y:S02]  /*4b190*/  @!P0 IMAD.MOV.U32 R14, RZ, RZ, R15 ;  /* 0x000000ffff0e8224 */ /* 0x004fe400078e000f */
[----:B---3--:R-:W-:-:S02]  /*4b1a0*/  @!P0 IMAD.MOV.U32 R15, RZ, RZ, R13 ;  /* 0x000000ffff0f8224 */ /* 0x008fc400078e000d */
[----:B------:R-:W2:Y:S04]  /*4b1b0*/  LDL R13, [R1+0x1e9c] ;  /* 0x001e9c00010d7983 */ /* 0x000ea80000100800 */
[----:B0-----:R-:W3:Y:S04]  /*4b1c0*/  LDL.LU R146, [R1+0x37a4] ;  /* 0x0037a40001927983 */ /* 0x001ee80000300800 */
[----:B------:R-:W3:Y:S01]  /*4b1d0*/  LDL R11, [R1+0x1e98] ;  /* 0x001e9800010b7983 */ /* 0x000ee20000100800 */
[----:B------:R-:W-:Y:S01]  /*4b1e0*/  PRMT R243, RZ, 0x7610, R243 ;  /* 0x00007610fff37816 */ /* 0x000fe200000000f3 */
[----:B----4-:R-:W-:-:S02]  /*4b1f0*/  @!P0 IMAD.MOV.U32 R8, RZ, RZ, R17 ;  /* 0x000000ffff088224 */ /* 0x010fc400078e0011 */
[----:B------:R-:W-:Y:S01]  /*4b200*/  @!P0 IMAD.MOV.U32 R9, RZ, RZ, R2 ;  /* 0x000000ffff098224 */ /* 0x000fe200078e0002 */
[----:B------:R-:W-:Y:S02]  /*4b210*/  PRMT R242, RZ, 0x7610, R242 ;  /* 0x00007610fff27816 */ /* 0x000fe400000000f2 */
[----:B------:R-:W-:Y:S01]  /*4b220*/  PRMT R241, RZ, 0x7610, R241 ;  /* 0x00007610fff17816 */ /* 0x000fe200000000f1 */
[----:B------:R-:W4:Y:S04]  /*4b230*/  LDL R17, [R1+0x1e5c] ;  /* 0x001e5c0001117983 */ /* 0x000f280000100800 */
[----:B------:R0:W4:Y:S04]  /*4b240*/  @!P0 LDG.E.U8 R243, desc[UR10][R8.64] ;  /* 0x0000000a08f38981 */ /* 0x000128000c1e1100 */
[----:B------:R-:W4:Y:S04]  /*4b250*/  LDL R10, [R1+0x1e18] ;  /* 0x001e1800010a7983 */ /* 0x000f280000100800 */
[----:B------:R-:W4:Y:S01]  /*4b260*/  LDL R2, [R1+0x1e1c] ;  /* 0x001e1c0001027983 */ /* 0x000f220000100800 */
[----:B0-----:R-:W-:-:S02]  /*4b270*/  @!P0 IMAD.MOV.U32 R8, RZ, RZ, R18 ;  /* 0x000000ffff088224 */ /* 0x001fc400078e0012 */
[----:B------:R-:W-:Y:S01]  /*4b280*/  @!P0 IMAD.MOV.U32 R9, RZ, RZ, R16 ;  /* 0x000000ffff098224 */ /* 0x000fe200078e0010 */
[----:B------:R-:W-:Y:S01]  /*4b290*/  PRMT R244, RZ, 0x7610, R244 ;  /* 0x00007610fff47816 */ /* 0x000fe200000000f4 */
[----:B------:R-:W4:Y:S04]  /*4b2a0*/  LDL R18, [R1+0x1dd8] ;  /* 0x001dd80001127983 */ /* 0x000f280000100800 */
[----:B------:R2:W4:Y:S04]  /*4b2b0*/  @!P0 LDG.E.U8 R242, desc[UR10][R8.64] ;  /* 0x0000000a08f28981 */ /* 0x000528000c1e1100 */
[----:B------:R-:W4:Y:S04]  /*4b2c0*/  LDL R16, [R1+0x1ddc] ;  /* 0x001ddc0001107983 */ /* 0x000f280000100800 */
[----:B------:R-:W4:Y:S01]  /*4b2d0*/  @!P0 LDG.E.U8 R244, desc[UR10][R14.64] ;  /* 0x0000000a0ef48981 */ /* 0x000f22000c1e1100 */
[----:B------:R-:W-:-:S03]  /*4b2e0*/  PRMT R240, RZ, 0x7610, R240 ;  /* 0x00007610fff07816 */ /* 0x000fc600000000f0 */
[----:B------:R-:W4:Y:S04]  /*4b2f0*/  LDL R15, [R1+0x1d98] ;  /* 0x001d9800010f7983 */ /* 0x000f280000100800 */
[----:B------:R-:W4:Y:S01]  /*4b300*/  LDL R14, [R1+0x1d9c] ;  /* 0x001d9c00010e7983 */ /* 0x000f220000100800 */
[----:B--2---:R-:W-:Y:S02]  /*4b310*/  @!P0 IMAD.MOV.U32 R8, RZ, RZ, R13 ;  /* 0x000000ffff088224 */ /* 0x004fe400078e000d */
[----:B---3--:R-:W-:Y:S01]  /*4b320*/  @!P0 IMAD.MOV.U32 R9, RZ, RZ, R11 ;  /* 0x000000ffff098224 */ /* 0x008fe200078e000b */
[----:B------:R-:W2:Y:S04]  /*4b330*/  LDL R13, [R1+0x1d58] ;  /* 0x001d5800010d7983 */ /* 0x000ea80000100800 */
[----:B------:R-:W3:Y:S04]  /*4b340*/  LDL R11, [R1+0x1d5c] ;  /* 0x001d5c00010b7983 */ /* 0x000ee80000100800 */
[----:B------:R4:W2:Y:S04]  /*4b350*/  @!P0 LDG.E.U8 R241, desc[UR10][R8.64] ;  /* 0x0000000a08f18981 */ /* 0x0008a8000c1e1100 */
[----:B------:R-:W3:Y:S01]  /*4b360*/  LDL R9, [R1+0x1e58] ;  /* 0x001e580001097983 */ /* 0x000ee20000100800 */
[----:B----4-:R-:W-:Y:S01]  /*4b370*/  @!P0 IMAD.MOV.U32 R8, RZ, RZ, R17 ;  /* 0x000000ffff088224 */ /* 0x010fe200078e0011 */
[----:B------:R-:W-:-:S02]  /*4b380*/  PRMT R232, RZ, 0x7610, R232 ;  /* 0x00007610ffe87816 */ /* 0x000fc400000000e8 */
[----:B------:R-:W-:Y:S02]  /*4b390*/  PRMT R231, RZ, 0x7610, R231 ;  /* 0x00007610ffe77816 */ /* 0x000fe400000000e7 */
[----:B------:R-:W-:Y:S02]  /*4b3a0*/  PRMT R230, RZ, 0x7610, R230 ;  /* 0x00007610ffe67816 */ /* 0x000fe400000000e6 */
[----:B------:R-:W-:Y:S01]  /*4b3b0*/  PRMT R229, RZ, 0x7610, R229 ;  /* 0x00007610ffe57816 */ /* 0x000fe200000000e5 */
[----:B---3--:R0:W3:Y:S02]  /*4b3c0*/  @!P0 LDG.E.U8 R240, desc[UR10][R8.64] ;  /* 0x0000000a08f08981 */ /* 0x0080e4000c1e1100 */
[----:B0-----:R-:W-:Y:S02]  /*4b3d0*/  @!P0 IMAD.MOV.U32 R8, RZ, RZ, R2 ;  /* 0x000000ffff088224 */ /* 0x001fe400078e0002 */
[----:B------:R-:W-:Y:S01]  /*4b3e0*/  @!P0 IMAD.MOV.U32 R9, RZ, RZ, R10 ;  /* 0x000000ffff098224 */ /* 0x000fe200078e000a */
[----:B------:R-:W4:Y:S04]  /*4b3f0*/  LDL R2, [R1+0x1d1c] ;  /* 0x001d1c0001027983 */ /* 0x000f280000100800 */
[----:B------:R-:W3:Y:S04]  /*4b400*/  LDL R10, [R1+0x1d18] ;  /* 0x001d1800010a7983 */ /* 0x000ee80000100800 */
[----:B------:R0:W3:Y:S01]  /*4b410*/  @!P0 LDG.E.U8 R232, desc[UR10][R8.64] ;  /* 0x0000000a08e88981 */ /* 0x0000e2000c1e1100 */
[----:B------:R-:W-:-:S03]  /*4b420*/  PRMT R228, RZ, 0x7610, R228 ;  /* 0x00007610ffe47816 */ /* 0x000fc600000000e4 */
[----:B------:R-:W3:Y:S01]  /*4b430*/  LDL.LU R17, [R1+0xfb8] ;  /* 0x000fb80001117983 */ /* 0x000ee20000300800 */
[----:B0-----:R-:W-:Y:S02]  /*4b440*/  @!P0 IMAD.MOV.U32 R8, RZ, RZ, R16 ;  /* 0x000000ffff088224 */ /* 0x001fe400078e0010 */
[----:B------:R-:W-:Y:S01]  /*4b450*/  @!P0 IMAD.MOV.U32 R9, RZ, RZ, R18 ;  /* 0x000000ffff098224 */ /* 0x000fe200078e0012 */
[----:B------:R-:W-:Y:S01]  /*4b460*/  PRMT R227, RZ, 0x7610, R227 ;  /* 0x00007610ffe37816 */ /* 0x000fe200000000e3 */
[----:B------:R-:W3:Y:S04]  /*4b470*/  LDL R18, [R1+0x1c58] ;  /* 0x001c580001127983 */ /* 0x000ee80000100800 */
[----:B------:R0:W3:Y:S04]  /*4b480*/  @!P0 LDG.E.U8 R231, desc[UR10][R8.64] ;  /* 0x0000000a08e78981 */ /* 0x0000e8000c1e1100 */
[----:B------:R-:W3:Y:S01]  /*4b490*/  LDL R16, [R1+0x1c5c] ;  /* 0x001c5c0001107983 */ /* 0x000ee20000100800 */
[----:B0-----:R-:W-:-:S02]  /*4b4a0*/  @!P0 IMAD.MOV.U32 R8, RZ, RZ, R14 ;  /* 0x000000ffff088224 */ /* 0x001fc400078e000e */
[----:B------:R-:W-:Y:S01]  /*4b4b0*/  @!P0 IMAD.MOV.U32 R9, RZ, RZ, R15 ;  /* 0x000000ffff098224 */ /* 0x000fe200078e000f */
[----:B------:R-:W3:Y:S04]  /*4b4c0*/  LDL R14, [R1+0x1c1c] ;  /* 0x001c1c00010e7983 */ /* 0x000ee80000100800 */
[----:B------:R-:W3:Y:S04]  /*4b4d0*/  LDL R15, [R1+0x1c18] ;  /* 0x001c1800010f7983 */ /* 0x000ee80000100800 */
[----:B------:R0:W3:Y:S02]  /*4b4e0*/  @!P0 LDG.E.U8 R230, desc[UR10][R8.64] ;  /* 0x0000000a08e68981 */ /* 0x0000e4000c1e1100 */
[----:B0-----:R-:W-:-:S02]  /*4b4f0*/  @!P0 IMAD.MOV.U32 R8, RZ, RZ, R11 ;  /* 0x000000ffff088224 */ /* 0x001fc400078e000b */
[----:B--2---:R-:W-:Y:S01]  /*4b500*/  @!P0 IMAD.MOV.U32 R9, RZ, RZ, R13 ;  /* 0x000000ffff098224 */ /* 0x004fe200078e000d */
[----:B------:R-:W2:Y:S04]  /*4b510*/  LDL R11, [R1+0x1bdc] ;  /* 0x001bdc00010b7983 */ /* 0x000ea80000100800 */
[----:B------:R-:W2:Y:S04]  /*4b520*/  LDL R13, [R1+0x1bd8] ;  /* 0x001bd800010d7983 */ /* 0x000ea80000100800 */
[----:B------:R4:W2:Y:S02]  /*4b530*/  @!P0 LDG.E.U8 R229, desc[UR10][R8.64] ;  /* 0x0000000a08e58981 */ /* 0x0008a4000c1e1100 */
[----:B----4-:R-:W-:-:S02]  /*4b540*/  @!P0 IMAD.MOV.U32 R8, RZ, RZ, R2 ;  /* 0x000000ffff088224 */ /* 0x010fc400078e0002 */
[----:B---3--:R-:W-:Y:S01]  /*4b550*/  @!P0 IMAD.MOV.U32 R9, RZ, RZ, R10 ;  /* 0x000000ffff098224 */ /* 0x008fe200078e000a */
[----:B------:R-:W3:Y:S04]  /*4b560*/  LDL R2, [R1+0x1b9c] ;  /* 0x001b9c0001027983 */ /* 0x000ee80000100800 */
[----:B------:R-:W4:Y:S04]  /*4b570*/  LDL R10, [R1+0x1b98] ;  /* 0x001b9800010a7983 */ /* 0x000f280000100800 */
[----:B------:R0:W4:Y:S04]  /*4b580*/  @!P0 LDG.E.U8 R228, desc[UR10][R8.64] ;  /* 0x0000000a08e48981 */ /* 0x000128000c1e1100 */
[----:B------:R-:W0:Y:S04]  /*4b590*/  LDL R8, [R1+0x1cd8] ;  /* 0x001cd80001087983 */ /* 0x000e280000100800 */
[----:B------:R-:W0:Y:S02]  /*4b5a0*/  LDL R9, [R1+0x1cdc] ;  /* 0x001cdc0001097983 */ /* 0x000e240000100800 */
[----:B0-----:R-:W-:-:S04]  /*4b5b0*/  @!P0 LOP3.LUT R9, R9, R8, RZ, 0x3c, !PT ;  /* 0x0000000809098212 */ /* 0x001fc800078e3cff */
[----:B------:R-:W-:-:S04]  /*4b5c0*/  @!P0 LOP3.LUT R8, R9, R8, RZ, 0x3c, !PT ;  /* 0x0000000809088212 */ /* 0x000fc800078e3cff */
[----:B------:R-:W-:-:S05]  /*4b5d0*/  @!P0 LOP3.LUT R9, R9, R8, RZ, 0x3c, !PT ;  /* 0x0000000809098212 */ /* 0x000fca00078e3cff */
[----:B------:R0:W4:Y:S04]  /*4b5e0*/  @!P0 LDG.E.U8 R227, desc[UR10][R8.64] ;  /* 0x0000000a08e38981 */ /* 0x000128000c1e1100 */
[----:B------:R-:W0:Y:S04]  /*4b5f0*/  LDL R8, [R1+0x1c98] ;  /* 0x001c980001087983 */ /* 0x000e280000100800 */
[----:B------:R-:W0:Y:S01]  /*4b600*/  LDL R9, [R1+0x1c9c] ;  /* 0x001c9c0001097983 */ /* 0x000e220000100800 */
[----:B------:R-:W-:Y:S02]  /*4b610*/  PRMT R226, RZ, 0x7610, R226 ;  /* 0x00007610ffe27816 */ /* 0x000fe400000000e2 */
[----:B------:R-:W-:-:S02]  /*4b620*/  PRMT R225, RZ, 0x7610, R225 ;  /* 0x00007610ffe17816 */ /* 0x000fc400000000e1 */
[----:B------:R-:W-:Y:S02]  /*4b630*/  PRMT R224, RZ, 0x7610, R224 ;  /* 0x00007610ffe07816 */ /* 0x000fe400000000e0 */
[----:B------:R-:W-:Y:S02]  /*4b640*/  PRMT R223, RZ, 0x7610, R223 ;  /* 0x00007610ffdf7816 */ /* 0x000fe400000000df */
[----:B------:R-:W-:Y:S02]  /*4b650*/  PRMT R222, RZ, 0x7610, R222 ;  /* 0x00007610ffde7816 */ /* 0x000fe400000000de */
[----:B0-----:R-:W-:-:S04]  /*4b660*/  @!P0 LOP3.LUT R9, R9, R8, RZ, 0x3c, !PT ;  /* 0x0000000809098212 */ /* 0x001fc800078e3cff */
[----:B------:R-:W-:-:S04]  /*4b670*/  @!P0 LOP3.LUT R8, R9, R8, RZ, 0x3c, !PT ;  /* 0x0000000809088212 */ /* 0x000fc800078e3cff */
[----:B------:R-:W-:-:S05]  /*4b680*/  @!P0 LOP3.LUT R9, R9, R8, RZ, 0x3c, !PT ;  /* 0x0000000809098212 */ /* 0x000fca00078e3cff */
[----:B------:R0:W4:Y:S02]  /*4b690*/  @!P0 LDG.E.U8 R226, desc[UR10][R8.64] ;  /* 0x0000000a08e28981 */ /* 0x000124000c1e1100 */
[----:B0-----:R-:W-:Y:S02]  /*4b6a0*/  @!P0 IMAD.MOV.U32 R8, RZ, RZ, R16 ;  /* 0x000000ffff088224 */ /* 0x001fe400078e0010 */
[----:B------:R-:W-:-:S05]  /*4b6b0*/  @!P0 IMAD.MOV.U32 R9, RZ, RZ, R18 ;  /* 0x000000ffff098224 */ /* 0x000fca00078e0012 */
[----:B------:R0:W4:Y:S02]  /*4b6c0*/  @!P0 LDG.E.U8 R225, desc[UR10][R8.64] ;  /* 0x0000000a08e18981 */ /* 0x000124000c1e1100 */
[----:B0-----:R-:W-:Y:S02]  /*4b6d0*/  @!P0 IMAD.MOV.U32 R8, RZ, RZ, R14 ;  /* 0x000000ffff088224 */ /* 0x001fe400078e000e */
[----:B------:R-:W-:-:S05]  /*4b6e0*/  @!P0 IMAD.MOV.U32 R9, RZ, RZ, R15 ;  /* 0x000000ffff098224 */ /* 0x000fca00078e000f */
[----:B------:R2:W4:Y:S02]  /*4b6f0*/  @!P0 LDG.E.U8 R224, desc[UR10][R8.64] ;  /* 0x0000000a08e08981 */ /* 0x000524000c1e1100 */
[----:B--2---:R-:W-:Y:S02]  /*4b700*/  @!P0 IMAD.MOV.U32 R8, RZ, RZ, R11 ;  /* 0x000000ffff088224 */ /* 0x004fe400078e000b */
[----:B------:R-:W-:-:S05]  /*4b710*/  @!P0 IMAD.MOV.U32 R9, RZ, RZ, R13 ;  /* 0x000000ffff098224 */ /* 0x000fca00078e000d */
[----:B------:R3:W2:Y:S02]  /*4b720*/  @!P0 LDG.E.U8 R223, desc[UR10][R8.64] ;  /* 0x0000000a08df8981 */ /* 0x0006a4000c1e1100 */
[----:B---3--:R-:W-:Y:S02]  /*4b730*/  @!P0 IMAD.MOV.U32 R8, RZ, RZ, R2 ;  /* 0x000000ffff088224 */ /* 0x008fe400078e0002 */
[----:B----4-:R-:W-:Y:S01]  /*4b740*/  @!P0 IMAD.MOV.U32 R9, RZ, RZ, R10 ;  /* 0x000000ffff098224 */ /* 0x010fe200078e000a */
[----:B------:R-:W-:Y:S02]  /*4b750*/  LOP3.LUT R10, R17, 0xffff, RZ, 0xc0, !PT ;  /* 0x0000ffff110a7812 */ /* 0x000fe400078ec0ff */
[----:B------:R-:W-:Y:S02]  /*4b760*/  LOP3.LUT R2, R149, 0xffff, RZ, 0xc0, !PT ;  /* 0x0000ffff95027812 */ /* 0x000fe400078ec0ff */
[----:B------:R0:W3:Y:S02]  /*4b770*/  @!P0 LDG.E.U8 R222, desc[UR10][R8.64] ;  /* 0x0000000a08de8981 */ /* 0x0000e4000c1e1100 */
[----:B0-----:R-:W-:-:S02]  /*4b780*/  LOP3.LUT R9, R146, 0xffff, RZ, 0xc0, !PT ;  /* 0x0000ffff92097812 */ /* 0x001fc400078ec0ff */
[----:B------:R-:W-:Y:S01]  /*4b790*/  LOP3.LUT R8, R46, 0xffff, RZ, 0xc0, !PT ;  /* 0x0000ffff2e087812 */ /* 0x000fe200078ec0ff */
[----:B------:R-:W4:Y:S04]  /*4b7a0*/  LDL.LU R146, [R1+0x37a0] ;  /* 0x0037a00001927983 */ /* 0x000f280000300800 */
[----:B------:R-:W3:Y:S01]  /*4b7b0*/  LDL.LU R46, [R1+0x379c] ;  /* 0x00379c00012e7983 */ /* 0x000ee20000300800 */
[----:B------:R-:W-:Y:S02]  /*4b7c0*/  PRMT R18, R10, 0x3340, R9 ;  /* 0x000033400a127816 */ /* 0x000fe40000000009 */
[----:B------:R-:W-:Y:S02]  /*4b7d0*/  PRMT R17, R8, 0x3340, R2 ;  /* 0x0000334008117816 */ /* 0x000fe40000000002 */
[----:B------:R-:W-:-:S02]  /*4b7e0*/  LOP3.LUT R10, R3, 0xffff, RZ, 0xc0, !PT ;  /* 0x0000ffff030a7812 */ /* 0x000fc400078ec0ff */
[----:B------:R-:W-:Y:S01]  /*4b7f0*/  LOP3.LUT R9, R150, 0xffff, RZ, 0xc0, !PT ;  /* 0x0000ffff96097812 */ /* 0x000fe200078ec0ff */
[----:B------:R-:W3:Y:S01]  /*4b800*/  LDL.LU R149, [R1+0x3798] ;  /* 0x0037980001957983 */ /* 0x000ee20000300800 */
[----:B------:R-:W-:Y:S02]  /*4b810*/  LOP3.LUT R8, R5, 0xffff, RZ, 0xc0, !PT ;  /* 0x0000ffff05087812 */ /* 0x000fe400078ec0ff */
[----:B------:R-:W-:Y:S01]  /*4b820*/  LOP3.LUT R2, R12, 0xffff, RZ, 0xc0, !PT ;  /* 0x0000ffff0c027812 */ /* 0x000fe200078ec0ff */
[----:B------:R-:W3:Y:S04]  /*4b830*/  LDL.LU R3, [R1+0x3794] ;  /* 0x0037940001037983 */ /* 0x000ee80000300800 */
[----:B------:R-:W3:Y:S04]  /*4b840*/  LDL.LU R150, [R1+0x3790] ;  /* 0x0037900001967983 */ /* 0x000ee80000300800 */
[----:B------:R-:W3:Y:S01]  /*4b850*/  LDL.LU R5, [R1+0x378c] ;  /* 0x00378c0001057983 */ /* 0x000ee20000300800 */
[----:B------:R-:W-:-:S03]  /*4b860*/  PRMT R16, R10, 0x3340, R9 ;  /* 0x000033400a107816 */ /* 0x000fc60000000009 */
[----:B------:R-:W2:Y:S01]  /*4b870*/  LDL.LU R12, [R1+0x3788] ;  /* 0x00378800010c7983 */ /* 0x000ea20000300800 */
[----:B------:R-:W-:Y:S02]  /*4b880*/  PRMT R15, R8, 0x3340, R2 ;  /* 0x00003340080f7816 */ /* 0x000fe40000000002 */
[----:B------:R-:W-:Y:S02]  /*4b890*/  LOP3.LUT R10, R4, 0xffff, RZ, 0xc0, !PT ;  /* 0x0000ffff040a7812 */ /* 0x000fe400078ec0ff */
[----:B------:R-:W-:Y:S01]  /*4b8a0*/  LOP3.LUT R2, R45, 0xffff, RZ, 0xc0, !PT ;  /* 0x0000ffff2d027812 */ /* 0x000fe200078ec0ff */
[----:B------:R-:W3:Y:S04]  /*4b8b0*/  LDL.LU R4, [R1+0x3784] ;  /* 0x0037840001047983 */ /* 0x000ee80000300800 */
[----:B------:R-:W4:Y:S01]  /*4b8c0*/  LDL R45, [R1+0x2974] ;  /* 0x00297400012d7983 */ /* 0x000f220000100800 */
[----:B------:R-:W-:-:S02]  /*4b8d0*/  LOP3.LUT R9, R43, 0xffff, RZ, 0xc0, !PT ;  /* 0x0000ffff2b097812 */ /* 0x000fc400078ec0ff */
[----:B------:R-:W-:Y:S01]  /*4b8e0*/  LOP3.LUT R8, R38, 0xffff, RZ, 0xc0, !PT ;  /* 0x0000ffff26087812 */ /* 0x000fe200078ec0ff */
[----:B------:R-:W2:Y:S04]  /*4b8f0*/  LDL R43, [R1+0x1b58] ;  /* 0x001b5800012b7983 */ /* 0x000ea80000100800 */
[----:B------:R-:W3:Y:S01]  /*4b900*/  LDL R38, [R1+0x1b5c] ;  /* 0x001b5c0001267983 */ /* 0x000ee20000100800 */
[----:B------:R-:W-:Y:S02]  /*4b910*/  PRMT R14, R10, 0x3340, R9 ;  /* 0x000033400a0e7816 */ /* 0x000fe40000000009 */
[----:B------:R-:W-:Y:S02]  /*4b920*/  PRMT R13, R8, 0x3340, R2 ;  /* 0x00003340080d7816 */ /* 0x000fe40000000002 */
[----:B------:R-:W-:-:S02]  /*4b930*/  LOP3.LUT R10, R151, 0xffff, RZ, 0xc0, !PT ;  /* 0x0000ffff970a7812 */ /* 0x000fc400078ec0ff */
[----:B------:R-:W-:Y:S02]  /*4b940*/  LOP3.LUT R9, R145, 0xffff, RZ, 0xc0, !PT ;  /* 0x0000ffff91097812 */ /* 0x000fe400078ec0ff */
[----:B------:R-:W-:Y:S02]  /*4b950*/  LOP3.LUT R8, R50, 0xffff, RZ, 0xc0, !PT ;  /* 0x0000ffff32087812 */ /* 0x000fe400078ec0ff */
[----:B------:R-:W-:Y:S01]  /*4b960*/  LOP3.LUT R2, R7, 0xffff, RZ, 0xc0, !PT ;  /* 0x0000ffff07027812 */ /* 0x000fe200078ec0ff */
[----:B------:R-:W2:Y:S01]  /*4b970*/  LDL.LU R151, [R1+0x3780] ;  /* 0x0037800001977983 */ /* 0x000ea20000300800 */
[----:B------:R-:W-:Y:S02]  /*4b980*/  PRMT R11, R10, 0x3340, R9 ;  /* 0x000033400a0b7816 */ /* 0x000fe40000000009 */
[----:B------:R-:W-:Y:S02]  /*4b990*/  PRMT R2, R8, 0x3340, R2 ;  /* 0x0000334008027816 */ /* 0x000fe40000000002 */
[----:B------:R-:W-:-:S02]  /*4b9a0*/  PRMT R8, R18, 0x5410, R17 ;  /* 0x0000541012087816 */ /* 0x000fc40000000011 */
[----:B------:R-:W-:Y:S02]  /*4b9b0*/  PRMT R9, R16, 0x5410, R15 ;  /* 0x0000541010097816 */ /* 0x000fe4000000000f */
[----:B------:R-:W-:Y:S02]  /*4b9c0*/  PRMT R10, R14, 0x5410, R13 ;  /* 0x000054100e0a7816 */ /* 0x000fe4000000000d */
[----:B------:R-:W-:Y:S01]  /*4b9d0*/  PRMT R11, R11, 0x5410, R2 ;  /* 0x000054100b0b7816 */ /* 0x000fe20000000002 */
[----:B------:R-:W2:Y:S04]  /*4b9e0*/  LDL.LU R145, [R1+0x377c] ;  /* 0x00377c0001917983 */ /* 0x000ea80000300800 */
[----:B------:R-:W2:Y:S01]  /*4b9f0*/  LDL.LU R7, [R1+0x11f0] ;  /* 0x0011f00001077983 */ /* 0x000ea20000300800 */
[----:B------:R-:W-:-:S02]  /*4ba00*/  PRMT R220, RZ, 0x7610, R220 ;  /* 0x00007610ffdc7816 */ /* 0x000fc400000000dc */
[----:B------:R-:W-:Y:S02]  /*4ba10*/  PRMT R219, RZ, 0x7610, R219 ;  /* 0x00007610ffdb7816 */ /* 0x000fe400000000db */
[----:B------:R-:W-:Y:S02]  /*4ba20*/  PRMT R218, RZ, 0x7610, R218 ;  /* 0x00007610ffda7816 */ /* 0x000fe400000000da */
[----:B------:R-:W-:Y:S01]  /*4ba30*/  PRMT R217, RZ, 0x7610, R217 ;  /* 0x00007610ffd97816 */ /* 0x000fe200000000d9 */
[----:B------:R-:W2:Y:S04]  /*4ba40*/  LDL R50, [R1+0x1a1c] ;  /* 0x001a1c0001327983 */ /* 0x000ea80000100800 */
[----:B----4-:R0:W-:Y:S04]  /*4ba50*/  STS.128 [R45+UR4+0x10000], R8 ;  /* 0x010000082d007988 */ /* 0x0101e80008000c04 */
[----:B0-----:R-:W4:Y:S04]  /*4ba60*/  LDL R8, [R1+0x1b18] ;  /* 0x001b180001087983 */ /* 0x001f280000100800 */
[----:B------:R-:W4:Y:S04]  /*4ba70*/  LDL R9, [R1+0x1b1c] ;  /* 0x001b1c0001097983 */ /* 0x000f280000100800 */
[----:B------:R-:W4:Y:S04]  /*4ba80*/  LDL R10, [R1+0x1ad8] ;  /* 0x001ad800010a7983 */ /* 0x000f280000100800 */
[----:B------:R-:W4:Y:S01]  /*4ba90*/  LDL R11, [R1+0x1adc] ;  /* 0x001adc00010b7983 */ /* 0x000f220000100800 */
[----:B---3--:R-:W-:-:S02]  /*4baa0*/  @!P0 IMAD.MOV.U32 R14, RZ, RZ, R38 ;  /* 0x000000ffff0e8224 */ /* 0x008fc400078e0026 */
[----:B--2---:R-:W-:Y:S01]  /*4bab0*/  @!P0 IMAD.MOV.U32 R15, RZ, RZ, R43 ;  /* 0x000000ffff0f8224 */ /* 0x004fe200078e002b */
[----:B------:R-:W2:Y:S04]  /*4bac0*/  LDL R38, [R1+0x1a5c] ;  /* 0x001a5c0001267983 */ /* 0x000ea80000100800 */
[----:B------:R-:W3:Y:S01]  /*4bad0*/  LDL R43, [R1+0x1a58] ;  /* 0x001a5800012b7983 */ /* 0x000ee20000100800 */
[----:B----4-:R-:W-:-:S04]  /*4bae0*/  @!P0 LOP3.LUT R9, R9, R8, RZ, 0x3c, !PT ;  /* 0x0000000809098212 */ /* 0x010fc800078e3cff */
[----:B------:R-:W-:-:S04]  /*4baf0*/  @!P0 LOP3.LUT R8, R9, R8, RZ, 0x3c, !PT ;  /* 0x0000000809088212 */ /* 0x000fc800078e3cff */
[----:B------:R-:W-:-:S05]  /*4bb00*/  @!P0 LOP3.LUT R9, R9, R8, RZ, 0x3c, !PT ;  /* 0x0000000809098212 */ /* 0x000fca00078e3cff */
[----:B------:R0:W4:Y:S02]  /*4bb10*/  @!P0 LDG.E.U8 R220, desc[UR10][R8.64] ;  /* 0x0000000a08dc8981 */ /* 0x000124000c1e1100 */
[----:B0-----:R-:W-:Y:S02]  /*4bb20*/  @!P0 IMAD.MOV.U32 R8, RZ, RZ, R11 ;  /* 0x000000ffff088224 */ /* 0x001fe400078e000b */
[----:B------:R-:W-:Y:S01]  /*4bb30*/  @!P0 IMAD.MOV.U32 R9, RZ, RZ, R10 ;  /* 0x000000ffff098224 */ /* 0x000fe200078e000a */
[----:B------:R-:W-:Y:S01]  /*4bb40*/  PRMT R216, RZ, 0x7610, R216 ;  /* 0x00007610ffd87816 */ /* 0x000fe200000000d8 */
        /* <DEDUP_REMOVED lines=8> */
[----:B------:R2:W4:Y:S02]  /*4bbd0*/  @!P0 LDG.E.U8 R218, desc[UR10][R8.64] ;  /* 0x0000000a08da8981 */ /* 0x000524000c1e1100 */
[----:B--2---:R-:W-:Y:S02]  /*4bbe0*/  @!P0 IMAD.MOV.U32 R8, RZ, RZ, R38 ;  /* 0x000000ffff088224 */ /* 0x004fe400078e0026 */
[----:B---3--:R-:W-:Y:S01]  /*4bbf0*/  @!P0 IMAD.MOV.U32 R9, RZ, RZ, R43 ;  /* 0x000000ffff098224 */ /* 0x008fe200078e002b */
[----:B------:R-:W-:Y:S02]  /*4bc00*/  PRMT R215, RZ, 0x7610, R215 ;  /* 0x00007610ffd77816 */ /* 0x000fe400000000d7 */
[----:B------:R-:W-:Y:S01]  /*4bc10*/  PRMT R214, RZ, 0x7610, R214 ;  /* 0x00007610ffd67816 */ /* 0x000fe200000000d6 */
[----:B------:R-:W2:Y:S04]  /*4bc20*/  LDL R43, [R1+0x1918] ;  /* 0x00191800012b7983 */ /* 0x000ea80000100800 */
[----:B------:R0:W3:Y:S04]  /*4bc30*/  @!P0 LDG.E.U8 R217, desc[UR10][R8.64] ;  /* 0x0000000a08d98981 */ /* 0x0000e8000c1e1100 */
[----:B------:R-:W2:Y:S04]  /*4bc40*/  LDL R38, [R1+0x191c] ;  /* 0x00191c0001267983 */ /* 0x000ea80000100800 */
[----:B------:R-:W4:Y:S01]  /*4bc50*/  LDL R9, [R1+0x1a18] ;  /* 0x001a180001097983 */ /* 0x000f220000100800 */
[----:B0-----:R-:W-:Y:S01]  /*4bc60*/  @!P0 IMAD.MOV.U32 R8, RZ, RZ, R50 ;  /* 0x000000ffff088224 */ /* 0x001fe200078e0032 */
[----:B------:R-:W-:-:S02]  /*4bc70*/  PRMT R213, RZ, 0x7610, R213 ;  /* 0x00007610ffd57816 */ /* 0x000fc400000000d5 */
[----:B------:R-:W-:Y:S01]  /*4bc80*/  PRMT R212, RZ, 0x7610, R212 ;  /* 0x00007610ffd47816 */ /* 0x000fe200000000d4 */
[----:B------:R-:W3:Y:S04]  /*4bc90*/  LDL R50, [R1+0x18dc] ;  /* 0x0018dc0001327983 */ /* 0x000ee80000100800 */
[----:B----4-:R0:W4:Y:S04]  /*4bca0*/  @!P0 LDG.E.U8 R216, desc[UR10][R8.64] ;  /* 0x0000000a08d88981 */ /* 0x010128000c1e1100 */
[----:B------:R-:W0:Y:S04]  /*4bcb0*/  LDL R8, [R1+0x19d8] ;  /* 0x0019d80001087983 */ /* 0x000e280000100800 */
[----:B------:R-:W0:Y:S02]  /*4bcc0*/  LDL R9, [R1+0x19dc] ;  /* 0x0019dc0001097983 */ /* 0x000e240000100800 */
[----:B0-----:R-:W-:-:S04]  /*4bcd0*/  @!P0 LOP3.LUT R9, R9, R8, RZ, 0x3c, !PT ;  /* 0x0000000809098212 */ /* 0x001fc800078e3cff */
        /* <DEDUP_REMOVED lines=16> */
[----:B------:R-:W-:Y:S01]  /*4bde0*/  @!P0 IMAD.MOV.U32 R9, RZ, RZ, R43 ;  /* 0x000000ffff098224 */ /* 0x000fe200078e002b */
[----:B------:R-:W-:Y:S02]  /*4bdf0*/  PRMT R210, RZ, 0x7610, R210 ;  /* 0x00007610ffd27816 */ /* 0x000fe400000000d2 */
[----:B------:R-:W-:Y:S01]  /*4be00*/  PRMT R209, RZ, 0x7610, R209 ;  /* 0x00007610ffd17816 */ /* 0x000fe200000000d1 */
[----:B------:R-:W2:Y:S04]  /*4be10*/  LDL R43, [R1+0x14ac] ;  /* 0x0014ac00012b7983 */ /* 0x000ea80000100800 */
[----:B------:R3:W2:Y:S04]  /*4be20*/  @!P0 LDG.E.U8 R212, desc[UR10][R8.64] ;  /* 0x0000000a08d48981 */ /* 0x0006a8000c1e1100 */
[----:B------:R-:W2:Y:S04]  /*4be30*/  LDL R38, [R1+0x14b0] ;  /* 0x0014b00001267983 */ /* 0x000ea80000100800 */
[----:B------:R-:W4:Y:S01]  /*4be40*/  LDL R9, [R1+0x18d8] ;  /* 0x0018d80001097983 */ /* 0x000f220000100800 */
[----:B---3--:R-:W-:Y:S01]  /*4be50*/  @!P0 IMAD.MOV.U32 R8, RZ, RZ, R50 ;  /* 0x000000ffff088224 */ /* 0x008fe200078e0032 */
        /* <DEDUP_REMOVED lines=55> */
[----:B------:R-:W2:Y:S04]  /*4c1d0*/  LDL R38, [R1+0x1230] ;  /* 0x0012300001267983 */ /* 0x000ea80000100800 */
[----:B------:R-:W2:Y:S04]  /*4c1e0*/  LDL R43, [R1+0x122c] ;  /* 0x00122c00012b7983 */ /* 0x000ea80000100800 */
[----:B------:R3:W2:Y:S04]  /*4c1f0*/  @!P0 LDG.E.U8 R202, desc[UR10][R8.64] ;  /* 0x0000000a08ca8981 */ /* 0x0006a8000c1e1100 */
[----:B------:R-:W4:Y:S01]  /*4c200*/  LDL R9, [R1+0x132c] ;  /* 0x00132c0001097983 */ /* 0x000f220000100800 */
[----:B---3--:R-:W-:-:S03]  /*4c210*/  @!P0 IMAD.MOV.U32 R8, RZ, RZ, R50 ;  /* 0x000000ffff088224 */ /* 0x008fc600078e0032 */
[----:B------:R-:W3:Y:S04]  /*4c220*/  LDL.LU R50, [R1+0x11ec] ;  /* 0x0011ec0001327983 */ /* 0x000ee80000300800 */
[----:B----4-:R0:W4:Y:S04]  /*4c230*/  @!P0 LDG.E.U8 R201, desc[UR10][R8.64] ;  /* 0x0000000a08c98981 */ /* 0x010128000c1e1100 */
[----:B------:R-:W0:Y:S04]  /*4c240*/  LDL R8, [R1+0x12ec] ;  /* 0x0012ec0001087983 */ /* 0x000e280000100800 */
[----:B------:R-:W0:Y:S01]  /*4c250*/  LDL R9, [R1+0x12f0] ;  /* 0x0012f00001097983 */ /* 0x000e220000100800 */
[----:B------:R-:W-:-:S02]  /*4c260*/  PRMT R200, RZ, 0x7610, R200 ;  /* 0x00007610ffc87816 */ /* 0x000fc400000000c8 */
[----:B------:R-:W-:Y:S02]  /*4c270*/  PRMT R199, RZ, 0x7610, R199 ;  /* 0x00007610ffc77816 */ /* 0x000fe400000000c7 */
[----:B0-----:R-:W-:-:S04]  /*4c280*/  @!P0 LOP3.LUT R9, R9, R8, RZ, 0x3c, !PT ;  /* 0x0000000809098212 */ /* 0x001fc800078e3cff */
[----:B------:R-:W-:-:S04]  /*4c290*/  @!P0 LOP3.LUT R8, R9, R8, RZ, 0x3c, !PT ;  /* 0x0000000809088212 */ /* 0x000fc800078e3cff */
[----:B------:R-:W-:-:S05]  /*4c2a0*/  @!P0 LOP3.LUT R9, R9, R8, RZ, 0x3c, !PT ;  /* 0x0000000809098212 */ /* 0x000fca00078e3cff */
[----:B------:R0:W4:Y:S02]  /*4c2b0*/  @!P0 LDG.E.U8 R200, desc[UR10][R8.64] ;  /* 0x0000000a08c88981 */ /* 0x000124000c1e1100 */
[----:B0-----:R-:W-:Y:S02]  /*4c2c0*/  @!P0 IMAD.MOV.U32 R8, RZ, RZ, R10 ;  /* 0x000000ffff088224 */ /* 0x001fe400078e000a */
[----:B------:R-:W-:Y:S01]  /*4c2d0*/  @!P0 IMAD.MOV.U32 R9, RZ, RZ, R11 ;  /* 0x000000ffff098224 */ /* 0x000fe200078e000b */
[----:B------:R-:W-:Y:S02]  /*4c2e0*/  PRMT R198, RZ, 0x7610, R198 ;  /* 0x00007610ffc67816 */ /* 0x000fe400000000c6 */
[----:B------:R-:W-:Y:S01]  /*4c2f0*/  PRMT R197, RZ, 0x7610, R197 ;  /* 0x00007610ffc57816 */ /* 0x000fe200000000c5 */
[----:B------:R-:W4:Y:S04]  /*4c300*/  LDL R11, [R1+0x2450] ;  /* 0x00245000010b7983 */ /* 0x000f280000100800 */
[----:B------:R0:W4:Y:S04]  /*4c310*/  @!P0 LDG.E.U8 R199, desc[UR10][R8.64] ;  /* 0x0000000a08c78981 */ /* 0x000128000c1e1100 */
[----:B------:R-:W4:Y:S04]  /*4c320*/  LDL R10, [R1+0x2454] ;  /* 0x00245400010a7983 */ /* 0x000f280000100800 */
[----:B------:R-:W0:Y:S04]  /*4c330*/  LDL R8, [R1+0x126c] ;  /* 0x00126c0001087983 */ /* 0x000e280000100800 */
[----:B------:R-:W0:Y:S01]  /*4c340*/  LDL R9, [R1+0x1270] ;  /* 0x0012700001097983 */ /* 0x000e220000100800 */
[----:B------:R-:W-:-:S02]  /*4c350*/  PRMT R196, RZ, 0x7610, R196 ;  /* 0x00007610ffc47816 */ /* 0x000fc400000000c4 */
[----:B0-----:R-:W-:-:S04]  /*4c360*/  @!P0 LOP3.LUT R9, R9, R8, RZ, 0x3c, !PT ;  /* 0x0000000809098212 */ /* 0x001fc800078e3cff */
[----:B------:R-:W-:-:S04]  /*4c370*/  @!P0 LOP3.LUT R8, R9, R8, RZ, 0x3c, !PT ;  /* 0x0000000809088212 */ /* 0x000fc800078e3cff */
[----:B------:R-:W-:-:S05]  /*4c380*/  @!P0 LOP3.LUT R9, R9, R8, RZ, 0x3c, !PT ;  /* 0x0000000809098212 */ /* 0x000fca00078e3cff */
[----:B------:R2:W4:Y:S02]  /*4c390*/  @!P0 LDG.E.U8 R198, desc[UR10][R8.64] ;  /* 0x0000000a08c68981 */ /* 0x000524000c1e1100 */
[----:B--2---:R-:W-:Y:S02]  /*4c3a0*/  @!P0 IMAD.MOV.U32 R8, RZ, RZ, R38 ;  /* 0x000000ffff088224 */ /* 0x004fe400078e0026 */
[----:B------:R-:W-:Y:S02]  /*4c3b0*/  @!P0 IMAD.MOV.U32 R9, RZ, RZ, R43 ;  /* 0x000000ffff098224 */ /* 0x000fe400078e002b */
[----:B------:R-:W2:Y:S04]  /*4c3c0*/  LDL.LU R43, [R1+0x11ac] ;  /* 0x0011ac00012b7983 */ /* 0x000ea80000300800 */
[----:B------:R-:W2:Y:S04]  /*4c3d0*/  LDL.LU R38, [R1+0x11b0] ;  /* 0x0011b00001267983 */ /* 0x000ea80000300800 */
[----:B------:R0:W2:Y:S04]  /*4c3e0*/  @!P0 LDG.E.U8 R197, desc[UR10][R8.64] ;  /* 0x0000000a08c58981 */ /* 0x0000a8000c1e1100 */
[----:B------:R1:W-:Y:S01]  /*4c3f0*/  STL [R1+0x2b40], R7 ;  /* 0x002b400701007387 */ /* 0x0003e20000100800 */
[----:B0-----:R-:W-:-:S02]  /*4c400*/  @!P0 IMAD.MOV.U32 R8, RZ, RZ, R7 ;  /* 0x000000ffff088224 */ /* 0x001fc400078e0007 */
[----:B---3--:R-:W-:Y:S01]  /*4c410*/  @!P0 IMAD.MOV.U32 R9, RZ, RZ, R50 ;  /* 0x000000ffff098224 */ /* 0x008fe200078e0032 */
[----:B-1----:R-:W3:Y:S04]  /*4c420*/  LDL R7, [R1+0x2488] ;  /* 0x0024880001077983 */ /* 0x002ee80000100800 */
[----:B------:R3:W2:Y:S04]  /*4c430*/  @!P0 LDG.E.U8 R196, desc[UR10][R8.64] ;  /* 0x0000000a08c48981 */ /* 0x0006a8000c1e1100 */
[----:B------:R-:W4:Y:S01]  /*4c440*/  LDL R9, [R1+0x1868] ;  /* 0x0018680001097983 */ /* 0x000f220000100800 */
[----:B------:R-:W-:-:S02]  /*4c450*/  PRMT R195, RZ, 0x7610, R195 ;  /* 0x00007610ffc37816 */ /* 0x000fc400000000c3 */
[----:B------:R-:W-:Y:S01]  /*4c460*/  PRMT R194, RZ, 0x7610, R194 ;  /* 0x00007610ffc27816 */ /* 0x000fe200000000c2 */
[----:B---3--:R-:W-:Y:S01]  /*4c470*/  @!P0 IMAD.MOV.U32 R8, RZ, RZ, R7 ;  /* 0x000000ffff088224 */ /* 0x008fe200078e0007 */
[----:B------:R-:W-:Y:S02]  /*4c480*/  PRMT R193, RZ, 0x7610, R193 ;  /* 0x00007610ffc17816 */ /* 0x000fe400000000c1 */
[----:B------:R-:W-:Y:S02]  /*4c490*/  PRMT R192, RZ, 0x7610, R192 ;  /* 0x00007610ffc07816 */ /* 0x000fe400000000c0 */
[----:B------:R-:W-:Y:S02]  /*4c4a0*/  PRMT R191, RZ, 0x7610, R191 ;  /* 0x00007610ffbf7816 */ /* 0x000fe400000000bf */
[----:B------:R-:W-:Y:S01]  /*4c4b0*/  PRMT R190, RZ, 0x7610, R190 ;  /* 0x00007610ffbe7816 */ /* 0x000fe200000000be */
[----:B------:R-:W3:Y:S04]  /*4c4c0*/  LDL R7, [R1+0x2314] ;  /* 0x0023140001077983 */ /* 0x000ee80000100800 */
[----:B----4-:R0:W4:Y:S02]  /*4c4d0*/  @!P0 LDG.E.U8 R195, desc[UR10][R8.64] ;  /* 0x0000000a08c38981 */ /* 0x010124000c1e1100 */
[----:B0-----:R-:W-:-:S02]  /*4c4e0*/  @!P0 IMAD.MOV.U32 R8, RZ, RZ, R10 ;  /* 0x000000ffff088224 */ /* 0x001fc400078e000a */
[----:B------:R-:W-:Y:S01]  /*4c4f0*/  @!P0 IMAD.MOV.U32 R9, RZ, RZ, R11 ;  /* 0x000000ffff098224 */ /* 0x000fe200078e000b */
[----:B------:R-:W4:Y:S04]  /*4c500*/  LDL R10, [R1+0x2310] ;  /* 0x00231000010a7983 */ /* 0x000f280000100800 */
[----:B------:R-:W3:Y:S04]  /*4c510*/  LDL R11, [R1+0x2354] ;  /* 0x00235400010b7983 */ /* 0x000ee80000100800 */
        /* <DEDUP_REMOVED lines=8> */
[----:B------:R-:W0:Y:S02]  /*4c5a0*/  LDL R9, [R1+0x23d4] ;  /* 0x0023d40001097983 */ /* 0x000e240000100800 */
[----:B0-----:R-:W-:-:S04]  /*4c5b0*/  @!P0 LOP3.LUT R9, R9, R8, RZ, 0x3c, !PT ;  /* 0x0000000809098212 */ /* 0x001fc800078e3cff */
[----:B------:R-:W-:-:S04]  /*4c5c0*/  @!P0 LOP3.LUT R8, R9, R8, RZ, 0x3c, !PT ;  /* 0x0000000809088212 */ /* 0x000fc800078e3cff */
[----:B------:R-:W-:-:S05]  /*4c5d0*/  @!P0 LOP3.LUT R9, R9, R8, RZ, 0x3c, !PT ;  /* 0x0000000809098212 */ /* 0x000fca00078e3cff */
[----:B------:R2:W4:Y:S02]  /*4c5e0*/  @!P0 LDG.E.U8 R192, desc[UR10][R8.64] ;  /* 0x0000000a08c08981 */ /* 0x000524000c1e1100 */
[----:B--2---:R-:W-:Y:S02]  /*4c5f0*/  @!P0 IMAD.MOV.U32 R8, RZ, RZ, R38 ;  /* 0x000000ffff088224 */ /* 0x004fe400078e0026 */
[----:B------:R-:W-:-:S05]  /*4c600*/  @!P0 IMAD.MOV.U32 R9, RZ, RZ, R43 ;  /* 0x000000ffff098224 */ /* 0x000fca00078e002b */
[----:B------:R0:W2:Y:S04]  /*4c610*/  @!P0 LDG.E.U8 R191, desc[UR10][R8.64] ;  /* 0x0000000a08bf8981 */ /* 0x0000a8000c1e1100 */
[----:B------:R-:W0:Y:S04]  /*4c620*/  LDL R8, [R1+0x2390] ;  /* 0x0023900001087983 */ /* 0x000e280000100800 */
[----:B------:R-:W0:Y:S02]  /*4c630*/  LDL R9, [R1+0x2394] ;  /* 0x0023940001097983 */ /* 0x000e240000100800 */
[----:B0-----:R-:W-:-:S04]  /*4c640*/  @!P0 LOP3.LUT R9, R9, R8, RZ, 0x3c, !PT ;  /* 0x0000000809098212 */ /* 0x001fc800078e3cff */
[----:B------:R-:W-:-:S04]  /*4c650*/  @!P0 LOP3.LUT R8, R9, R8, RZ, 0x3c, !PT ;  /* 0x0000000809088212 */ /* 0x000fc800078e3cff */
[----:B------:R-:W-:-:S05]  /*4c660*/  @!P0 LOP3.LUT R9, R9, R8, RZ, 0x3c, !PT ;  /* 0x0000000809098212 */ /* 0x000fca00078e3cff */
[----:B------:R3:W2:Y:S04]  /*4c670*/  @!P0 LDG.E.U8 R190, desc[UR10][R8.64] ;  /* 0x0000000a08be8981 */ /* 0x0006a8000c1e1100 */
[----:B------:R-:W4:Y:S01]  /*4c680*/  LDL R9, [R1+0x2350] ;  /* 0x0023500001097983 */ /* 0x000f220000100800 */
[----:B------:R-:W-:Y:S01]  /*4c690*/  PRMT R189, RZ, 0x7610, R189 ;  /* 0x00007610ffbd7816 */ /* 0x000fe200000000bd */
[----:B---3--:R-:W-:Y:S01]  /*4c6a0*/  @!P0 IMAD.MOV.U32 R8, RZ, RZ, R11 ;  /* 0x000000ffff088224 */ /* 0x008fe200078e000b */
[----:B------:R-:W-:Y:S02]  /*4c6b0*/  PRMT R188, RZ, 0x7610, R188 ;  /* 0x00007610ffbc7816 */ /* 0x000fe400000000bc */
[----:B------:R-:W-:Y:S02]  /*4c6c0*/  PRMT R187, RZ, 0x7610, R187 ;  /* 0x00007610ffbb7816 */ /* 0x000fe400000000bb */
[----:B------:R-:W-:-:S02]  /*4c6d0*/  PRMT R186, RZ, 0x7610, R186 ;  /* 0x00007610ffba7816 */ /* 0x000fc400000000ba */
[----:B------:R-:W-:Y:S02]  /*4c6e0*/  PRMT R185, RZ, 0x7610, R185 ;  /* 0x00007610ffb97816 */ /* 0x000fe400000000b9 */
[----:B------:R-:W-:Y:S01]  /*4c6f0*/  PRMT R184, RZ, 0x7610, R184 ;  /* 0x00007610ffb87816 */ /* 0x000fe200000000b8 */
[----:B------:R-:W3:Y:S04]  /*4c700*/  LDL R11, [R1+0x21d4] ;  /* 0x0021d400010b7983 */ /* 0x000ee80000100800 */
[----:B----4-:R0:W4:Y:S02]  /*4c710*/  @!P0 LDG.E.U8 R189, desc[UR10][R8.64] ;  /* 0x0000000a08bd8981 */ /* 0x010124000c1e1100 */
[----:B0-----:R-:W-:Y:S02]  /*4c720*/  @!P0 IMAD.MOV.U32 R8, RZ, RZ, R7 ;  /* 0x000000ffff088224 */ /* 0x001fe400078e0007 */
[----:B------:R-:W-:Y:S01]  /*4c730*/  @!P0 IMAD.MOV.U32 R9, RZ, RZ, R10 ;  /* 0x000000ffff098224 */ /* 0x000fe200078e000a */
[----:B------:R-:W2:Y:S04]  /*4c740*/  LDL R7, [R1+0x2194] ;  /* 0x0021940001077983 */ /* 0x000ea80000100800 */
        /* <DEDUP_REMOVED lines=26> */
[----:B------:R-:W2:Y:S01]  /*4c8f0*/  LDL R9, [R1+0x21d0] ;  /* 0x0021d00001097983 */ /* 0x000ea20000100800 */
        /* <DEDUP_REMOVED lines=8> */
[----:B--2---:R0:W2:Y:S02]  /*4c980*/  @!P0 LDG.E.U8 R183, desc[UR10][R8.64] ;  /* 0x0000000a08b78981 */ /* 0x0040a4000c1e1100 */
[----:B0-----:R-:W-:Y:S02]  /*4c990*/  @!P0 IMAD.MOV.U32 R8, RZ, RZ, R7 ;  /* 0x000000ffff088224 */ /* 0x001fe400078e0007 */
[----:B----4-:R-:W-:Y:S01]  /*4c9a0*/  @!P0 IMAD.MOV.U32 R9, RZ, RZ, R10 ;  /* 0x000000ffff098224 */ /* 0x010fe200078e000a */
[----:B------:R-:W4:Y:S04]  /*4c9b0*/  LDL R7, [R1+0x2014] ;  /* 0x0020140001077983 */ /* 0x000f280000100800 */
        /* <DEDUP_REMOVED lines=37> */
[----:B--2---:R-:W-:Y:S01]  /*4cc10*/  @!P0 IMAD.MOV.U32 R9, RZ, RZ, R10 ;  /* 0x000000ffff098224 */ /* 0x004fe200078e000a */
        /* <DEDUP_REMOVED lines=189> */
[----:B------:R-:W-:Y:S01]  /*4d7f0*/  PRMT R221, RZ, 0x7610, R221 ;  /* 0x00007610ffdd7816 */ /* 0x000fe200000000dd */
[----:B------:R-:W3:Y:S05]  /*4d800*/  LDL R11, [R1+0x1428] ;  /* 0x00142800010b7983 */ /* 0x000eea0000100800 */
[----:B------:R-:W3:Y:S04]  /*4d810*/  @!P0 LDG.E.U8 R221, desc[UR10][R14.64] ;  /* 0x0000000a0edd8981 */ /* 0x000ee8000c1e1100 */
[----:B--2---:R0:W2:Y:S02]  /*4d820*/  @!P0 LDG.E.U8 R19, desc[UR10][R8.64] ;  /* 0x0000000a08138981 */ /* 0x0040a4000c1e1100 */
[----:B0-----:R-:W-:-:S02]  /*4d830*/  @!P0 IMAD.MOV.U32 R8, RZ, RZ, R7 ;  /* 0x000000ffff088224 */ /* 0x001fc400078e0007 */
[----:B----4-:R-:W-:Y:S01]  /*4d840*/  @!P0 IMAD.MOV.U32 R9, RZ, RZ, R10 ;  /* 0x000000ffff098224 */ /* 0x010fe200078e000a */
[----:B------:R-:W-:Y:S02]  /*4d850*/  PRMT R15, RZ, 0x7610, R15 ;  /* 0x00007610ff0f7816 */ /* 0x000fe4000000000f */
[----:B------:R-:W-:Y:S01]  /*4d860*/  PRMT R14, RZ, 0x7610, R14 ;  /* 0x00007610ff0e7816 */ /* 0x000fe2000000000e */
[----:B------:R-:W4:Y:S04]  /*4d870*/  LDL R10, [R1+0x13e4] ;  /* 0x0013e400010a7983 */ /* 0x000f280000100800 */
[----:B------:R0:W2:Y:S04]  /*4d880*/  @!P0 LDG.E.U8 R18, desc[UR10][R8.64] ;  /* 0x0000000a08128981 */ /* 0x0000a8000c1e1100 */
[----:B------:R-:W4:Y:S04]  /*4d890*/  LDL R7, [R1+0x13e8] ;  /* 0x0013e80001077983 */ /* 0x000f280000100800 */
        /* <DEDUP_REMOVED lines=28> */
[----:B------:R-:W-:Y:S02]  /*4da60*/  LOP3.LUT R11, R146, 0xffff, RZ, 0xc0, !PT ;  /* 0x0000ffff920b7812 */ /* 0x000fe400078ec0ff */
[----:B------:R-:W3:Y:S04]  /*4da70*/  LDL.LU R146, [R1+0x3778] ;  /* 0x0037780001927983 */ /* 0x000ee80000300800 */
[----:B----4-:R0:W4:Y:S02]  /*4da80*/  @!P0 LDG.E.U8 R13, desc[UR10][R8.64] ;  /* 0x0000000a080d8981 */ /* 0x010124000c1e1100 */
[----:B0-----:R-:W-:-:S02]  /*4da90*/  @!P0 IMAD.MOV.U32 R8, RZ, RZ, R7 ;  /* 0x000000ffff088224 */ /* 0x001fc400078e0007 */
[----:B------:R-:W-:Y:S01]  /*4daa0*/  @!P0 IMAD.MOV.U32 R9, RZ, RZ, R10 ;  /* 0x000000ffff098224 */ /* 0x000fe200078e000a */
[----:B------:R-:W-:Y:S02]  /*4dab0*/  LOP3.LUT R10, R147, 0xffff, RZ, 0xc0, !PT ;  /* 0x0000ffff930a7812 */ /* 0x000fe400078ec0ff */
[----:B------:R-:W3:Y:S04]  /*4dac0*/  LDL.LU R147, [R1+0x3774] ;  /* 0x0037740001937983 */ /* 0x000ee80000300800 */
[----:B------:R0:W3:Y:S02]  /*4dad0*/  @!P0 LDG.E.U8 R2, desc[UR10][R8.64] ;  /* 0x0000000a08028981 */ /* 0x0000e4000c1e1100 */
[----:B0-----:R-:W-:Y:S02]  /*4dae0*/  LOP3.LUT R9, R36, 0xffff, RZ, 0xc0, !PT ;  /* 0x0000ffff24097812 */ /* 0x001fe400078ec0ff */
[----:B------:R-:W-:-:S02]  /*4daf0*/  LOP3.LUT R8, R35, 0xffff, RZ, 0xc0, !PT ;  /* 0x0000ffff23087812 */ /* 0x000fc400078ec0ff */
[----:B------:R-:W-:Y:S02]  /*4db00*/  PRMT R36, R11, 0x3340, R10 ;  /* 0x000033400b247816 */ /* 0x000fe4000000000a */
[----:B------:R-:W-:Y:S02]  /*4db10*/  LOP3.LUT R11, R148, 0xffff, RZ, 0xc0, !PT ;  /* 0x0000ffff940b7812 */ /* 0x000fe400078ec0ff */
[----:B------:R-:W-:Y:S02]  /*4db20*/  LOP3.LUT R10, R25, 0xffff, RZ, 0xc0, !PT ;  /* 0x0000ffff190a7812 */ /* 0x000fe400078ec0ff */
[----:B------:R-:W-:Y:S02]  /*4db30*/  PRMT R35, R9, 0x3340, R8 ;  /* 0x0000334009237816 */ /* 0x000fe40000000008 */
        /* <DEDUP_REMOVED lines=14> */
[----:B------:R-:W-:Y:S01]  /*4dc20*/  PRMT R7, R11, 0x3340, R10 ;  /* 0x000033400b077816 */ /* 0x000fe2000000000a */
[----:B------:R-:W3:Y:S04]  /*4dc30*/  LDL.LU R148, [R1+0x3770] ;  /* 0x0037700001947983 */ /* 0x000ee80000300800 */
[----:B------:R-:W2:Y:S01]  /*4dc40*/  LDL.LU R25, [R1+0x376c] ;  /* 0x00376c0001197983 */ /* 0x000ea20000300800 */
[----:B------:R-:W-:-:S03]  /*4dc50*/  PRMT R11, R9, 0x3340, R8 ;  /* 0x00003340090b7816 */ /* 0x000fc60000000008 */
[----:B------:R-:W3:Y:S01]  /*4dc60*/  LDL.LU R28, [R1+0x3768] ;  /* 0x00376800011c7983 */ /* 0x000ee20000300800 */
[----:B------:R-:W-:Y:S02]  /*4dc70*/  PRMT R8, R36, 0x5410, R35 ;  /* 0x0000541024087816 */ /* 0x000fe40000000023 */
[----:B------:R-:W-:Y:S02]  /*4dc80*/  PRMT R9, R39, 0x5410, R37 ;  /* 0x0000541027097816 */ /* 0x000fe40000000025 */
[----:B------:R-:W-:Y:S02]  /*4dc90*/  PRMT R10, R44, 0x5410, R41 ;  /* 0x000054102c0a7816 */ /* 0x000fe40000000029 */
[----:B------:R-:W-:Y:S01]  /*4dca0*/  PRMT R11, R7, 0x5410, R11 ;  /* 0x00005410070b7816 */ /* 0x000fe2000000000b */
[----:B------:R-:W3:Y:S04]  /*4dcb0*/  LDL.LU R30, [R1+0x3764] ;  /* 0x00376400011e7983 */ /* 0x000ee80000300800 */
[----:B------:R-:W3:Y:S04]  /*4dcc0*/  LDL.LU R31, [R1+0x3760] ;  /* 0x00376000011f7983 */ /* 0x000ee80000300800 */
[----:B------:R-:W3:Y:S04]  /*4dcd0*/  LDL.LU R32, [R1+0x375c] ;  /* 0x00375c0001207983 */ /* 0x000ee80000300800 */
[----:B------:R-:W3:Y:S04]  /*4dce0*/  LDL.LU R33, [R1+0x3758] ;  /* 0x0037580001217983 */ /* 0x000ee80000300800 */
[----:B------:R-:W3:Y:S04]  /*4dcf0*/  LDL.LU R34, [R1+0x3754] ;  /* 0x0037540001227983 */ /* 0x000ee80000300800 */
[----:B------:R0:W-:Y:S04]  /*4dd00*/  STS.128 [R45+UR4+0x14000], R8 ;  /* 0x014000082d007988 */ /* 0x0001e80008000c04 */
[----:B------:R-:W3:Y:S04]  /*4dd10*/  LDL.LU R35, [R1+0x3750] ;  /* 0x0037500001237983 */ /* 0x000ee80000300800 */
[----:B------:R-:W3:Y:S04]  /*4dd20*/  LDL.LU R36, [R1+0x374c] ;  /* 0x00374c0001247983 */ /* 0x000ee80000300800 */
[----:B------:R-:W3:Y:S04]  /*4dd30*/  LDL.LU R37, [R1+0x3748] ;  /* 0x0037480001257983 */ /* 0x000ee80000300800 */
[----:B------:R-:W3:Y:S04]  /*4dd40*/  LDL.LU R39, [R1+0x3744] ;  /* 0x0037440001277983 */ /* 0x000ee80000300800 */
[----:B------:R-:W3:Y:S04]  /*4dd50*/  LDL.LU R41, [R1+0x3740] ;  /* 0x0037400001297983 */ /* 0x000ee80000300800 */
[----:B------:R-:W3:Y:S01]  /*4dd60*/  LDL.LU R44, [R1+0x373c] ;  /* 0x00373c00012c7983 */ /* 0x000ee20000300800 */
[----:B0-----:R-:W-:-:S02]  /*4dd70*/  LOP3.LUT R11, R47, 0xffff, RZ, 0xc0, !PT ;  /* 0x0000ffff2f0b7812 */ /* 0x001fc400078ec0ff */
[----:B------:R-:W-:Y:S02]  /*4dd80*/  LOP3.LUT R10, R48, 0xffff, RZ, 0xc0, !PT ;  /* 0x0000ffff300a7812 */ /* 0x000fe400078ec0ff */
[----:B------:R-:W-:Y:S02]  /*4dd90*/  LOP3.LUT R9, R58, 0xffff, RZ, 0xc0, !PT ;  /* 0x0000ffff3a097812 */ /* 0x000fe400078ec0ff */
[----:B------:R-:W-:Y:S01]  /*4dda0*/  LOP3.LUT R8, R57, 0xffff, RZ, 0xc0, !PT ;  /* 0x0000ffff39087812 */ /* 0x000fe200078ec0ff */
[----:B------:R-:W3:Y:S01]  /*4ddb0*/  LDL.LU R45, [R1+0x3738] ;  /* 0x00373800012d7983 */ /* 0x000ee20000300800 */
[----:B------:R-:W-:Y:S02]  /*4ddc0*/  PRMT R58, R11, 0x3340, R10 ;  /* 0x000033400b3a7816 */ /* 0x000fe4000000000a */
[----:B------:R-:W-:Y:S02]  /*4ddd0*/  LOP3.LUT R11, R49, 0xffff, RZ, 0xc0, !PT ;  /* 0x0000ffff310b7812 */ /* 0x000fe400078ec0ff */
[----:B------:R-:W-:Y:S01]  /*4dde0*/  LOP3.LUT R10, R51, 0xffff, RZ, 0xc0, !PT ;  /* 0x0000ffff330a7812 */ /* 0x000fe200078ec0ff */
[----:B------:R-:W3:Y:S01]  /*4ddf0*/  LDL.LU R47, [R1+0x3734] ;  /* 0x00373400012f7983 */ /* 0x000ee20000300800 */
[----:B------:R-:W-:-:S03]  /*4de00*/  PRMT R57, R9, 0x3340, R8 ;  /* 0x0000334009397816 */ /* 0x000fc60000000008 */
[----:B------:R-:W3:Y:S01]  /*4de10*/  LDL.LU R48, [R1+0x3730] ;  /* 0x0037300001307983 */ /* 0x000ee20000300800 */
[----:B------:R-:W-:-:S03]  /*4de20*/  LOP3.LUT R9, R60, 0xffff, RZ, 0xc0, !PT ;  /* 0x0000ffff3c097812 */ /* 0x000fc600078ec0ff */
[----:B------:R-:W3:Y:S01]  /*4de30*/  LDL.LU R49, [R1+0x372c] ;  /* 0x00372c0001317983 */ /* 0x000ee20000300800 */
[----:B------:R-:W-:-:S03]  /*4de40*/  PRMT R60, R11, 0x3340, R10 ;  /* 0x000033400b3c7816 */ /* 0x000fc6000000000a */
[----:B------:R-:W3:Y:S01]  /*4de50*/  LDL.LU R51, [R1+0x3728] ;  /* 0x0037280001337983 */ /* 0x000ee20000300800 */
[----:B------:R-:W-:-:S03]  /*4de60*/  LOP3.LUT R11, R78, 0xffff, RZ, 0xc0, !PT ;  /* 0x0000ffff4e0b7812 */ /* 0x000fc600078ec0ff */
[----:B------:R-:W4:Y:S01]  /*4de70*/  LDL R78, [R1+0x2970] ;  /* 0x00297000014e7983 */ /* 0x000f220000100800 */
[----:B------:R-:W-:Y:S02]  /*4de80*/  LOP3.LUT R8, R59, 0xffff, RZ, 0xc0, !PT ;  /* 0x0000ffff3b087812 */ /* 0x000fe400078ec0ff */
[----:B------:R-:W-:Y:S02]  /*4de90*/  LOP3.LUT R10, R52, 0xffff, RZ, 0xc0, !PT ;  /* 0x0000ffff340a7812 */ /* 0x000fe400078ec0ff */
[----:B------:R-:W3:Y:S01]  /*4dea0*/  LDL.LU R52, [R1+0x3724] ;  /* 0x0037240001347983 */ /* 0x000ee20000300800 */
        /* <DEDUP_REMOVED lines=10> */
[----:B------:R-:W3:Y:S01]  /*4df50*/  LDL.LU R53, [R1+0x3720] ;  /* 0x0037200001357983 */ /* 0x000ee20000300800 */
[----:B------:R-:W-:Y:S02]  /*4df60*/  PRMT R11, R9, 0x3340, R8 ;  /* 0x00003340090b7816 */ /* 0x000fe40000000008 */
        /* <DEDUP_REMOVED lines=13> */
[----:B----4-:R0:W-:Y:S02]  /*4e040*/  STS.128 [R78+UR4+0x10000], R8 ;  /* 0x010000084e007988 */ /* 0x0101e40008000c04 */
[----:B0-----:R-:W-:-:S02]  /*4e050*/  LOP3.LUT R11, R63, 0xffff, RZ, 0xc0, !PT ;  /* 0x0000ffff3f0b7812 */ /* 0x001fc400078ec0ff */
[----:B------:R-:W-:Y:S02]  /*4e060*/  LOP3.LUT R10, R64, 0xffff, RZ, 0xc0, !PT ;  /* 0x0000ffff400a7812 */ /* 0x000fe400078ec0ff */
[----:B------:R-:W-:Y:S02]  /*4e070*/  LOP3.LUT R9, R73, 0xffff, RZ, 0xc0, !PT ;  /* 0x0000ffff49097812 */ /* 0x000fe400078ec0ff */
[----:B------:R-:W-:Y:S01]  /*4e080*/  LOP3.LUT R8, R72, 0xffff, RZ, 0xc0, !PT ;  /* 0x0000ffff48087812 */ /* 0x000fe200078ec0ff */
[----:B------:R-:W4:Y:S01]  /*4e090*/  LDL.LU R63, [R1+0x36f8] ;  /* 0x0036f800013f7983 */ /* 0x000f220000300800 */
[----:B------:R-:W-:Y:S02]  /*4e0a0*/  PRMT R73, R11, 0x3340, R10 ;  /* 0x000033400b497816 */ /* 0x000fe4000000000a */
[----:B------:R-:W-:Y:S02]  /*4e0b0*/  LOP3.LUT R11, R65, 0xffff, RZ, 0xc0, !PT ;  /* 0x0000ffff410b7812 */ /* 0x000fe400078ec0ff */
[----:B------:R-:W-:-:S02]  /*4e0c0*/  PRMT R72, R9, 0x3340, R8 ;  /* 0x0000334009487816 */ /* 0x000fc40000000008 */
        /* <DEDUP_REMOVED lines=17> */
[----:B------:R-:W4:Y:S04]  /*4e1e0*/  LDL.LU R66, [R1+0x36ec] ;  /* 0x0036ec0001427983 */ /* 0x000f280000300800 */
[----:B------:R-:W4:Y:S04]  /*4e1f0*/  LDL.LU R67, [R1+0x36e8] ;  /* 0x0036e80001437983 */ /* 0x000f280000300800 */
[----:B------:R-:W2:Y:S01]  /*4e200*/  LDL.LU R42, [R1+0x1180] ;  /* 0x00118000012a7983 */ /* 0x000ea20000300800 */
[----:B------:R-:W-:-:S03]  /*4e210*/  PRMT R7, R11, 0x3340, R10 ;  /* 0x000033400b077816 */ /* 0x000fc6000000000a */
[----:B------:R-:W4:Y:S01]  /*4e220*/  LDL.LU R68, [R1+0x36e4] ;  /* 0x0036e40001447983 */ /* 0x000f220000300800 */
[----:B------:R-:W-:-:S03]  /*4e230*/  PRMT R11, R9, 0x3340, R8 ;  /* 0x00003340090b7816 */ /* 0x000fc60000000008 */
[----:B------:R-:W4:Y:S04]  /*4e240*/  LDL.LU R69, [R1+0x36e0] ;  /* 0x0036e00001457983 */ /* 0x000f280000300800 */
[----:B------:R-:W4:Y:S04]  /*4e250*/  LDL.LU R70, [R1+0x36dc] ;  /* 0x0036dc0001467983 */ /* 0x000f280000300800 */
[----:B------:R-:W4:Y:S01]  /*4e260*/  LDL.LU R71, [R1+0x36d8] ;  /* 0x0036d80001477983 */ /* 0x000f220000300800 */
[----:B------:R-:W-:-:S03]  /*4e270*/  PRMT R8, R73, 0x5410, R72 ;  /* 0x0000541049087816 */ /* 0x000fc60000000048 */
[----:B------:R-:W4:Y:S01]  /*4e280*/  LDL.LU R72, [R1+0x36d4] ;  /* 0x0036d40001487983 */ /* 0x000f220000300800 */
[----:B------:R-:W-:Y:S02]  /*4e290*/  PRMT R9, R75, 0x5410, R74 ;  /* 0x000054104b097816 */ /* 0x000fe4000000004a */
[----:B------:R-:W-:Y:S02]  /*4e2a0*/  PRMT R10, R77, 0x5410, R76 ;  /* 0x000054104d0a7816 */ /* 0x000fe4000000004c */
[----:B------:R-:W-:Y:S01]  /*4e2b0*/  PRMT R11, R7, 0x5410, R11 ;  /* 0x00005410070b7816 */ /* 0x000fe2000000000b */
[----:B------:R-:W4:Y:S04]  /*4e2c0*/  LDL.LU R73, [R1+0x36d0] ;  /* 0x0036d00001497983 */ /* 0x000f280000300800 */
[----:B------:R-:W4:Y:S04]  /*4e2d0*/  LDL.LU R74, [R1+0x36cc] ;  /* 0x0036cc00014a7983 */ /* 0x000f280000300800 */
[----:B------:R-:W4:Y:S04]  /*4e2e0*/  LDL.LU R75, [R1+0x36c8] ;  /* 0x0036c800014b7983 */ /* 0x000f280000300800 */
[----:B------:R-:W4:Y:S04]  /*4e2f0*/  LDL.LU R76, [R1+0x36c4] ;  /* 0x0036c400014c7983 */ /* 0x000f280000300800 */
[----:B------:R-:W4:Y:S04]  /*4e300*/  LDL.LU R77, [R1+0x36c0] ;  /* 0x0036c000014d7983 */ /* 0x000f280000300800 */
[----:B------:R0:W-:Y:S04]  /*4e310*/  STS.128 [R78+UR4+0x14000], R8 ;  /* 0x014000084e007988 */ /* 0x0001e80008000c04 */
[----:B0-----:R-:W4:Y:S04]  /*4e320*/  LDL.LU R78, [R1+0x36bc] ;  /* 0x0036bc00014e7983 */ /* 0x001f280000300800 */
[----:B------:R-:W3:Y:S01]  /*4e330*/  LDL R9, [R1+0x117c] ;  /* 0x00117c0001097983 */ /* 0x000ee20000100800 */
[----:B------:R-:W-:Y:S01]  /*4e340*/  PRMT R12, RZ, 0x7610, R12 ;  /* 0x00007610ff0c7816 */ /* 0x000fe2000000000c */
[----:B--2---:R-:W-:-:S05]  /*4e350*/  @!P0 IMAD.MOV.U32 R8, RZ, RZ, R42 ;  /* 0x000000ffff088224 */ /* 0x004fca00078e002a */
[----:B---3--:R-:W2:Y:S01]  /*4e360*/  @!P0 LDG.E.U8 R12, desc[UR10][R8.64] ;  /* 0x0000000a080c8981 */ /* 0x008ea2000c1e1100 */
[----:B------:R-:W0:Y:S02]  /*4e370*/  S2R R7, SR_TID.X ;  /* 0x0000000000077919 */ /* 0x000e240000002100 */
[----:B0-----:R-:W-:-:S05]  /*4e380*/  LOP3.LUT R7, R7, 0x7f, RZ, 0xc0, !PT ;  /* 0x0000007f07077812 */ /* 0x001fca00078ec0ff */
[----:B------:R0:W-:Y:S04]  /*4e390*/  STS.U8 [R7+UR4], R79 ;  /* 0x0000004f07007988 */ /* 0x0001e80008000004 */
[----:B------:R1:W-:Y:S04]  /*4e3a0*/  STS.U8 [R7+UR4+0x400], R80 ;  /* 0x0004005007007988 */ /* 0x0003e80008000004 */
        /* <DEDUP_REMOVED lines=57> */
[----:B--2---:R-:W-:Y:S04]  /*4e740*/  STL [R1+0x340c], R12 ;  /* 0x00340c0c01007387 */ /* 0x004fe80000100800 */
[----:B0-----:R-:W2:Y:S04]  /*4e750*/  LDL.LU R79, [R1+0x36b8] ;  /* 0x0036b800014f7983 */ /* 0x001ea80000300800 */
[----:B-1----:R-:W2:Y:S04]  /*4e760*/  LDL.LU R80, [R1+0x36b4] ;  /* 0x0036b40001507983 */ /* 0x002ea80000300800 */
[----:B---3--:R-:W3:Y:S04]  /*4e770*/  LDL.LU R81, [R1+0x36b0] ;  /* 0x0036b00001517983 */ /* 0x008ee80000300800 */
[----:B----4-:R-:W4:Y:S04]  /*4e780*/  LDL.LU R82, [R1+0x36ac] ;  /* 0x0036ac0001527983 */ /* 0x010f280000300800 */
[----:B------:R-:W2:Y:S04]  /*4e790*/  LDL.LU R83, [R1+0x36a8] ;  /* 0x0036a80001537983 */ /* 0x000ea80000300800 */
[----:B------:R-:W3:Y:S04]  /*4e7a0*/  LDL.LU R84, [R1+0x36a4] ;  /* 0x0036a40001547983 */ /* 0x000ee80000300800 */
[----:B------:R-:W4:Y:S04]  /*4e7b0*/  LDL.LU R85, [R1+0x36a0] ;  /* 0x0036a00001557983 */ /* 0x000f280000300800 */
        /* <DEDUP_REMOVED lines=51> */
[----:B------:R-:W3:Y:S04]  /*4eaf0*/  LDL.LU R239, [R1+0x35d0] ;  /* 0x0035d00001ef7983 */ /* 0x000ee80000300800 */
[----:B------:R0:W-:Y:S04]  /*4eb00*/  STS.U8 [R7+UR4+0xec00], R137 ;  /* 0x00ec008907007988 */ /* 0x0001e80008000004 */
[----:B------:R1:W-:Y:S04]  /*4eb10*/  STS.U8 [R7+UR4+0xf000], R138 ;  /* 0x00f0008a07007988 */ /* 0x0003e80008000004 */
[----:B------:R1:W-:Y:S04]  /*4eb20*/  STS.U8 [R7+UR4+0xf400], R139 ;  /* 0x00f4008b07007988 */ /* 0x0003e80008000004 */
[----:B------:R1:W-:Y:S04]  /*4eb30*/  STS.U8 [R7+UR4+0xf800], R140 ;  /* 0x00f8008c07007988 */ /* 0x0003e80008000004 */
[----:B------:R1:W-:Y:S04]  /*4eb40*/  STS.U8 [R7+UR4+0xfc00], R141 ;  /* 0x00fc008d07007988 */ /* 0x0003e80008000004 */
[----:B0-----:R-:W2:Y:S04]  /*4eb50*/  LDL.LU R137, [R1+0x35cc] ;  /* 0x0035cc0001897983 */ /* 0x001ea80000300800 */
[----:B-1----:R-:W4:Y:S04]  /*4eb60*/  LDL.LU R138, [R1+0x35c8] ;  /* 0x0035c800018a7983 */ /* 0x002f280000300800 */
[----:B------:R-:W2:Y:S04]  /*4eb70*/  LDL.LU R139, [R1+0x35c4] ;  /* 0x0035c400018b7983 */ /* 0x000ea80000300800 */
[----:B------:R-:W2:Y:S04]  /*4eb80*/  LDL.LU R140, [R1+0x35c0] ;  /* 0x0035c000018c7983 */ /* 0x000ea80000300800 */
[----:B------:R-:W2:Y:S04]  /*4eb90*/  LDL.LU R141, [R1+0x35bc] ;  /* 0x0035bc00018d7983 */ /* 0x000ea80000300800 */
[----:B---3--:R0:W-:Y:S04]  /*4eba0*/  STS.U8 [R239+UR4+0x80], R142 ;  /* 0x0000808eef007988 */ /* 0x0081e80008000004 */
[----:B------:R1:W-:Y:S04]  /*4ebb0*/  STS.U8 [R239+UR4+0x480], R143 ;  /* 0x0004808fef007988 */ /* 0x0003e80008000004 */
[----:B------:R3:W-:Y:S04]  /*4ebc0*/  STS.U8 [R239+UR4+0x880], R144 ;  /* 0x00088090ef007988 */ /* 0x0007e80008000004 */
[----:B------:R3:W-:Y:S04]  /*4ebd0*/  STS.U8 [R239+UR4+0xc80], R235 ;  /* 0x000c80ebef007988 */ /* 0x0007e80008000004 */
[----:B------:R4:W-:Y:S04]  /*4ebe0*/  STS.U8 [R239+UR4+0x1080], R236 ;  /* 0x001080ecef007988 */ /* 0x0009e80008000004 */
[----:B------:R4:W-:Y:S04]  /*4ebf0*/  STS.U8 [R239+UR4+0x1480], R233 ;  /* 0x001480e9ef007988 */ /* 0x0009e80008000004 */
[----:B0-----:R-:W2:Y:S04]  /*4ec00*/  LDL.LU R142, [R1+0x35b8] ;  /* 0x0035b800018e7983 */ /* 0x001ea80000300800 */
[----:B-1----:R-:W2:Y:S04]  /*4ec10*/  LDL.LU R143, [R1+0x35b4] ;  /* 0x0035b400018f7983 */ /* 0x002ea80000300800 */
[----:B---3--:R-:W3:Y:S04]  /*4ec20*/  LDL.LU R144, [R1+0x35b0] ;  /* 0x0035b00001907983 */ /* 0x008ee80000300800 */
[----:B------:R-:W3:Y:S04]  /*4ec30*/  LDL.LU R235, [R1+0x35ac] ;  /* 0x0035ac0001eb7983 */ /* 0x000ee80000300800 */
[----:B----4-:R-:W4:Y:S04]  /*4ec40*/  LDL.LU R236, [R1+0x35a8] ;  /* 0x0035a80001ec7983 */ /* 0x010f280000300800 */
[----:B------:R-:W3:Y:S04]  /*4ec50*/  LDL.LU R233, [R1+0x35a4] ;  /* 0x0035a40001e97983 */ /* 0x000ee80000300800 */
[----:B------:R0:W-:Y:S04]  /*4ec60*/  STS.U8 [R239+UR4+0x1880], R234 ;  /* 0x001880eaef007988 */ /* 0x0001e80008000004 */
[----:B------:R1:W-:Y:S04]  /*4ec70*/  STS.U8 [R239+UR4+0x1c80], R237 ;  /* 0x001c80edef007988 */ /* 0x0003e80008000004 */
[----:B0-----:R-:W2:Y:S04]  /*4ec80*/  LDL.LU R234, [R1+0x35a0] ;  /* 0x0035a00001ea7983 */ /* 0x001ea80000300800 */
[----:B-1----:R-:W4:Y:S04]  /*4ec90*/  LDL.LU R237, [R1+0x359c] ;  /* 0x00359c0001ed7983 */ /* 0x002f280000300800 */
[----:B------:R-:W3:Y:S04]  /*4eca0*/  LDL R9, [R1+0x1864] ;  /* 0x0018640001097983 */ /* 0x000ee80000100800 */
[----:B------:R-:W3:Y:S01]  /*4ecb0*/  LDL R8, [R1+0x2484] ;  /* 0x0024840001087983 */ /* 0x000ee20000100800 */
[----:B----4-:R-:W-:-:S06]  /*4ecc0*/  PRMT R237, RZ, 0x7610, R237 ;  /* 0x00007610ffed7816 */ /* 0x010fcc00000000ed */
[----:B---3--:R-:W3:Y:S04]  /*4ecd0*/  @!P0 LDG.E.U8 R237, desc[UR10][R8.64] ;  /* 0x0000000a08ed8981 */ /* 0x008ee8000c1e1100 */
[----:B------:R0:W-:Y:S04]  /*4ece0*/  STS.U8 [R239+UR4+0x2480], R27 ;  /* 0x0024801bef007988 */ /* 0x0001e80008000004 */
[----:B------:R1:W-:Y:S04]  /*4ecf0*/  STS.U8 [R239+UR4+0x2880], R26 ;  /* 0x0028801aef007988 */ /* 0x0003e80008000004 */
[----:B------:R4:W-:Y:S04]  /*4ed00*/  STS.U8 [R239+UR4+0x2c80], R6 ;  /* 0x002c8006ef007988 */ /* 0x0009e80008000004 */
[----:B------:R2:W-:Y:S04]  /*4ed10*/  STS.U8 [R239+UR4+0x3080], R0 ;  /* 0x00308000ef007988 */ /* 0x0005e80008000004 */
[----:B------:R-:W-:Y:S04]  /*4ed20*/  STS.U8 [R239+UR4+0x2080], R238 ;  /* 0x002080eeef007988 */ /* 0x000fe80008000004 */
[----:B------:R-:W-:Y:S04]  /*4ed30*/  STS.U8 [R239+UR4+0x3480], R252 ;  /* 0x003480fcef007988 */ /* 0x000fe80008000004 */
[----:B------:R-:W-:Y:S04]  /*4ed40*/  STS.U8 [R239+UR4+0x3880], R251 ;  /* 0x003880fbef007988 */ /* 0x000fe80008000004 */
[----:B0-----:R-:W3:Y:S04]  /*4ed50*/  LDL R27, [R1+0x2468] ;  /* 0x00246800011b7983 */ /* 0x001ee80000100800 */
[----:B-1----:R-:W3:Y:S04]  /*4ed60*/  LDL R26, [R1+0x246c] ;  /* 0x00246c00011a7983 */ /* 0x002ee80000100800 */
[----:B------:R-:W3:Y:S04]  /*4ed70*/  LDL.LU R7, [R1+0x121c] ;  /* 0x00121c0001077983 */ /* 0x000ee80000300800 */
[----:B----4-:R-:W4:Y:S04]  /*4ed80*/  LDL.LU R6, [R1+0x1214] ;  /* 0x0012140001067983 */ /* 0x010f280000300800 */
[----:B--2---:R-:W2:Y:S04]  /*4ed90*/  LDL.LU R0, [R1+0x11e8] ;  /* 0x0011e80001007983 */ /* 0x004ea80000300800 */
[----:B------:R-:W-:Y:S04]  /*4eda0*/  STS.U8 [R239+UR4+0x3c80], R250 ;  /* 0x003c80faef007988 */ /* 0x000fe80008000004 */
        /* <DEDUP_REMOVED lines=48> */
[----:B------:R0:W-:Y:S04]  /*4f0b0*/  STL [R1+0x2b44], R239 ;  /* 0x002b44ef01007387 */ /* 0x0001e80000100800 */
[----:B0-----:R-:W4:Y:S04]  /*4f0c0*/  LDL.LU R239, [R1+0x1224] ;  /* 0x0012240001ef7983 */ /* 0x001f280000300800 */
[----:B---3--:R0:W-:Y:S04]  /*4f0d0*/  STL [R1+0x116c], R237 ;  /* 0x00116ced01007387 */ /* 0x0081e80000100800 */
[----:B0-----:R-:W3:Y:S04]  /*4f0e0*/  LDL.LU R237, [R1+0x3598] ;  /* 0x0035980001ed7983 */ /* 0x001ee80000300800 */
[----:B------:R-:W2:Y:S04]  /*4f0f0*/  LDL R8, [R1+0x1544] ;  /* 0x0015440001087983 */ /* 0x000ea80000100800 */
[----:B------:R-:W2:Y:S01]  /*4f100*/  LDL R9, [R1+0x2480] ;  /* 0x0024800001097983 */ /* 0x000ea20000100800 */
[----:B------:R-:W-:-:S02]  /*4f110*/  PRMT R234, RZ, 0x7610, R234 ;  /* 0x00007610ffea7816 */ /* 0x000fc400000000ea */
[----:B--2---:R-:W-:-:S04]  /*4f120*/  @!P0 LOP3.LUT R9, R9, R8, RZ, 0x3c, !PT ;  /* 0x0000000809098212 */ /* 0x004fc800078e3cff */
[----:B------:R-:W-:-:S04]  /*4f130*/  @!P0 LOP3.LUT R8, R9, R8, RZ, 0x3c, !PT ;  /* 0x0000000809088212 */ /* 0x000fc800078e3cff */
[----:B------:R-:W-:-:S05]  /*4f140*/  @!P0 LOP3.LUT R9, R9, R8, RZ, 0x3c, !PT ;  /* 0x0000000809098212 */ /* 0x000fca00078e3cff */
[----:B------:R-:W2:Y:S04]  /*4f150*/  @!P0 LDG.E.U8 R234, desc[UR10][R8.64] ;  /* 0x0000000a08ea8981 */ /* 0x000ea8000c1e1100 */
[----:B--2---:R0:W-:Y:S04]  /*4f160*/  STL [R1+0x1168], R234 ;  /* 0x001168ea01007387 */ /* 0x0041e80000100800 */
[----:B0-----:R-:W2:Y:S04]  /*4f170*/  LDL.LU R234, [R1+0x3594] ;  /* 0x0035940001ea7983 */ /* 0x001ea80000300800 */
[----:B------:R-:W4:Y:S04]  /*4f180*/  LDL R8, [R1+0x2478] ;  /* 0x0024780001087983 */ /* 0x000f280000100800 */
[----:B------:R-:W4:Y:S01]  /*4f190*/  LDL R9, [R1+0x247c] ;  /* 0x00247c0001097983 */ /* 0x000f220000100800 */
[----:B---3--:R-:W-:-:S02]  /*4f1a0*/  PRMT R237, RZ, 0x7610, R237 ;  /* 0x00007610ffed7816 */ /* 0x008fc400000000ed */
[----:B----4-:R-:W-:-:S04]  /*4f1b0*/  @!P0 LOP3.LUT R9, R9, R8, RZ, 0x3c, !PT ;  /* 0x0000000809098212 */ /* 0x010fc800078e3cff */
[----:B------:R-:W-:-:S04]  /*4f1c0*/  @!P0 LOP3.LUT R8, R9, R8, RZ, 0x3c, !PT ;  /* 0x0000000809088212 */ /* 0x000fc800078e3cff */
[----:B------:R-:W-:-:S05]  /*4f1d0*/  @!P0 LOP3.LUT R9, R9, R8, RZ, 0x3c, !PT ;  /* 0x0000000809098212 */ /* 0x000fca00078e3cff */
[----:B------:R-:W3:Y:S04]  /*4f1e0*/  @!P0 LDG.E.U8 R237, desc[UR10][R8.64] ;  /* 0x0000000a08ed8981 */ /* 0x000ee8000c1e1100 */
[----:B---3--:R0:W-:Y:S04]  /*4f1f0*/  STL [R1+0x1164], R237 ;  /* 0x001164ed01007387 */ /* 0x0081e80000100800 */
[----:B0-----:R-:W3:Y:S04]  /*4f200*/  LDL.LU R237, [R1+0x3590] ;  /* 0x0035900001ed7983 */ /* 0x001ee80000300800 */
[----:B------:R-:W4:Y:S04]  /*4f210*/  LDL R8, [R1+0x2470] ;  /* 0x0024700001087983 */ /* 0x000f280000100800 */
[----:B------:R-:W4:Y:S01]  /*4f220*/  LDL R9, [R1+0x2474] ;  /* 0x0024740001097983 */ /* 0x000f220000100800 */
[----:B------:R-:W-:-:S02]  /*4f230*/  PRMT R138, RZ, 0x7610, R138 ;  /* 0x00007610ff8a7816 */ /* 0x000fc4000000008a */
[----:B----4-:R-:W-:-:S04]  /*4f240*/  @!P0 LOP3.LUT R9, R9, R8, RZ, 0x3c, !PT ;  /* 0x0000000809098212 */ /* 0x010fc800078e3cff */
[----:B------:R-:W-:-:S04]  /*4f250*/  @!P0 LOP3.LUT R8, R9, R8, RZ, 0x3c, !PT ;  /* 0x0000000809088212 */ /* 0x000fc800078e3cff */
[----:B------:R-:W-:-:S05]  /*4f260*/  @!P0 LOP3.LUT R9, R9, R8, RZ, 0x3c, !PT ;  /* 0x0000000809098212 */ /* 0x000fca00078e3cff */
[----:B------:R0:W4:Y:S01]  /*4f270*/  @!P0 LDG.E.U8 R138, desc[UR10][R8.64] ;  /* 0x0000000a088a8981 */ /* 0x000122000c1e1100 */
[----:B------:R-:W-:Y:S01]  /*4f280*/  PRMT R94, RZ, 0x7610, R94 ;  /* 0x00007610ff5e7816 */ /* 0x000fe2000000005e */
[----:B0-----:R-:W-:Y:S02]  /*4f290*/  @!P0 IMAD.MOV.U32 R8, RZ, RZ, R26 ;  /* 0x000000ffff088224 */ /* 0x001fe400078e001a */
[----:B------:R-:W-:-:S05]  /*4f2a0*/  @!P0 IMAD.MOV.U32 R9, RZ, RZ, R27 ;  /* 0x000000ffff098224 */ /* 0x000fca00078e001b */
[----:B------:R0:W2:Y:S04]  /*4f2b0*/  @!P0 LDG.E.U8 R94, desc[UR10][R8.64] ;  /* 0x0000000a085e8981 */ /* 0x0000a8000c1e1100 */
[----:B----4-:R-:W-:Y:S04]  /*4f2c0*/  STL [R1+0x3410], R138 ;  /* 0x0034108a01007387 */ /* 0x010fe80000100800 */
[----:B------:R-:W0:Y:S04]  /*4f2d0*/  LDL R8, [R1+0x2448] ;  /* 0x0024480001087983 */ /* 0x000e280000100800 */
[----:B------:R-:W0:Y:S01]  /*4f2e0*/  LDL R9, [R1+0x244c] ;  /* 0x00244c0001097983 */ /* 0x000e220000100800 */
[----:B---3--:R-:W-:-:S03]  /*4f2f0*/  PRMT R237, RZ, 0x7610, R237 ;  /* 0x00007610ffed7816 */ /* 0x008fc600000000ed */
[----:B------:R-:W3:Y:S04]  /*4f300*/  LDL R27, [R1+0x2428] ;  /* 0x00242800011b7983 */ /* 0x000ee80000100800 */
[----:B------:R-:W4:Y:S01]  /*4f310*/  LDL R26, [R1+0x242c] ;  /* 0x00242c00011a7983 */ /* 0x000f220000100800 */
[----:B0-----:R-:W-:-:S04]  /*4f320*/  @!P0 LOP3.LUT R9, R9, R8, RZ, 0x3c, !PT ;  /* 0x0000000809098212 */ /* 0x001fc800078e3cff */
[----:B------:R-:W-:-:S04]  /*4f330*/  @!P0 LOP3.LUT R8, R9, R8, RZ, 0x3c, !PT ;  /* 0x0000000809088212 */ /* 0x000fc800078e3cff */
[----:B------:R-:W-:-:S05]  /*4f340*/  @!P0 LOP3.LUT R9, R9, R8, RZ, 0x3c, !PT ;  /* 0x0000000809098212 */ /* 0x000fca00078e3cff */
[----:B------:R-:W3:Y:S04]  /*4f350*/  @!P0 LDG.E.U8 R237, desc[UR10][R8.64] ;  /* 0x0000000a08ed8981 */ /* 0x000ee8000c1e1100 */
[----:B--2---:R-:W-:Y:S04]  /*4f360*/  STL [R1+0x3414], R94 ;  /* 0x0034145e01007387 */ /* 0x004fe80000100800 */
[----:B---3--:R0:W-:Y:S04]  /*4f370*/  STL [R1+0x1158], R237 ;  /* 0x001158ed01007387 */ /* 0x0081e80000100800 */
[----:B0-----:R-:W2:Y:S04]  /*4f380*/  LDL.LU R237, [R1+0x358c] ;  /* 0x00358c0001ed7983 */ /* 0x001ea80000300800 */
[----:B------:R-:W3:Y:S04]  /*4f390*/  LDL R8, [R1+0x2440] ;  /* 0x0024400001087983 */ /* 0x000ee80000100800 */
[----:B------:R-:W3:Y:S01]  /*4f3a0*/  LDL R9, [R1+0x2444] ;  /* 0x0024440001097983 */ /* 0x000ee20000100800 */
[----:B------:R-:W-:-:S02]  /*4f3b0*/  PRMT R234, RZ, 0x7610, R234 ;  /* 0x00007610ffea7816 */ /* 0x000fc400000000ea */
[----:B---3--:R-:W-:-:S04]  /*4f3c0*/  @!P0 LOP3.LUT R9, R9, R8, RZ, 0x3c, !PT ;  /* 0x0000000809098212 */ /* 0x008fc800078e3cff */
[----:B------:R-:W-:-:S04]  /*4f3d0*/  @!P0 LOP3.LUT R8, R9, R8, RZ, 0x3c, !PT ;  /* 0x0000000809088212 */ /* 0x000fc800078e3cff */
[----:B------:R-:W-:-:S05]  /*4f3e0*/  @!P0 LOP3.LUT R9, R9, R8, RZ, 0x3c, !PT ;  /* 0x0000000809098212 */ /* 0x000fca00078e3cff */
[----:B------:R-:W3:Y:S04]  /*4f3f0*/  @!P0 LDG.E.U8 R234, desc[UR10][R8.64] ;  /* 0x0000000a08ea8981 */ /* 0x000ee8000c1e1100 */
[----:B---3--:R0:W-:Y:S04]  /*4f400*/  STL [R1+0x1154], R234 ;  /* 0x001154ea01007387 */ /* 0x0081e80000100800 */
[----:B0-----:R-:W3:Y:S04]  /*4f410*/  LDL.LU R234, [R1+0x3588] ;  /* 0x0035880001ea7983 */ /* 0x001ee80000300800 */
[----:B------:R-:W4:Y:S04]  /*4f420*/  LDL R8, [R1+0x2438] ;  /* 0x0024380001087983 */ /* 0x000f280000100800 */
[----:B------:R-:W4:Y:S01]  /*4f430*/  LDL R9, [R1+0x243c] ;  /* 0x00243c0001097983 */ /* 0x000f220000100800 */
[----:B--2---:R-:W-:-:S02]  /*4f440*/  PRMT R237, RZ, 0x7610, R237 ;  /* 0x00007610ffed7816 */ /* 0x004fc400000000ed */
[----:B----4-:R-:W-:-:S04]  /*4f450*/  @!P0 LOP3.LUT R9, R9, R8, RZ, 0x3c, !PT ;  /* 0x0000000809098212 */ /* 0x010fc800078e3cff */
[----:B------:R-:W-:-:S04]  /*4f460*/  @!P0 LOP3.LUT R8, R9, R8, RZ, 0x3c, !PT ;  /* 0x0000000809088212 */ /* 0x000fc800078e3cff */
[----:B------:R-:W-:-:S05]  /*4f470*/  @!P0 LOP3.LUT R9, R9, R8, RZ, 0x3c, !PT ;  /* 0x0000000809098212 */ /* 0x000fca00078e3cff */
[----:B------:R-:W2:Y:S04]  /*4f480*/  @!P0 LDG.E.U8 R237, desc[UR10][R8.64] ;  /* 0x0000000a08ed8981 */ /* 0x000ea8000c1e1100 */
[----:B--2---:R0:W-:Y:S04]  /*4f490*/  STL [R1+0x1150], R237 ;  /* 0x001150ed01007387 */ /* 0x0041e80000100800 */
[----:B0-----:R-:W2:Y:S04]  /*4f4a0*/  LDL.LU R237, [R1+0x3584] ;  /* 0x0035840001ed7983 */ /* 0x001ea80000300800 */
        /* <DEDUP_REMOVED lines=10> */
[----:B------:R0:W3:Y:S04]  /*4f550*/  @!P0 LDG.E.U8 R93, desc[UR10][R8.64] ;  /* 0x0000000a085d8981 */ /* 0x0000e8000c1e1100 */
[----:B----4-:R-:W-:Y:S04]  /*4f560*/  STL [R1+0x3418], R137 ;  /* 0x0034188901007387 */ /* 0x010fe80000100800 */
[----:B------:R-:W0:Y:S04]  /*4f570*/  LDL R8, [R1+0x2408] ;  /* 0x0024080001087983 */ /* 0x000e280000100800 */
[----:B------:R-:W0:Y:S01]  /*4f580*/  LDL R9, [R1+0x240c] ;  /* 0x00240c0001097983 */ /* 0x000e220000100800 */
[----:B--2---:R-:W-:-:S03]  /*4f590*/  PRMT R237, RZ, 0x7610, R237 ;  /* 0x00007610ffed7816 */ /* 0x004fc600000000ed */
[----:B------:R-:W2:Y:S04]  /*4f5a0*/  LDL R27, [R1+0x23e8] ;  /* 0x0023e800011b7983 */ /* 0x000ea80000100800 */
[----:B------:R-:W4:Y:S01]  /*4f5b0*/  LDL R26, [R1+0x23ec] ;  /* 0x0023ec00011a7983 */ /* 0x000f220000100800 */
[----:B0-----:R-:W-:-:S04]  /*4f5c0*/  @!P0 LOP3.LUT R9, R9, R8, RZ, 0x3c, !PT ;  /* 0x0000000809098212 */ /* 0x001fc800078e3cff */
[----:B------:R-:W-:-:S04]  /*4f5d0*/  @!P0 LOP3.LUT R8, R9, R8, RZ, 0x3c, !PT ;  /* 0x0000000809088212 */ /* 0x000fc800078e3cff */
[----:B------:R-:W-:-:S05]  /*4f5e0*/  @!P0 LOP3.LUT R9, R9, R8, RZ, 0x3c, !PT ;  /* 0x0000000809098212 */ /* 0x000fca00078e3cff */
[----:B------:R-:W2:Y:S04]  /*4f5f0*/  @!P0 LDG.E.U8 R237, desc[UR10][R8.64] ;  /* 0x0000000a08ed8981 */ /* 0x000ea8000c1e1100 */
[----:B---3--:R-:W-:Y:S04]  /*4f600*/  STL [R1+0x341c], R93 ;  /* 0x00341c5d01007387 */ /* 0x008fe80000100800 */
[----:B--2---:R0:W-:Y:S04]  /*4f610*/  STL [R1+0x1144], R237 ;  /* 0x001144ed01007387 */ /* 0x0041e80000100800 */
        /* <DEDUP_REMOVED lines=350> */
[----:B------:R-:W4:Y:S04]  /*50c00*/  @!P0 LDG.E.U8 R234, desc[UR10][R8.64] ;  /* 0x0000000a08ea8981 */ /* 0x000f28000c1e1100 */
[----:B---3--:R0:W-:Y:S04]  /*50c10*/  STL [R1+0x10a0], R25 ;  /* 0x0010a01901007387 */ /* 0x0081e80000100800 */
[----:B0-----:R-:W3:Y:S04]  /*50c20*/  LDL R25, [R1+0x21c4] ;  /* 0x0021c40001197983 */ /* 0x001ee80000100800 */
[----:B----4-:R0:W-:Y:S04]  /*50c30*/  STL [R1+0x109c], R234 ;  /* 0x00109cea01007387 */ /* 0x0101e80000100800 */
[----:B0-----:R-:W4:Y:S04]  /*50c40*/  LDL.LU R234, [R1+0x351c] ;  /* 0x00351c0001ea7983 */ /* 0x001f280000300800 */
[----:B------:R-:W2:Y:S04]  /*50c50*/  LDL R8, [R1+0x21f0] ;  /* 0x0021f00001087983 */ /* 0x000ea80000100800 */
[----:B------:R-:W2:Y:S01]  /*50c60*/  LDL R9, [R1+0x21f4] ;  /* 0x0021f40001097983 */ /* 0x000ea20000100800 */
[----:B------:R-:W-:-:S02]  /*50c70*/  PRMT R128, RZ, 0x7610, R128 ;  /* 0x00007610ff807816 */ /* 0x000fc40000000080 */
[----:B--2---:R-:W-:-:S04]  /*50c80*/  @!P0 LOP3.LUT R9, R9, R8, RZ, 0x3c, !PT ;  /* 0x0000000809098212 */ /* 0x004fc800078e3cff */
[----:B------:R-:W-:-:S04]  /*50c90*/  @!P0 LOP3.LUT R8, R9, R8, RZ, 0x3c, !PT ;  /* 0x0000000809088212 */ /* 0x000fc800078e3cff */
[----:B------:R-:W-:-:S05]  /*50ca0*/  @!P0 LOP3.LUT R9, R9, R8, RZ, 0x3c, !PT ;  /* 0x0000000809098212 */ /* 0x000fca00078e3cff */
[----:B------:R0:W2:Y:S01]  /*50cb0*/  @!P0 LDG.E.U8 R128, desc[UR10][R8.64] ;  /* 0x0000000a08808981 */ /* 0x0000a2000c1e1100 */
[----:B------:R-:W-:Y:S01]  /*50cc0*/  PRMT R84, RZ, 0x7610, R84 ;  /* 0x00007610ff547816 */ /* 0x000fe20000000054 */
[----:B0-----:R-:W-:Y:S02]  /*50cd0*/  @!P0 IMAD.MOV.U32 R8, RZ, RZ, R26 ;  /* 0x000000ffff088224 */ /* 0x001fe400078e001a */
[----:B------:R-:W-:-:S05]  /*50ce0*/  @!P0 IMAD.MOV.U32 R9, RZ, RZ, R27 ;  /* 0x000000ffff098224 */ /* 0x000fca00078e001b */
[----:B------:R0:W3:Y:S04]  /*50cf0*/  @!P0 LDG.E.U8 R84, desc[UR10][R8.64] ;  /* 0x0000000a08548981 */ /* 0x0000e8000c1e1100 */
[----:B--2---:R-:W-:Y:S04]  /*50d00*/  STL [R1+0x3460], R128 ;  /* 0x0034608001007387 */ /* 0x004fe80000100800 */
[----:B------:R-:W0:Y:S04]  /*50d10*/  LDL R8, [R1+0x21c8] ;  /* 0x0021c80001087983 */ /* 0x000e280000100800 */
[----:B------:R-:W0:Y:S01]  /*50d20*/  LDL R9, [R1+0x21cc] ;  /* 0x0021cc0001097983 */ /* 0x000e220000100800 */
[----:B------:R-:W-:-:S03]  /*50d30*/  PRMT R233, RZ, 0x7610, R233 ;  /* 0x00007610ffe97816 */ /* 0x000fc600000000e9 */
[----:B------:R-:W2:Y:S04]  /*50d40*/  LDL R27, [R1+0x21a8] ;  /* 0x0021a800011b7983 */ /* 0x000ea80000100800 */
[----:B------:R-:W4:Y:S01]  /*50d50*/  LDL R26, [R1+0x21ac] ;  /* 0x0021ac00011a7983 */ /* 0x000f220000100800 */
[----:B0-----:R-:W-:-:S04]  /*50d60*/  @!P0 LOP3.LUT R9, R9, R8, RZ, 0x3c, !PT ;  /* 0x0000000809098212 */ /* 0x001fc800078e3cff */
[----:B------:R-:W-:-:S04]  /*50d70*/  @!P0 LOP3.LUT R8, R9, R8, RZ, 0x3c, !PT ;  /* 0x0000000809088212 */ /* 0x000fc800078e3cff */
[----:B------:R-:W-:-:S05]  /*50d80*/  @!P0 LOP3.LUT R9, R9, R8, RZ, 0x3c, !PT ;  /* 0x0000000809098212 */ /* 0x000fca00078e3cff */
[----:B------:R-:W2:Y:S04]  /*50d90*/  @!P0 LDG.E.U8 R233, desc[UR10][R8.64] ;  /* 0x0000000a08e98981 */ /* 0x000ea8000c1e1100 */
[----:B---3--:R-:W-:Y:S01]  /*50da0*/  STL [R1+0x3464], R84 ;  /* 0x0034645401007387 */ /* 0x008fe20000100800 */
[----:B------:R-:W-:-:S03]  /*50db0*/  PRMT R5, RZ, 0x7610, R5 ;  /* 0x00007610ff057816 */ /* 0x000fc60000000005 */
[----:B--2---:R0:W-:Y:S04]  /*50dc0*/  STL [R1+0x1090], R233 ;  /* 0x001090e901007387 */ /* 0x0041e80000100800 */
[----:B0-----:R-:W2:Y:S04]  /*50dd0*/  LDL.LU R233, [R1+0x3518] ;  /* 0x0035180001e97983 */ /* 0x001ea80000300800 */
[----:B------:R-:W3:Y:S01]  /*50de0*/  LDL R9, [R1+0x21c0] ;  /* 0x0021c00001097983 */ /* 0x000ee20000100800 */
[----:B------:R-:W-:Y:S01]  /*50df0*/  @!P0 IMAD.MOV.U32 R8, RZ, RZ, R25 ;  /* 0x000000ffff088224 */ /* 0x000fe200078e0019 */
[----:B------:R-:W-:-:S02]  /*50e00*/  PRMT R236, RZ, 0x7610, R236 ;  /* 0x00007610ffec7816 */ /* 0x000fc400000000ec */
[----:B------:R-:W2:Y:S04]  /*50e10*/  LDL R25, [R1+0x2180] ;  /* 0x0021800001197983 */ /* 0x000ea80000100800 */
[----:B---3--:R0:W3:Y:S04]  /*50e20*/  @!P0 LDG.E.U8 R5, desc[UR10][R8.64] ;  /* 0x0000000a08058981 */ /* 0x0080e8000c1e1100 */
[----:B------:R-:W0:Y:S04]  /*50e30*/  LDL R8, [R1+0x21b8] ;  /* 0x0021b80001087983 */ /* 0x000e280000100800 */
[----:B------:R-:W0:Y:S02]  /*50e40*/  LDL R9, [R1+0x21bc] ;  /* 0x0021bc0001097983 */ /* 0x000e240000100800 */
        /* <DEDUP_REMOVED lines=18> */
[----:B------:R0:W4:Y:S01]  /*50f70*/  @!P0 LDG.E.U8 R83, desc[UR10][R8.64] ;  /* 0x0000000a08538981 */ /* 0x000122000c1e1100 */
[----:B------:R-:W1:Y:S03]  /*50f80*/  S2R R238, SR_TID.X ;  /* 0x0000000000ee7919 */ /* 0x000e660000002100 */
[----:B--2---:R-:W-:Y:S04]  /*50f90*/  STL [R1+0x3468], R127 ;  /* 0x0034687f01007387 */ /* 0x004fe80000100800 */
[----:B------:R-:W0:Y:S04]  /*50fa0*/  LDL R8, [R1+0x2188] ;  /* 0x0021880001087983 */ /* 0x000e280000100800 */
[----:B------:R-:W0:Y:S01]  /*50fb0*/  LDL R9, [R1+0x218c] ;  /* 0x00218c0001097983 */ /* 0x000e220000100800 */
[----:B-1----:R-:W-:-:S02]  /*50fc0*/  LOP3.LUT R238, R238, 0x7f, RZ, 0xc0, !PT ;  /* 0x0000007feeee7812 */ /* 0x002fc400078ec0ff */
[----:B------:R-:W-:Y:S01]  /*50fd0*/  PRMT R235, RZ, 0x7610, R235 ;  /* 0x00007610ffeb7816 */ /* 0x000fe200000000eb */
[----:B------:R-:W2:Y:S04]  /*50fe0*/  LDL R27, [R1+0x2168] ;  /* 0x00216800011b7983 */ /* 0x000ea80000100800 */
[----:B------:R-:W2:Y:S01]  /*50ff0*/  LDL R26, [R1+0x216c] ;  /* 0x00216c00011a7983 */ /* 0x000ea20000100800 */
[----:B------:R-:W-:-:S05]  /*51000*/  LOP3.LUT R238, R238, 0x20, RZ, 0x3c, !PT ;  /* 0x00000020eeee7812 */ /* 0x000fca00078e3cff */
        /* <DEDUP_REMOVED lines=54> */
[----:B------:R1:W-:Y:S02]  /*51370*/  STS.U8 [R238+UR4+0xd900], R2 ;  /* 0x00d90002ee007988 */ /* 0x0003e40008000004 */
[----:B-1----:R-:W-:-:S02]  /*51380*/  PRMT R238, RZ, 0x7610, R238 ;  /* 0x00007610ffee7816 */ /* 0x002fc400000000ee */
[----:B0-----:R-:W-:-:S04]  /*51390*/  @!P0 LOP3.LUT R9, R9, R8, RZ, 0x3c, !PT ;  /* 0x0000000809098212 */ /* 0x001fc800078e3cff */
[----:B------:R-:W-:-:S04]  /*513a0*/  @!P0 LOP3.LUT R8, R9, R8, RZ, 0x3c, !PT ;  /* 0x0000000809088212 */ /* 0x000fc800078e3cff */
[----:B------:R-:W-:-:S05]  /*513b0*/  @!P0 LOP3.LUT R9, R9, R8, RZ, 0x3c, !PT ;  /* 0x0000000809098212 */ /* 0x000fca00078e3cff */
[----:B------:R3:W2:Y:S02]  /*513c0*/  @!P0 LDG.E.U8 R235, desc[UR10][R8.64] ;  /* 0x0000000a08eb8981 */ /* 0x0006a4000c1e1100 */
[----:B---3--:R-:W-:Y:S02]  /*513d0*/  @!P0 IMAD.MOV.U32 R8, RZ, RZ, R5 ;  /* 0x000000ffff088224 */ /* 0x008fe400078e0005 */
[----:B------:R-:W-:-:S05]  /*513e0*/  @!P0 IMAD.MOV.U32 R9, RZ, RZ, R25 ;  /* 0x000000ffff098224 */ /* 0x000fca00078e0019 */
[----:B------:R-:W3:Y:S04]  /*513f0*/  @!P0 LDG.E.U8 R238, desc[UR10][R8.64] ;  /* 0x0000000a08ee8981 */ /* 0x000ee8000c1e1100 */
[----:B----4-:R-:W-:Y:S04]  /*51400*/  STL [R1+0x346c], R83 ;  /* 0x00346c5301007387 */ /* 0x010fe80000100800 */
[----:B--2---:R0:W-:Y:S04]  /*51410*/  STL [R1+0x107c], R235 ;  /* 0x00107ceb01007387 */ /* 0x0041e80000100800 */
[----:B0-----:R-:W2:Y:S04]  /*51420*/  LDL.LU R235, [R1+0x3510] ;  /* 0x0035100001eb7983 */ /* 0x001ea80000300800 */
[----:B------:R-:W4:Y:S04]  /*51430*/  LDL R25, [R1+0x2148] ;  /* 0x0021480001197983 */ /* 0x000f280000100800 */
[----:B------:R-:W2:Y:S04]  /*51440*/  LDL R5, [R1+0x214c] ;  /* 0x00214c0001057983 */ /* 0x000ea80000100800 */
[----:B---3--:R-:W-:Y:S04]  /*51450*/  STL [R1+0x1078], R238 ;  /* 0x001078ee01007387 */ /* 0x008fe80000100800 */
        /* <DEDUP_REMOVED lines=16> */
[----:B0-----:R-:W-:Y:S02]  /*51560*/  @!P0 IMAD.MOV.U32 R8, RZ, RZ, R26 ;  /* 0x000000ffff088224 */ /* 0x001fe400078e001a */
[----:B------:R-:W-:-:S05]  /*51570*/  @!P0 IMAD.MOV.U32 R9, RZ, RZ, R27 ;  /* 0x000000ffff098224 */ /* 0x000fca00078e001b */
[----:B------:R2:W3:Y:S02]  /*51580*/  @!P0 LDG.E.U8 R82, desc[UR10][R8.64] ;  /* 0x0000000a08528981 */ /* 0x0004e4000c1e1100 */
[----:B--2---:R-:W-:Y:S02]  /*51590*/  @!P0 IMAD.MOV.U32 R8, RZ, RZ, R5 ;  /* 0x000000ffff088224 */ /* 0x004fe400078e0005 */
[----:B----4-:R-:W-:-:S05]  /*515a0*/  @!P0 IMAD.MOV.U32 R9, RZ, RZ, R25 ;  /* 0x000000ffff098224 */ /* 0x010fca00078e0019 */
[----:B------:R-:W2:Y:S04]  /*515b0*/  @!P0 LDG.E.U8 R237, desc[UR10][R8.64] ;  /* 0x0000000a08ed8981 */ /* 0x000ea8000c1e1100 */
[----:B---3--:R-:W-:Y:S04]  /*515c0*/  STL [R1+0x3470], R127 ;  /* 0x0034707f01007387 */ /* 0x008fe80000100800 */
[----:B------:R-:W-:Y:S04]  /*515d0*/  STL [R1+0x3474], R126 ;  /* 0x0034747e01007387 */ /* 0x000fe80000100800 */
[----:B------:R-:W3:Y:S04]  /*515e0*/  LDL R27, [R1+0x2130] ;  /* 0x00213000011b7983 */ /* 0x000ee80000100800 */
[----:B------:R-:W4:Y:S04]  /*515f0*/  LDL R26, [R1+0x2134] ;  /* 0x00213400011a7983 */ /* 0x000f280000100800 */
[----:B------:R-:W-:Y:S04]  /*51600*/  STL [R1+0x3478], R82 ;  /* 0x0034785201007387 */ /* 0x000fe80000100800 */
[----:B------:R-:W3:Y:S04]  /*51610*/  LDL R25, [R1+0x2128] ;  /* 0x0021280001197983 */ /* 0x000ee80000100800 */
[----:B------:R-:W3:Y:S04]  /*51620*/  LDL R5, [R1+0x212c] ;  /* 0x00212c0001057983 */ /* 0x000ee80000100800 */
[----:B--2---:R-:W-:Y:S04]  /*51630*/  STL [R1+0x1068], R237 ;  /* 0x001068ed01007387 */ /* 0x004fe80000100800 */
[----:B------:R-:W2:Y:S04]  /*51640*/  LDL R8, [R1+0x2140] ;  /* 0x0021400001087983 */ /* 0x000ea80000100800 */
[----:B------:R-:W2:Y:S01]  /*51650*/  LDL R9, [R1+0x2144] ;  /* 0x0021440001097983 */ /* 0x000ea20000100800 */
[----:B------:R-:W-:-:S02]  /*51660*/  PRMT R4, RZ, 0x7610, R4 ;  /* 0x00007610ff047816 */ /* 0x000fc40000000004 */
[----:B--2---:R-:W-:-:S04]  /*51670*/  @!P0 LOP3.LUT R9, R9, R8, RZ, 0x3c, !PT ;  /* 0x0000000809098212 */ /* 0x004fc800078e3cff */
        /* <DEDUP_REMOVED lines=11> */
[----:B----4-:R-:W-:Y:S02]  /*51730*/  @!P0 IMAD.MOV.U32 R8, RZ, RZ, R26 ;  /* 0x000000ffff088224 */ /* 0x010fe400078e001a */
[----:B---3--:R-:W-:-:S05]  /*51740*/  @!P0 IMAD.MOV.U32 R9, RZ, RZ, R27 ;  /* 0x000000ffff098224 */ /* 0x008fca00078e001b */
[----:B------:R0:W3:Y:S01]  /*51750*/  @!P0 LDG.E.U8 R125, desc[UR10][R8.64] ;  /* 0x0000000a087d8981 */ /* 0x0000e2000c1e1100 */
[----:B------:R-:W-:-:S03]  /*51760*/  PRMT R81, RZ, 0x7610, R81 ;  /* 0x00007610ff517816 */ /* 0x000fc60000000051 */
[----:B--2---:R1:W-:Y:S01]  /*51770*/  STL [R1+0x1064], R4 ;  /* 0x0010640401007387 */ /* 0x0043e20000100800 */
[----:B0-----:R-:W-:Y:S02]  /*51780*/  @!P0 IMAD.MOV.U32 R8, RZ, RZ, R5 ;  /* 0x000000ffff088224 */ /* 0x001fe400078e0005 */
[----:B------:R-:W-:Y:S01]  /*51790*/  @!P0 IMAD.MOV.U32 R9, RZ, RZ, R25 ;  /* 0x000000ffff098224 */ /* 0x000fe200078e0019 */
[----:B-1----:R-:W2:Y:S04]  /*517a0*/  LDL R4, [R1+0x210c] ;  /* 0x00210c0001047983 */ /* 0x002ea80000100800 */
[----:B------:R2:W4:Y:S04]  /*517b0*/  @!P0 LDG.E.U8 R81, desc[UR10][R8.64] ;  /* 0x0000000a08518981 */ /* 0x000528000c1e1100 */
[----:B------:R-:W-:Y:S04]  /*517c0*/  STL [R1+0x347c], R84 ;  /* 0x00347c5401007387 */ /* 0x000fe80000100800 */
[----:B------:R-:W4:Y:S04]  /*517d0*/  LDL R27, [R1+0x20f8] ;  /* 0x0020f800011b7983 */ /* 0x000f280000100800 */
[----:B------:R-:W4:Y:S04]  /*517e0*/  LDL R26, [R1+0x20fc] ;  /* 0x0020fc00011a7983 */ /* 0x000f280000100800 */
[----:B---3--:R-:W-:Y:S04]  /*517f0*/  STL [R1+0x3480], R125 ;  /* 0x0034807d01007387 */ /* 0x008fe80000100800 */
[----:B------:R-:W3:Y:S01]  /*51800*/  LDL R9, [R1+0x2108] ;  /* 0x0021080001097983 */ /* 0x000ee20000100800 */
[----:B------:R-:W-:-:S03]  /*51810*/  PRMT R3, RZ, 0x7610, R3 ;  /* 0x00007610ff037816 */ /* 0x000fc60000000003 */
[----:B------:R-:W3:Y:S04]  /*51820*/  LDL R25, [R1+0x20f0] ;  /* 0x0020f00001197983 */ /* 0x000ee80000100800 */
[----:B------:R-:W3:Y:S01]  /*51830*/  LDL R5, [R1+0x20f4] ;  /* 0x0020f40001057983 */ /* 0x000ee20000100800 */
[----:B--2---:R-:W-:-:S03]  /*51840*/  @!P0 IMAD.MOV.U32 R8, RZ, RZ, R4 ;  /* 0x000000ffff088224 */ /* 0x004fc600078e0004 */
[----:B----4-:R-:W-:Y:S01]  /*51850*/  STL [R1+0x3484], R81 ;  /* 0x0034845101007387 */ /* 0x010fe20000100800 */
[----:B------:R-:W-:Y:S02]  /*51860*/  PRMT R49, RZ, 0x7610, R49 ;  /* 0x00007610ff317816 */ /* 0x000fe40000000031 */
[----:B------:R-:W-:Y:S01]  /*51870*/  PRMT R128, RZ, 0x7610, R128 ;  /* 0x00007610ff807816 */ /* 0x000fe20000000080 */
[----:B------:R-:W2:Y:S04]  /*51880*/  LDL R4, [R1+0x20e8] ;  /* 0x0020e80001047983 */ /* 0x000ea80000100800 */
[----:B---3--:R0:W3:Y:S04]  /*51890*/  @!P0 LDG.E.U8 R3, desc[UR10][R8.64] ;  /* 0x0000000a08038981 */ /* 0x0080e8000c1e1100 */
[----:B------:R-:W0:Y:S04]  /*518a0*/  LDL R8, [R1+0x2100] ;  /* 0x0021000001087983 */ /* 0x000e280000100800 */
[----:B------:R-:W0:Y:S01]  /*518b0*/  LDL R9, [R1+0x2104] ;  /* 0x0021040001097983 */ /* 0x000e220000100800 */
[----:B------:R-:W-:-:S02]  /*518c0*/  PRMT R124, RZ, 0x7610, R124 ;  /* 0x00007610ff7c7816 */ /* 0x000fc4000000007c */
[----:B0-----:R-:W-:-:S04]  /*518d0*/  @!P0 LOP3.LUT R9, R9, R8, RZ, 0x3c, !PT ;  /* 0x0000000809098212 */ /* 0x001fc800078e3cff */
[----:B------:R-:W-:-:S04]  /*518e0*/  @!P0 LOP3.LUT R8, R9, R8, RZ, 0x3c, !PT ;  /* 0x0000000809088212 */ /* 0x000fc800078e3cff */
[----:B------:R-:W-:-:S05]  /*518f0*/  @!P0 LOP3.LUT R9, R9, R8, RZ, 0x3c, !PT ;  /* 0x0000000809098212 */ /* 0x000fca00078e3cff */
[----:B------:R0:W4:Y:S04]  /*51900*/  @!P0 LDG.E.U8 R49, desc[UR10][R8.64] ;  /* 0x0000000a08318981 */ /* 0x000128000c1e1100 */
[----:B---3--:R1:W-:Y:S01]  /*51910*/  STL [R1+0x1054], R3 ;  /* 0x0010540301007387 */ /* 0x0083e20000100800 */
[----:B0-----:R-:W-:Y:S02]  /*51920*/  @!P0 IMAD.MOV.U32 R8, RZ, RZ, R26 ;  /* 0x000000ffff088224 */ /* 0x001fe400078e001a */
[----:B------:R-:W-:Y:S01]  /*51930*/  @!P0 IMAD.MOV.U32 R9, RZ, RZ, R27 ;  /* 0x000000ffff098224 */ /* 0x000fe200078e001b */
[----:B-1----:R-:W3:Y:S04]  /*51940*/  LDL R3, [R1+0x20ec] ;  /* 0x0020ec0001037983 */ /* 0x002ee80000100800 */
[----:B------:R0:W3:Y:S02]  /*51950*/  @!P0 LDG.E.U8 R128, desc[UR10][R8.64] ;  /* 0x0000000a08808981 */ /* 0x0000e4000c1e1100 */
[----:B0-----:R-:W-:-:S02]  /*51960*/  @!P0 IMAD.MOV.U32 R8, RZ, RZ, R5 ;  /* 0x000000ffff088224 */ /* 0x001fc400078e0005 */
[----:B------:R-:W-:-:S05]  /*51970*/  @!P0 IMAD.MOV.U32 R9, RZ, RZ, R25 ;  /* 0x000000ffff098224 */ /* 0x000fca00078e0019 */
[----:B------:R2:W3:Y:S01]  /*51980*/  @!P0 LDG.E.U8 R124, desc[UR10][R8.64] ;  /* 0x0000000a087c8981 */ /* 0x0004e2000c1e1100 */
[----:B------:R-:W-:Y:S01]  /*51990*/  PRMT R80, RZ, 0x7610, R80 ;  /* 0x00007610ff507816 */ /* 0x000fe20000000050 */
[----:B--2---:R-:W-:Y:S02]  /*519a0*/  @!P0 IMAD.MOV.U32 R9, RZ, RZ, R4 ;  /* 0x000000ffff098224 */ /* 0x004fe400078e0004 */
[----:B----4-:R0:W-:Y:S04]  /*519b0*/  STL [R1+0x1050], R49 ;  /* 0x0010503101007387 */ /* 0x0101e80000100800 */
[----:B------:R-:W2:Y:S04]  /*519c0*/  LDL R27, [R1+0x20c0] ;  /* 0x0020c000011b7983 */ /* 0x000ea80000100800 */
[----:B------:R-:W4:Y:S04]  /*519d0*/  LDL R26, [R1+0x20c4] ;  /* 0x0020c400011a7983 */ /* 0x000f280000100800 */
[----:B0-----:R-:W2:Y:S01]  /*519e0*/  LDL R49, [R1+0x20cc] ;  /* 0x0020cc0001317983 */ /* 0x001ea20000100800 */
[----:B---3--:R-:W-:-:S03]  /*519f0*/  @!P0 IMAD.MOV.U32 R8, RZ, RZ, R3 ;  /* 0x000000ffff088224 */ /* 0x008fc600078e0003 */
[----:B------:R-:W-:Y:S04]  /*51a00*/  STL [R1+0x3488], R128 ;  /* 0x0034888001007387 */ /* 0x000fe80000100800 */
[----:B------:R-:W3:Y:S04]  /*51a10*/  LDL R25, [R1+0x20b8] ;  /* 0x0020b80001197983 */ /* 0x000ee80000100800 */
[----:B------:R-:W3:Y:S04]  /*51a20*/  LDL R5, [R1+0x20bc] ;  /* 0x0020bc0001057983 */ /* 0x000ee80000100800 */
[----:B------:R2:W3:Y:S04]  /*51a30*/  @!P0 LDG.E.U8 R80, desc[UR10][R8.64] ;  /* 0x0000000a08508981 */ /* 0x0004e8000c1e1100 */
[----:B------:R-:W-:Y:S04]  /*51a40*/  STL [R1+0x348c], R124 ;  /* 0x00348c7c01007387 */ /* 0x000fe80000100800 */
[----:B------:R-:W4:Y:S01]  /*51a50*/  LDL R9, [R1+0x20c8] ;  /* 0x0020c80001097983 */ /* 0x000f220000100800 */
[----:B------:R-:W-:-:S02]  /*51a60*/  PRMT R48, RZ, 0x7610, R48 ;  /* 0x00007610ff307816 */ /* 0x000fc40000000030 */
[----:B------:R-:W-:Y:S01]  /*51a70*/  PRMT R47, RZ, 0x7610, R47 ;  /* 0x00007610ff2f7816 */ /* 0x000fe2000000002f */
[----:B------:R-:W3:Y:S04]  /*51a80*/  LDL R4, [R1+0x20b0] ;  /* 0x0020b00001047983 */ /* 0x000ee80000100800 */
[----:B------:R-:W3:Y:S01]  /*51a90*/  LDL R3, [R1+0x20b4] ;  /* 0x0020b40001037983 */ /* 0x000ee20000100800 */
[----:B------:R-:W-:Y:S01]  /*51aa0*/  PRMT R85, RZ, 0x7610, R85 ;  /* 0x00007610ff557816 */ /* 0x000fe20000000055 */
[----:B--2---:R-:W-:-:S05]  /*51ab0*/  @!P0 IMAD.MOV.U32 R8, RZ, RZ, R49 ;  /* 0x000000ffff088224 */ /* 0x004fca00078e0031 */
[----:B----4-:R0:W2:Y:S02]  /*51ac0*/  @!P0 LDG.E.U8 R48, desc[UR10][R8.64] ;  /* 0x0000000a08308981 */ /* 0x0100a4000c1e1100 */
[----:B0-----:R-:W-:Y:S02]  /*51ad0*/  @!P0 IMAD.MOV.U32 R8, RZ, RZ, R26 ;  /* 0x000000ffff088224 */ /* 0x001fe400078e001a */
[----:B------:R-:W-:-:S05]  /*51ae0*/  @!P0 IMAD.MOV.U32 R9, RZ, RZ, R27 ;  /* 0x000000ffff098224 */ /* 0x000fca00078e001b */
[----:B------:R0:W4:Y:S04]  /*51af0*/  @!P0 LDG.E.U8 R47, desc[UR10][R8.64] ;  /* 0x0000000a082f8981 */ /* 0x000128000c1e1100 */
[----:B---3--:R-:W-:Y:S04]  /*51b00*/  STL [R1+0x3490], R80 ;  /* 0x0034905001007387 */ /* 0x008fe80000100800 */
[----:B------:R-:W3:Y:S04]  /*51b10*/  LDL R27, [R1+0x20a8] ;  /* 0x0020a800011b7983 */ /* 0x000ee80000100800 */
[----:B------:R-:W3:Y:S01]  /*51b20*/  LDL R26, [R1+0x20ac] ;  /* 0x0020ac00011a7983 */ /* 0x000ee20000100800 */
[----:B0-----:R-:W-:-:S02]  /*51b30*/  @!P0 IMAD.MOV.U32 R8, RZ, RZ, R5 ;  /* 0x000000ffff088224 */ /* 0x001fc400078e0005 */
[----:B------:R-:W-:-:S05]  /*51b40*/  @!P0 IMAD.MOV.U32 R9, RZ, RZ, R25 ;  /* 0x000000ffff098224 */ /* 0x000fca00078e0019 */
[----:B------:R0:W3:Y:S01]  /*51b50*/  @!P0 LDG.E.U8 R85, desc[UR10][R8.64] ;  /* 0x0000000a08558981 */ /* 0x0000e2000c1e1100 */
[----:B------:R-:W-:Y:S01]  /*51b60*/  PRMT R123, RZ, 0x7610, R123 ;  /* 0x00007610ff7b7816 */ /* 0x000fe2000000007b */
[----:B0-----:R-:W-:Y:S02]  /*51b70*/  @!P0 IMAD.MOV.U32 R8, RZ, RZ, R3 ;  /* 0x000000ffff088224 */ /* 0x001fe400078e0003 */
[----:B------:R-:W-:-:S05]  /*51b80*/  @!P0 IMAD.MOV.U32 R9, RZ, RZ, R4 ;  /* 0x000000ffff098224 */ /* 0x000fca00078e0004 */
[----:B------:R3:W3:Y:S01]  /*51b90*/  @!P0 LDG.E.U8 R123, desc[UR10][R8.64] ;  /* 0x0000000a087b8981 */ /* 0x0006e2000c1e1100 */
[----:B------:R-:W-:-:S03]  /*51ba0*/  PRMT R79, RZ, 0x7610, R79 ;  /* 0x00007610ff4f7816 */ /* 0x000fc6000000004f */
[----:B--2---:R0:W-:Y:S04]  /*51bb0*/  STL [R1+0x1040], R48 ;  /* 0x0010403001007387 */ /* 0x0041e80000100800 */
[----:B0-----:R-:W2:Y:S04]  /*51bc0*/  LDL R48, [R1+0x2088] ;  /* 0x0020880001307983 */ /* 0x001ea80000100800 */
[----:B----4-:R0:W-:Y:S04]  /*51bd0*/  STL [R1+0x103c], R47 ;  /* 0x00103c2f01007387 */ /* 0x0101e80000100800 */
[----:B------:R-:W4:Y:S04]  /*51be0*/  LDL R25, [R1+0x2080] ;  /* 0x0020800001197983 */ /* 0x000f280000100800 */
[----:B------:R-:W4:Y:S04]  /*51bf0*/  LDL R5, [R1+0x2084] ;  /* 0x0020840001057983 */ /* 0x000f280000100800 */
[----:B0-----:R-:W4:Y:S01]  /*51c00*/  LDL R47, [R1+0x208c] ;  /* 0x00208c00012f7983 */ /* 0x001f220000100800 */
[----:B---3--:R-:W-:-:S02]  /*51c10*/  @!P0 IMAD.MOV.U32 R8, RZ, RZ, R26 ;  /* 0x000000ffff088224 */ /* 0x008fc400078e001a */
[----:B------:R-:W-:Y:S01]  /*51c20*/  @!P0 IMAD.MOV.U32 R9, RZ, RZ, R27 ;  /* 0x000000ffff098224 */ /* 0x000fe200078e001b */
[----:B------:R-:W-:Y:S04]  /*51c30*/  STL [R1+0x3494], R85 ;  /* 0x0034945501007387 */ /* 0x000fe80000100800 */
[----:B------:R-:W3:Y:S04]  /*51c40*/  LDL R4, [R1+0x2078] ;  /* 0x0020780001047983 */ /* 0x000ee80000100800 */
[----:B------:R-:W3:Y:S04]  /*51c50*/  LDL R3, [R1+0x207c] ;  /* 0x00207c0001037983 */ /* 0x000ee80000100800 */
[----:B------:R2:W3:Y:S01]  /*51c60*/  @!P0 LDG.E.U8 R79, desc[UR10][R8.64] ;  /* 0x0000000a084f8981 */ /* 0x0004e2000c1e1100 */
[----:B------:R-:W-:-:S02]  /*51c70*/  PRMT R45, RZ, 0x7610, R45 ;  /* 0x00007610ff2d7816 */ /* 0x000fc4000000002d */
[----:B------:R-:W-:Y:S01]  /*51c80*/  PRMT R44, RZ, 0x7610, R44 ;  /* 0x00007610ff2c7816 */ /* 0x000fe2000000002c */
[----:B------:R-:W-:Y:S04]  /*51c90*/  STL [R1+0x3498], R123 ;  /* 0x0034987b01007387 */ /* 0x000fe80000100800 */
[----:B------:R-:W3:Y:S04]  /*51ca0*/  LDL R27, [R1+0x2070] ;  /* 0x00207000011b7983 */ /* 0x000ee80000100800 */
[----:B------:R-:W3:Y:S01]  /*51cb0*/  LDL R26, [R1+0x2074] ;  /* 0x00207400011a7983 */ /* 0x000ee20000100800 */
[----:B------:R-:W-:Y:S01]  /*51cc0*/  PRMT R129, RZ, 0x7610, R129 ;  /* 0x00007610ff817816 */ /* 0x000fe20000000081 */
[----:B--2---:R-:W-:-:S02]  /*51cd0*/  @!P0 IMAD.MOV.U32 R9, RZ, RZ, R48 ;  /* 0x000000ffff098224 */ /* 0x004fc400078e0030 */
[----:B----4-:R-:W-:-:S05]  /*51ce0*/  @!P0 IMAD.MOV.U32 R8, RZ, RZ, R47 ;  /* 0x000000ffff088224 */ /* 0x010fca00078e002f */
[----:B------:R0:W2:Y:S02]  /*51cf0*/  @!P0 LDG.E.U8 R45, desc[UR10][R8.64] ;  /* 0x0000000a082d8981 */ /* 0x0000a4000c1e1100 */
        /* <DEDUP_REMOVED lines=61> */
[----:B------:R-:W-:-:S03]  /*520d0*/  PRMT R37, RZ, 0x7610, R37 ;  /* 0x00007610ff257816 */ /* 0x000fc60000000025 */
[----:B------:R-:W-:Y:S04]  /*520e0*/  STL [R1+0x34b0], R121 ;  /* 0x0034b07901007387 */ /* 0x000fe80000100800 */
[----:B------:R-:W3:Y:S04]  /*520f0*/  LDL R4, [R1+0x1ff0] ;  /* 0x001ff00001047983 */ /* 0x000ee80000100800 */
[----:B------:R-:W3:Y:S01]  /*52100*/  LDL R3, [R1+0x1ff4] ;  /* 0x001ff40001037983 */ /* 0x000ee20000100800 */
[----:B------:R-:W-:Y:S02]  /*52110*/  PRMT R36, RZ, 0x7610, R36 ;  /* 0x00007610ff247816 */ /* 0x000fe40000000024 */
        /* <DEDUP_REMOVED lines=29> */
[----:B------:R2:W3:Y:S04]  /*522f0*/  @!P0 LDG.E.U8 R76, desc[UR10][R8.64] ;  /* 0x0000000a084c8981 */ /* 0x0004e8000c1e1100 */
[----:B------:R-:W-:Y:S04]  /*52300*/  STL [R1+0x34bc], R120 ;  /* 0x0034bc7801007387 */ /* 0x000fe80000100800 */
[----:B------:R-:W3:Y:S04]  /*52310*/  LDL R27, [R1+0x1fb0] ;  /* 0x001fb000011b7983 */ /* 0x000ee80000100800 */
[----:B------:R-:W3:Y:S01]  /*52320*/  LDL R26, [R1+0x1fb4] ;  /* 0x001fb400011a7983 */ /* 0x000ee20000100800 */
[----:B------:R-:W-:-:S02]  /*52330*/  PRMT R35, RZ, 0x7610, R35 ;  /* 0x00007610ff237816 */ /* 0x000fc40000000023 */
[----:B------:R-:W-:Y:S02]  /*52340*/  PRMT R30, RZ, 0x7610, R30 ;  /* 0x00007610ff1e7816 */ /* 0x000fe4000000001e */
[----:B------:R-:W-:Y:S01]  /*52350*/  PRMT R87, RZ, 0x7610, R87 ;  /* 0x00007610ff577816 */ /* 0x000fe20000000057 */
[----:B--2---:R-:W-:Y:S02]  /*52360*/  @!P0 IMAD.MOV.U32 R9, RZ, RZ, R37 ;  /* 0x000000ffff098224 */ /* 0x004fe400078e0025 */
        /* <DEDUP_REMOVED lines=20> */
[----:B------:R-:W4:Y:S01]  /*524b0*/  LDL R3, [R1+0x1f84] ;  /* 0x001f840001037983 */ /* 0x000f220000100800 */
[----:B---3--:R-:W-:-:S03]  /*524c0*/  @!P0 IMAD.MOV.U32 R8, RZ, RZ, R5 ;  /* 0x000000ffff088224 */ /* 0x008fc600078e0005 */
[----:B0-----:R-:W3:Y:S01]  /*524d0*/  LDL R30, [R1+0x1f8c] ;  /* 0x001f8c00011e7983 */ /* 0x001ee20000100800 */
[----:B------:R-:W-:-:S03]  /*524e0*/  @!P0 IMAD.MOV.U32 R9, RZ, RZ, R25 ;  /* 0x000000ffff098224 */ /* 0x000fc600078e0019 */
[----:B------:R0:W-:Y:S04]  /*524f0*/  STL [R1+0x34c4], R87 ;  /* 0x0034c45701007387 */ /* 0x0001e80000100800 */
[----:B------:R-:W4:Y:S04]  /*52500*/  LDL R27, [R1+0x1f78] ;  /* 0x001f7800011b7983 */ /* 0x000f280000100800 */
[----:B------:R-:W4:Y:S04]  /*52510*/  LDL R26, [R1+0x1f7c] ;  /* 0x001f7c00011a7983 */ /* 0x000f280000100800 */
[----:B------:R2:W4:Y:S04]  /*52520*/  @!P0 LDG.E.U8 R75, desc[UR10][R8.64] ;  /* 0x0000000a084b8981 */ /* 0x000528000c1e1100 */
[----:B------:R-:W-:Y:S04]  /*52530*/  STL [R1+0x34c8], R119 ;  /* 0x0034c87701007387 */ /* 0x000fe80000100800 */
[----:B------:R-:W4:Y:S04]  /*52540*/  LDL R25, [R1+0x1f70] ;  /* 0x001f700001197983 */ /* 0x000f280000100800 */
[----:B------:R-:W4:Y:S01]  /*52550*/  LDL R5, [R1+0x1f74] ;  /* 0x001f740001057983 */ /* 0x000f220000100800 */
[----:B------:R-:W-:-:S02]  /*52560*/  PRMT R28, RZ, 0x7610, R28 ;  /* 0x00007610ff1c7816 */ /* 0x000fc4000000001c */
[----:B0-----:R-:W-:Y:S02]  /*52570*/  PRMT R87, RZ, 0x7610, R87 ;  /* 0x00007610ff577816 */ /* 0x001fe40000000057 */
[----:B------:R-:W-:Y:S01]  /*52580*/  PRMT R131, RZ, 0x7610, R131 ;  /* 0x00007610ff837816 */ /* 0x000fe20000000083 */
[----:B--2---:R-:W-:Y:S02]  /*52590*/  @!P0 IMAD.MOV.U32 R9, RZ, RZ, R35 ;  /* 0x000000ffff098224 */ /* 0x004fe400078e0023 */
[----:B---3--:R-:W-:-:S05]  /*525a0*/  @!P0 IMAD.MOV.U32 R8, RZ, RZ, R30 ;  /* 0x000000ffff088224 */ /* 0x008fca00078e001e */
[----:B------:R0:W2:Y:S04]  /*525b0*/  @!P0 LDG.E.U8 R28, desc[UR10][R8.64] ;  /* 0x0000000a081c8981 */ /* 0x0000a8000c1e1100 */
[----:B----4-:R-:W-:Y:S01]  /*525c0*/  STL [R1+0x34cc], R75 ;  /* 0x0034cc4b01007387 */ /* 0x010fe20000100800 */
[----:B0-----:R-:W-:Y:S02]  /*525d0*/  @!P0 IMAD.MOV.U32 R8, RZ, RZ, R3 ;  /* 0x000000ffff088224 */ /* 0x001fe400078e0003 */
[----:B------:R-:W-:Y:S01]  /*525e0*/  @!P0 IMAD.MOV.U32 R9, RZ, RZ, R4 ;  /* 0x000000ffff098224 */ /* 0x000fe200078e0004 */
[----:B------:R-:W3:Y:S04]  /*525f0*/  LDL R3, [R1+0x1f6c] ;  /* 0x001f6c0001037983 */ /* 0x000ee80000100800 */
[----:B------:R-:W4:Y:S04]  /*52600*/  LDL R4, [R1+0x1f68] ;  /* 0x001f680001047983 */ /* 0x000f280000100800 */
[----:B------:R0:W2:Y:S02]  /*52610*/  @!P0 LDG.E.U8 R87, desc[UR10][R8.64] ;  /* 0x0000000a08578981 */ /* 0x0000a4000c1e1100 */
[----:B0-----:R-:W-:-:S02]  /*52620*/  @!P0 IMAD.MOV.U32 R8, RZ, RZ, R26 ;  /* 0x000000ffff088224 */ /* 0x001fc400078e001a */
        /* <DEDUP_REMOVED lines=8> */
[----:B--2---:R-:W-:Y:S04]  /*526b0*/  STL [R1+0x34d0], R87 ;  /* 0x0034d05701007387 */ /* 0x004fe80000100800 */
[----:B------:R-:W2:Y:S04]  /*526c0*/  LDL R27, [R1+0x1f48] ;  /* 0x001f4800011b7983 */ /* 0x000ea80000100800 */
[----:B------:R-:W3:Y:S01]  /*526d0*/  LDL R26, [R1+0x1f4c] ;  /* 0x001f4c00011a7983 */ /* 0x000ee20000100800 */
[----:B----4-:R-:W-:-:S05]  /*526e0*/  @!P0 IMAD.MOV.U32 R9, RZ, RZ, R4 ;  /* 0x000000ffff098224 */ /* 0x010fca00078e0004 */
[----:B------:R2:W4:Y:S04]  /*526f0*/  @!P0 LDG.E.U8 R74, desc[UR10][R8.64] ;  /* 0x0000000a084a8981 */ /* 0x000528000c1e1100 */
[----:B------:R-:W-:Y:S04]  /*52700*/  STL [R1+0x34d4], R131 ;  /* 0x0034d48301007387 */ /* 0x000fe80000100800 */
[----:B------:R-:W4:Y:S04]  /*52710*/  LDL R30, [R1+0x1f40] ;  /* 0x001f4000011e7983 */ /* 0x000f280000100800 */
[----:B------:R-:W4:Y:S04]  /*52720*/  LDL R5, [R1+0x1f44] ;  /* 0x001f440001057983 */ /* 0x000f280000100800 */
[----:B------:R0:W-:Y:S04]  /*52730*/  STL [R1+0xfdc], R28 ;  /* 0x000fdc1c01007387 */ /* 0x0001e80000100800 */
[----:B------:R-:W4:Y:S04]  /*52740*/  LDL R25, [R1+0x1f3c] ;  /* 0x001f3c0001197983 */ /* 0x000f280000100800 */
[----:B0-----:R-:W4:Y:S04]  /*52750*/  LDL R28, [R1+0x1f38] ;  /* 0x001f3800011c7983 */ /* 0x001f280000100800 */
[----:B------:R-:W-:Y:S04]  /*52760*/  STL [R1+0x34d8], R118 ;  /* 0x0034d87601007387 */ /* 0x000fe80000100800 */
[----:B------:R-:W4:Y:S04]  /*52770*/  LDL R4, [R1+0x1f30] ;  /* 0x001f300001047983 */ /* 0x000f280000100800 */
[----:B------:R-:W4:Y:S01]  /*52780*/  LDL R3, [R1+0x1f34] ;  /* 0x001f340001037983 */ /* 0x000f220000100800 */
[----:B------:R-:W-:-:S02]  /*52790*/  PRMT R34, RZ, 0x7610, R34 ;  /* 0x00007610ff227816 */ /* 0x000fc40000000022 */
[----:B------:R-:W-:Y:S02]  /*527a0*/  PRMT R76, RZ, 0x7610, R76 ;  /* 0x00007610ff4c7816 */ /* 0x000fe4000000004c */
[----:B------:R-:W-:Y:S01]  /*527b0*/  PRMT R88, RZ, 0x7610, R88 ;  /* 0x00007610ff587816 */ /* 0x000fe20000000058 */
[----:B--2---:R-:W-:Y:S02]  /*527c0*/  @!P0 IMAD.MOV.U32 R9, RZ, RZ, R27 ;  /* 0x000000ffff098224 */ /* 0x004fe400078e001b */
[----:B---3--:R-:W-:-:S05]  /*527d0*/  @!P0 IMAD.MOV.U32 R8, RZ, RZ, R26 ;  /* 0x000000ffff088224 */ /* 0x008fca00078e001a */
[----:B------:R0:W2:Y:S04]  /*527e0*/  @!P0 LDG.E.U8 R34, desc[UR10][R8.64] ;  /* 0x0000000a08228981 */ /* 0x0000a8000c1e1100 */
[----:B----4-:R-:W-:Y:S04]  /*527f0*/  STL [R1+0x34dc], R74 ;  /* 0x0034dc4a01007387 */ /* 0x010fe80000100800 */
[----:B------:R-:W3:Y:S04]  /*52800*/  LDL R27, [R1+0x1f28] ;  /* 0x001f2800011b7983 */ /* 0x000ee80000100800 */
[----:B------:R-:W4:Y:S01]  /*52810*/  LDL R26, [R1+0x1f2c] ;  /* 0x001f2c00011a7983 */ /* 0x000f220000100800 */
[----:B0-----:R-:W-:-:S02]  /*52820*/  @!P0 IMAD.MOV.U32 R9, RZ, RZ, R30 ;  /* 0x000000ffff098224 */ /* 0x001fc400078e001e */
[----:B------:R-:W-:Y:S01]  /*52830*/  @!P0 IMAD.MOV.U32 R8, RZ, RZ, R5 ;  /* 0x000000ffff088224 */ /* 0x000fe200078e0005 */
[----:B------:R-:W-:Y:S02]  /*52840*/  PRMT R117, RZ, 0x7610, R117 ;  /* 0x00007610ff757816 */ /* 0x000fe40000000075 */
[----:B------:R-:W-:Y:S01]  /*52850*/  PRMT R73, RZ, 0x7610, R73 ;  /* 0x00007610ff497816 */ /* 0x000fe20000000049 */
[----:B------:R-:W2:Y:S04]  /*52860*/  LDL R5, [R1+0x1f0c] ;  /* 0x001f0c0001057983 */ /* 0x000ea80000100800 */
[----:B------:R0:W2:Y:S02]  /*52870*/  @!P0 LDG.E.U8 R76, desc[UR10][R8.64] ;  /* 0x0000000a084c8981 */ /* 0x0000a4000c1e1100 */
[----:B0-----:R-:W-:-:S02]  /*52880*/  @!P0 IMAD.MOV.U32 R8, RZ, RZ, R25 ;  /* 0x000000ffff088224 */ /* 0x001fc400078e0019 */
[----:B------:R-:W-:-:S05]  /*52890*/  @!P0 IMAD.MOV.U32 R9, RZ, RZ, R28 ;  /* 0x000000ffff098224 */ /* 0x000fca00078e001c */
[----:B------:R0:W2:Y:S02]  /*528a0*/  @!P0 LDG.E.U8 R88, desc[UR10][R8.64] ;  /* 0x0000000a08588981 */ /* 0x0000a4000c1e1100 */
[----:B0-----:R-:W-:Y:S02]  /*528b0*/  @!P0 IMAD.MOV.U32 R8, RZ, RZ, R3 ;  /* 0x000000ffff088224 */ /* 0x001fe400078e0003 */
[----:B------:R-:W-:-:S05]  /*528c0*/  @!P0 IMAD.MOV.U32 R9, RZ, RZ, R4 ;  /* 0x000000ffff098224 */ /* 0x000fca00078e0004 */
[----:B------:R3:W2:Y:S02]  /*528d0*/  @!P0 LDG.E.U8 R117, desc[UR10][R8.64] ;  /* 0x0000000a08758981 */ /* 0x0006a4000c1e1100 */
[----:B---3--:R-:W-:Y:S02]  /*528e0*/  @!P0 IMAD.MOV.U32 R9, RZ, RZ, R27 ;  /* 0x000000ffff098224 */ /* 0x008fe400078e001b */
[----:B----4-:R-:W-:-:S05]  /*528f0*/  @!P0 IMAD.MOV.U32 R8, RZ, RZ, R26 ;  /* 0x000000ffff088224 */ /* 0x010fca00078e001a */
[----:B------:R0:W3:Y:S04]  /*52900*/  @!P0 LDG.E.U8 R73, desc[UR10][R8.64] ;  /* 0x0000000a08498981 */ /* 0x0000e8000c1e1100 */
[----:B--2---:R-:W-:Y:S04]  /*52910*/  STL [R1+0x34e0], R76 ;  /* 0x0034e04c01007387 */ /* 0x004fe80000100800 */
[----:B------:R-:W2:Y:S04]  /*52920*/  LDL R25, [R1+0x1f08] ;  /* 0x001f080001197983 */ /* 0x000ea80000100800 */
[----:B------:R-:W-:Y:S04]  /*52930*/  STL [R1+0x34e4], R88 ;  /* 0x0034e45801007387 */ /* 0x000fe80000100800 */
[----:B------:R-:W4:Y:S04]  /*52940*/  LDL R4, [R1+0x1f00] ;  /* 0x001f000001047983 */ /* 0x000f280000100800 */
[----:B------:R-:W4:Y:S04]  /*52950*/  LDL R3, [R1+0x1f04] ;  /* 0x001f040001037983 */ /* 0x000f280000100800 */
[----:B------:R-:W-:Y:S04]  /*52960*/  STL [R1+0x34e8], R117 ;  /* 0x0034e87501007387 */ /* 0x000fe80000100800 */
[----:B------:R-:W4:Y:S04]  /*52970*/  LDL R30, [R1+0x1ef8] ;  /* 0x001ef800011e7983 */ /* 0x000f280000100800 */
[----:B------:R-:W4:Y:S04]  /*52980*/  LDL R26, [R1+0x1efc] ;  /* 0x001efc00011a7983 */ /* 0x000f280000100800 */
[----:B------:R-:W4:Y:S04]  /*52990*/  LDL R28, [R1+0x1ef0] ;  /* 0x001ef000011c7983 */ /* 0x000f280000100800 */
[----:B------:R-:W4:Y:S01]  /*529a0*/  LDL R27, [R1+0x1ef4] ;  /* 0x001ef400011b7983 */ /* 0x000f220000100800 */
[----:B0-----:R-:W-:Y:S01]  /*529b0*/  @!P0 IMAD.MOV.U32 R8, RZ, RZ, R5 ;  /* 0x000000ffff088224 */ /* 0x001fe200078e0005 */
[----:B------:R-:W-:-:S02]  /*529c0*/  PRMT R33, RZ, 0x7610, R33 ;  /* 0x00007610ff217816 */ /* 0x000fc40000000021 */
[----:B---3--:R-:W-:Y:S04]  /*529d0*/  STL [R1+0x34ec], R73 ;  /* 0x0034ec4901007387 */ /* 0x008fe80000100800 */
[----:B------:R-:W3:Y:S01]  /*529e0*/  LDL R5, [R1+0x1eec] ;  /* 0x001eec0001057983 */ /* 0x000ee20000100800 */
[----:B--2---:R-:W-:-:S03]  /*529f0*/  @!P0 IMAD.MOV.U32 R9, RZ, RZ, R25 ;  /* 0x000000ffff098224 */ /* 0x004fc600078e0019 */
[----:B------:R-:W2:Y:S01]  /*52a00*/  LDL R25, [R1+0x1ee8] ;  /* 0x001ee80001197983 */ /* 0x000ea20000100800 */
[----:B------:R-:W-:-:S03]  /*52a10*/  PRMT R120, RZ, 0x7610, R120 ;  /* 0x00007610ff787816 */ /* 0x000fc60000000078 */
[----:B------:R4:W2:Y:S01]  /*52a20*/  @!P0 LDG.E.U8 R33, desc[UR10][R8.64] ;  /* 0x0000000a08218981 */ /* 0x0008a2000c1e1100 */
[----:B------:R-:W-:Y:S01]  /*52a30*/  PRMT R132, RZ, 0x7610, R132 ;  /* 0x00007610ff847816 */ /* 0x000fe20000000084 */
[----:B----4-:R-:W-:Y:S02]  /*52a40*/  @!P0 IMAD.MOV.U32 R9, RZ, RZ, R4 ;  /* 0x000000ffff098224 */ /* 0x010fe400078e0004 */
[----:B------:R-:W-:-:S05]  /*52a50*/  @!P0 IMAD.MOV.U32 R8, RZ, RZ, R3 ;  /* 0x000000ffff088224 */ /* 0x000fca00078e0003 */
[----:B------:R0:W4:Y:S01]  /*52a60*/  @!P0 LDG.E.U8 R120, desc[UR10][R8.64] ;  /* 0x0000000a08788981 */ /* 0x000122000c1e1100 */
[----:B------:R-:W-:Y:S01]  /*52a70*/  PRMT R116, RZ, 0x7610, R116 ;  /* 0x00007610ff747816 */ /* 0x000fe20000000074 */
[----:B0-----:R-:W-:Y:S02]  /*52a80*/  @!P0 IMAD.MOV.U32 R9, RZ, RZ, R30 ;  /* 0x000000ffff098224 */ /* 0x001fe400078e001e */
[----:B------:R-:W-:-:S05]  /*52a90*/  @!P0 IMAD.MOV.U32 R8, RZ, RZ, R26 ;  /* 0x000000ffff088224 */ /* 0x000fca00078e001a */
[----:B------:R0:W4:Y:S02]  /*52aa0*/  @!P0 LDG.E.U8 R132, desc[UR10][R8.64] ;  /* 0x0000000a08848981 */ /* 0x000124000c1e1100 */
[----:B0-----:R-:W-:Y:S02]  /*52ab0*/  @!P0 IMAD.MOV.U32 R8, RZ, RZ, R27 ;  /* 0x000000ffff088224 */ /* 0x001fe400078e001b */
[----:B------:R-:W-:-:S05]  /*52ac0*/  @!P0 IMAD.MOV.U32 R9, RZ, RZ, R28 ;  /* 0x000000ffff098224 */ /* 0x000fca00078e001c */
[----:B------:R3:W4:Y:S01]  /*52ad0*/  @!P0 LDG.E.U8 R116, desc[UR10][R8.64] ;  /* 0x0000000a08748981 */ /* 0x000722000c1e1100 */
[----:B------:R-:W-:Y:S01]  /*52ae0*/  PRMT R72, RZ, 0x7610, R72 ;  /* 0x00007610ff487816 */ /* 0x000fe20000000048 */
[----:B---3--:R-:W-:Y:S02]  /*52af0*/  @!P0 IMAD.MOV.U32 R8, RZ, RZ, R5 ;  /* 0x000000ffff088224 */ /* 0x008fe400078e0005 */
[----:B--2---:R-:W-:-:S05]  /*52b00*/  @!P0 IMAD.MOV.U32 R9, RZ, RZ, R25 ;  /* 0x000000ffff098224 */ /* 0x004fca00078e0019 */
[----:B------:R-:W2:Y:S04]  /*52b10*/  @!P0 LDG.E.U8 R72, desc[UR10][R8.64] ;  /* 0x0000000a08488981 */ /* 0x000ea8000c1e1100 */
[----:B------:R-:W-:Y:S04]  /*52b20*/  STL [R1+0xfc8], R34 ;  /* 0x000fc82201007387 */ /* 0x000fe80000100800 */
[----:B------:R-:W3:Y:S04]  /*52b30*/  LDL R4, [R1+0x1ec8] ;  /* 0x001ec80001047983 */ /* 0x000ee80000100800 */
[----:B------:R-:W3:Y:S04]  /*52b40*/  LDL R3, [R1+0x1ecc] ;  /* 0x001ecc0001037983 */ /* 0x000ee80000100800 */
[----:B----4-:R-:W-:Y:S04]  /*52b50*/  STL [R1+0x34f0], R120 ;  /* 0x0034f07801007387 */ /* 0x010fe80000100800 */
[----:B------:R-:W4:Y:S04]  /*52b60*/  LDL R26, [R1+0x1ec4] ;  /* 0x001ec400011a7983 */ /* 0x000f280000100800 */
[----:B------:R-:W-:Y:S04]  /*52b70*/  STL [R1+0x34f4], R132 ;  /* 0x0034f48401007387 */ /* 0x000fe80000100800 */
[----:B------:R-:W4:Y:S04]  /*52b80*/  LDL R27, [R1+0x1ec0] ;  /* 0x001ec000011b7983 */ /* 0x000f280000100800 */
[----:B------:R-:W4:Y:S04]  /*52b90*/  LDL R28, [R1+0x1ebc] ;  /* 0x001ebc00011c7983 */ /* 0x000f280000100800 */
[----:B------:R-:W-:Y:S04]  /*52ba0*/  STL [R1+0x34f8], R116 ;  /* 0x0034f87401007387 */ /* 0x000fe80000100800 */
[----:B------:R-:W4:Y:S04]  /*52bb0*/  LDL R30, [R1+0x1eb8] ;  /* 0x001eb800011e7983 */ /* 0x000f280000100800 */
[----:B------:R-:W4:Y:S04]  /*52bc0*/  LDL R5, [R1+0x1eb4] ;  /* 0x001eb40001057983 */ /* 0x000f280000100800 */
[----:B--2---:R-:W-:Y:S04]  /*52bd0*/  STL [R1+0x34fc], R72 ;  /* 0x0034fc4801007387 */ /* 0x004fe80000100800 */
[----:B------:R-:W2:Y:S01]  /*52be0*/  LDL R25, [R1+0x1eb0] ;  /* 0x001eb00001197983 */ /* 0x000ea20000100800 */
[----:B------:R-:W-:Y:S01]  /*52bf0*/  PRMT R32, RZ, 0x7610, R32 ;  /* 0x00007610ff207816 */ /* 0x000fe20000000020 */
[----:B---3--:R-:W-:-:S02]  /*52c00*/  @!P0 IMAD.MOV.U32 R8, RZ, RZ, R3 ;  /* 0x000000ffff088224 */ /* 0x008fc400078e0003 */
[----:B------:R-:W-:Y:S01]  /*52c10*/  @!P0 IMAD.MOV.U32 R9, RZ, RZ, R4 ;  /* 0x000000ffff098224 */ /* 0x000fe200078e0004 */
[----:B------:R-:W3:Y:S04]  /*52c20*/  LDL R3, [R1+0x1eac] ;  /* 0x001eac0001037983 */ /* 0x000ee80000100800 */
[----:B------:R-:W3:Y:S01]  /*52c30*/  LDL R4, [R1+0x1ea8] ;  /* 0x001ea80001047983 */ /* 0x000ee20000100800 */
[----:B------:R-:W-:-:S03]  /*52c40*/  PRMT R130, RZ, 0x7610, R130 ;  /* 0x00007610ff827816 */ /* 0x000fc60000000082 */
[----:B------:R4:W3:Y:S01]  /*52c50*/  @!P0 LDG.E.U8 R32, desc[UR10][R8.64] ;  /* 0x0000000a08208981 */ /* 0x0008e2000c1e1100 */
[----:B------:R-:W-:Y:S01]  /*52c60*/  PRMT R89, RZ, 0x7610, R89 ;  /* 0x00007610ff597816 */ /* 0x000fe20000000059 */
[----:B----4-:R-:W-:Y:S02]  /*52c70*/  @!P0 IMAD.MOV.U32 R8, RZ, RZ, R26 ;  /* 0x000000ffff088224 */ /* 0x010fe400078e001a */
[----:B------:R-:W-:-:S05]  /*52c80*/  @!P0 IMAD.MOV.U32 R9, RZ, RZ, R27 ;  /* 0x000000ffff098224 */ /* 0x000fca00078e001b */
[----:B------:R0:W4:Y:S02]  /*52c90*/  @!P0 LDG.E.U8 R130, desc[UR10][R8.64] ;  /* 0x0000000a08828981 */ /* 0x000124000c1e1100 */
[----:B0-----:R-:W-:Y:S02]  /*52ca0*/  @!P0 IMAD.MOV.U32 R8, RZ, RZ, R28 ;  /* 0x000000ffff088224 */ /* 0x001fe400078e001c */
[----:B------:R-:W-:-:S05]  /*52cb0*/  @!P0 IMAD.MOV.U32 R9, RZ, RZ, R30 ;  /* 0x000000ffff098224 */ /* 0x000fca00078e001e */
[----:B------:R0:W4:Y:S01]  /*52cc0*/  @!P0 LDG.E.U8 R89, desc[UR10][R8.64] ;  /* 0x0000000a08598981 */ /* 0x000122000c1e1100 */
[----:B------:R-:W-:Y:S01]  /*52cd0*/  PRMT R115, RZ, 0x7610, R115 ;  /* 0x00007610ff737816 */ /* 0x000fe20000000073 */
[----:B0-----:R-:W-:Y:S02]  /*52ce0*/  @!P0 IMAD.MOV.U32 R8, RZ, RZ, R5 ;  /* 0x000000ffff088224 */ /* 0x001fe400078e0005 */
[----:B--2---:R-:W-:-:S05]  /*52cf0*/  @!P0 IMAD.MOV.U32 R9, RZ, RZ, R25 ;  /* 0x000000ffff098224 */ /* 0x004fca00078e0019 */
[----:B------:R3:W2:Y:S01]  /*52d00*/  @!P0 LDG.E.U8 R115, desc[UR10][R8.64] ;  /* 0x0000000a08738981 */ /* 0x0006a2000c1e1100 */
[----:B------:R-:W-:-:S03]  /*52d10*/  PRMT R71, RZ, 0x7610, R71 ;  /* 0x00007610ff477816 */ /* 0x000fc60000000047 */
[----:B------:R-:W-:Y:S04]  /*52d20*/  STL [R1+0xfb4], R33 ;  /* 0x000fb42101007387 */ /* 0x000fe80000100800 */
[----:B------:R-:W2:Y:S04]  /*52d30*/  LDL R27, [R1+0x1e88] ;  /* 0x001e8800011b7983 */ /* 0x000ea80000100800 */
[----:B------:R-:W2:Y:S01]  /*52d40*/  LDL R26, [R1+0x1e8c] ;  /* 0x001e8c00011a7983 */ /* 0x000ea20000100800 */
[----:B---3--:R-:W-:Y:S02]  /*52d50*/  @!P0 IMAD.MOV.U32 R8, RZ, RZ, R3 ;  /* 0x000000ffff088224 */ /* 0x008fe400078e0003 */
[----:B------:R-:W-:-:S05]  /*52d60*/  @!P0 IMAD.MOV.U32 R9, RZ, RZ, R4 ;  /* 0x000000ffff098224 */ /* 0x000fca00078e0004 */
[----:B------:R0:W3:Y:S04]  /*52d70*/  @!P0 LDG.E.U8 R71, desc[UR10][R8.64] ;  /* 0x0000000a08478981 */ /* 0x0000e8000c1e1100 */
[----:B----4-:R-:W-:Y:S04]  /*52d80*/  STL [R1+0x3500], R130 ;  /* 0x0035008201007387 */ /* 0x010fe80000100800 */
[----:B------:R-:W4:Y:S04]  /*52d90*/  LDL R30, [R1+0x1e80] ;  /* 0x001e8000011e7983 */ /* 0x000f280000100800 */
[----:B------:R-:W4:Y:S04]  /*52da0*/  LDL R28, [R1+0x1e84] ;  /* 0x001e8400011c7983 */ /* 0x000f280000100800 */
[----:B------:R-:W-:Y:S04]  /*52db0*/  STL [R1+0x3504], R89 ;  /* 0x0035045901007387 */ /* 0x000fe80000100800 */
[----:B------:R-:W4:Y:S04]  /*52dc0*/  LDL R5, [R1+0x1e7c] ;  /* 0x001e7c0001057983 */ /* 0x000f280000100800 */
[----:B------:R-:W4:Y:S04]  /*52dd0*/  LDL R25, [R1+0x1e78] ;  /* 0x001e780001197983 */ /* 0x000f280000100800 */
[----:B--2---:R-:W-:Y:S04]  /*52de0*/  STL [R1+0x3508], R115 ;  /* 0x0035087301007387 */ /* 0x004fe80000100800 */
[----:B------:R-:W2:Y:S04]  /*52df0*/  LDL R3, [R1+0x1e74] ;  /* 0x001e740001037983 */ /* 0x000ea80000100800 */
[----:B------:R-:W2:Y:S01]  /*52e00*/  LDL R4, [R1+0x1e70] ;  /* 0x001e700001047983 */ /* 0x000ea20000100800 */
[----:B------:R-:W-:Y:S01]  /*52e10*/  PRMT R31, RZ, 0x7610, R31 ;  /* 0x00007610ff1f7816 */ /* 0x000fe2000000001f */
[----:B0-----:R-:W-:-:S02]  /*52e20*/  @!P0 IMAD.MOV.U32 R8, RZ, RZ, R26 ;  /* 0x000000ffff088224 */ /* 0x001fc400078e001a */
[----:B------:R-:W-:Y:S01]  /*52e30*/  @!P0 IMAD.MOV.U32 R9, RZ, RZ, R27 ;  /* 0x000000ffff098224 */ /* 0x000fe200078e001b */
[----:B------:R-:W-:-:S04]  /*52e40*/  PRMT R77, RZ, 0x7610, R77 ;  /* 0x00007610ff4d7816 */ /* 0x000fc8000000004d */
[----:B------:R4:W2:Y:S04]  /*52e50*/  @!P0 LDG.E.U8 R31, desc[UR10][R8.64] ;  /* 0x0000000a081f8981 */ /* 0x0008a8000c1e1100 */
[----:B---3--:R0:W-:Y:S04]  /*52e60*/  STL [R1+0x350c], R71 ;  /* 0x00350c4701007387 */ /* 0x0081e80000100800 */
[----:B------:R-:W3:Y:S04]  /*52e70*/  LDL R27, [R1+0x1e68] ;  /* 0x001e6800011b7983 */ /* 0x000ee80000100800 */
[----:B------:R-:W3:Y:S04]  /*52e80*/  LDL R26, [R1+0x1e6c] ;  /* 0x001e6c00011a7983 */ /* 0x000ee80000100800 */
[----:B------:R1:W-:Y:S01]  /*52e90*/  STL [R1+0xfa0], R32 ;  /* 0x000fa02001007387 */ /* 0x0003e20000100800 */
[----:B----4-:R-:W-:-:S02]  /*52ea0*/  @!P0 IMAD.MOV.U32 R9, RZ, RZ, R30 ;  /* 0x000000ffff098224 */ /* 0x010fc400078e001e */
[----:B------:R-:W-:Y:S01]  /*52eb0*/  @!P0 IMAD.MOV.U32 R8, RZ, RZ, R28 ;  /* 0x000000ffff088224 */ /* 0x000fe200078e001c */
[----:B------:R-:W4:Y:S04]  /*52ec0*/  LDL R30, [R1+0x1e48] ;  /* 0x001e4800011e7983 */ /* 0x000f280000100800 */
[----:B------:R-:W4:Y:S04]  /*52ed0*/  LDL R28, [R1+0x1e4c] ;  /* 0x001e4c00011c7983 */ /* 0x000f280000100800 */
[----:B------:R0:W4:Y:S02]  /*52ee0*/  @!P0 LDG.E.U8 R77, desc[UR10][R8.64] ;  /* 0x0000000a084d8981 */ /* 0x000124000c1e1100 */
[----:B0-----:R-:W-:-:S02]  /*52ef0*/  @!P0 IMAD.MOV.U32 R8, RZ, RZ, R5 ;  /* 0x000000ffff088224 */ /* 0x001fc400078e0005 */
[----:B------:R-:W4:Y:S01]  /*52f00*/  LDL R5, [R1+0x1e44] ;  /* 0x001e440001057983 */ /* 0x000f220000100800 */
[----:B------:R-:W-:Y:S01]  /*52f10*/  PRMT R133, RZ, 0x7610, R133 ;  /* 0x00007610ff857816 */ /* 0x000fe20000000085 */
[----:B------:R-:W-:Y:S02]  /*52f20*/  @!P0 IMAD.MOV.U32 R9, RZ, RZ, R25 ;  /* 0x000000ffff098224 */ /* 0x000fe400078e0019 */
[----:B------:R-:W4:Y:S04]  /*52f30*/  LDL R25, [R1+0x1e40] ;  /* 0x001e400001197983 */ /* 0x000f280000100800 */
[----:B------:R2:W4:Y:S02]  /*52f40*/  @!P0 LDG.E.U8 R133, desc[UR10][R8.64] ;  /* 0x0000000a08858981 */ /* 0x000524000c1e1100 */
[----:B--2---:R-:W-:-:S02]  /*52f50*/  @!P0 IMAD.MOV.U32 R8, RZ, RZ, R3 ;  /* 0x000000ffff088224 */ /* 0x004fc400078e0003 */
[----:B------:R-:W2:Y:S01]  /*52f60*/  LDL R3, [R1+0x1e3c] ;  /* 0x001e3c0001037983 */ /* 0x000ea20000100800 */
[----:B------:R-:W-:Y:S01]  /*52f70*/  PRMT R114, RZ, 0x7610, R114 ;  /* 0x00007610ff727816 */ /* 0x000fe20000000072 */
[----:B------:R-:W-:Y:S02]  /*52f80*/  @!P0 IMAD.MOV.U32 R9, RZ, RZ, R4 ;  /* 0x000000ffff098224 */ /* 0x000fe400078e0004 */
[----:B------:R-:W2:Y:S01]  /*52f90*/  LDL R4, [R1+0x1e38] ;  /* 0x001e380001047983 */ /* 0x000ea20000100800 */
[----:B------:R-:W-:-:S03]  /*52fa0*/  PRMT R70, RZ, 0x7610, R70 ;  /* 0x00007610ff467816 */ /* 0x000fc60000000046 */
[----:B------:R3:W2:Y:S01]  /*52fb0*/  @!P0 LDG.E.U8 R114, desc[UR10][R8.64] ;  /* 0x0000000a08728981 */ /* 0x0006a2000c1e1100 */
[----:B------:R-:W-:Y:S01]  /*52fc0*/  PRMT R71, RZ, 0x7610, R71 ;  /* 0x00007610ff477816 */ /* 0x000fe20000000047 */
[----:B---3--:R-:W-:Y:S02]  /*52fd0*/  @!P0 IMAD.MOV.U32 R8, RZ, RZ, R26 ;  /* 0x000000ffff088224 */ /* 0x008fe400078e001a */
[----:B------:R-:W-:Y:S01]  /*52fe0*/  @!P0 IMAD.MOV.U32 R9, RZ, RZ, R27 ;  /* 0x000000ffff098224 */ /* 0x000fe200078e001b */
[----:B------:R-:W3:Y:S04]  /*52ff0*/  LDL R26, [R1+0x1e34] ;  /* 0x001e3400011a7983 */ /* 0x000ee80000100800 */
[----:B------:R-:W3:Y:S04]  /*53000*/  LDL R27, [R1+0x1e30] ;  /* 0x001e3000011b7983 */ /* 0x000ee80000100800 */
[----:B------:R4:W3:Y:S02]  /*53010*/  @!P0 LDG.E.U8 R70, desc[UR10][R8.64] ;  /* 0x0000000a08468981 */ /* 0x0008e4000c1e1100 */
        /* <DEDUP_REMOVED lines=10> */
[----:B------:R2:W4:Y:S04]  /*530c0*/  @!P0 LDG.E.U8 R121, desc[UR10][R8.64] ;  /* 0x0000000a08798981 */ /* 0x000528000c1e1100 */
[----:B------:R0:W-:Y:S01]  /*530d0*/  STL [R1+0xf8c], R31 ;  /* 0x000f8c1f01007387 */ /* 0x0001e20000100800 */
[----:B------:R-:W-:-:S02]  /*530e0*/  PRMT R90, RZ, 0x7610, R90 ;  /* 0x00007610ff5a7816 */ /* 0x000fc4000000005a */
[----:B------:R-:W-:Y:S02]  /*530f0*/  PRMT R113, RZ, 0x7610, R113 ;  /* 0x00007610ff717816 */ /* 0x000fe40000000071 */
[----:B------:R-:W-:Y:S02]  /*53100*/  PRMT R69, RZ, 0x7610, R69 ;  /* 0x00007610ff457816 */ /* 0x000fe40000000045 */
[----:B------:R-:W-:Y:S02]  /*53110*/  PRMT R115, RZ, 0x7610, R115 ;  /* 0x00007610ff737816 */ /* 0x000fe40000000073 */
[----:B------:R-:W-:Y:S02]  /*53120*/  PRMT R86, RZ, 0x7610, R86 ;  /* 0x00007610ff567816 */ /* 0x000fe40000000056 */
[----:B------:R-:W-:Y:S02]  /*53130*/  PRMT R134, RZ, 0x7610, R134 ;  /* 0x00007610ff867816 */ /* 0x000fe40000000086 */
        /* <DEDUP_REMOVED lines=132> */
[----:B------:R-:W-:Y:S01]  /*53980*/  PRMT R200, RZ, 0x7610, R200 ;  /* 0x00007610ffc87816 */ /* 0x000fe200000000c8 */
[----:B-1----:R-:W4:Y:S04]  /*53990*/  LDL R32, [R1+0x13fc] ;  /* 0x0013fc0001207983 */ /* 0x002f280000100800 */
[----:B0-----:R-:W4:Y:S01]  /*539a0*/  LDL R31, [R1+0x1400] ;  /* 0x00140000011f7983 */ /* 0x001f220000100800 */
[----:B--2---:R-:W-:-:S03]  /*539b0*/  @!P0 IMAD.MOV.U32 R8, RZ, RZ, R3 ;  /* 0x000000ffff088224 */ /* 0x004fc600078e0003 */
[----:B------:R-:W2:Y:S01]  /*539c0*/  LDL R3, [R1+0x1e04] ;  /* 0x001e040001037983 */ /* 0x000ea20000100800 */
[----:B------:R-:W-:-:S03]  /*539d0*/  @!P0 IMAD.MOV.U32 R9, RZ, RZ, R4 ;  /* 0x000000ffff098224 */ /* 0x000fc600078e0004 */
[----:B------:R-:W2:Y:S04]  /*539e0*/  LDL R4, [R1+0x1e00] ;  /* 0x001e000001047983 */ /* 0x000ea80000100800 */
[----:B------:R3:W2:Y:S02]  /*539f0*/  @!P0 LDG.E.U8 R90, desc[UR10][R8.64] ;  /* 0x0000000a085a8981 */ /* 0x0006a4000c1e1100 */
        /* <DEDUP_REMOVED lines=12> */
[----:B------:R-:W-:-:S03]  /*53ac0*/  @!P0 IMAD.MOV.U32 R9, RZ, RZ, R25 ;  /* 0x000000ffff098224 */ /* 0x000fc600078e0019 */
[----:B------:R-:W4:Y:S04]  /*53ad0*/  LDL R25, [R1+0x1de8] ;  /* 0x001de80001197983 */ /* 0x000f280000100800 */
[----:B------:R2:W4:Y:S02]  /*53ae0*/  @!P0 LDG.E.U8 R115, desc[UR10][R8.64] ;  /* 0x0000000a08738981 */ /* 0x000524000c1e1100 */
[----:B--2---:R-:W-:Y:S02]  /*53af0*/  @!P0 IMAD.MOV.U32 R8, RZ, RZ, R3 ;  /* 0x000000ffff088224 */ /* 0x004fe400078e0003 */
        /* <DEDUP_REMOVED lines=671> */
[----:B------:R-:W-:Y:S02]  /*564f0*/  PRMT R199, RZ, 0x7610, R199 ;  /* 0x00007610ffc77816 */ /* 0x000fe400000000c7 */
[----:B------:R-:W-:Y:S02]  /*56500*/  PRMT R198, RZ, 0x7610, R198 ;  /* 0x00007610ffc67816 */ /* 0x000fe400000000c6 */
[----:B------:R-:W-:Y:S01]  /*56510*/  PRMT R197, RZ, 0x7610, R197 ;  /* 0x00007610ffc57816 */ /* 0x000fe200000000c5 */
[----:B------:R-:W4:Y:S04]  /*56520*/  LDL R30, [R1+0x1324] ;  /* 0x00132400011e7983 */ /* 0x000f280000100800 */
[----:B------:R0:W4:Y:S04]  /*56530*/  @!P0 LDG.E.U8 R200, desc[UR10][R8.64] ;  /* 0x0000000a08c88981 */ /* 0x000128000c1e1100 */
[----:B------:R-:W4:Y:S01]  /*56540*/  LDL R28, [R1+0x1328] ;  /* 0x00132800011c7983 */ /* 0x000f220000100800 */
[----:B0-----:R-:W-:-:S03]  /*56550*/  @!P0 IMAD.MOV.U32 R8, RZ, RZ, R5 ;  /* 0x000000ffff088224 */ /* 0x001fc600078e0005 */
        /* <DEDUP_REMOVED lines=8> */
[----:B------:R3:W2:Y:S01]  /*565e0*/  @!P0 LDG.E.U8 R198, desc[UR10][R8.64] ;  /* 0x0000000a08c68981 */ /* 0x0006a2000c1e1100 */
[----:B------:R-:W-:Y:S01]  /*565f0*/  PRMT R196, RZ, 0x7610, R196 ;  /* 0x00007610ffc47816 */ /* 0x000fe200000000c4 */
[----:B---3--:R-:W-:Y:S02]  /*56600*/  @!P0 IMAD.MOV.U32 R8, RZ, RZ, R26 ;  /* 0x000000ffff088224 */ /* 0x008fe400078e001a */
[----:B------:R-:W-:Y:S01]  /*56610*/  @!P0 IMAD.MOV.U32 R9, RZ, RZ, R27 ;  /* 0x000000ffff098224 */ /* 0x000fe200078e001b */
[----:B------:R-:W3:Y:S04]  /*56620*/  LDL R26, [R1+0x12e8] ;  /* 0x0012e800011a7983 */ /* 0x000ee80000100800 */
[----:B------:R-:W3:Y:S04]  /*56630*/  LDL R27, [R1+0x12e4] ;  /* 0x0012e400011b7983 */ /* 0x000ee80000100800 */
[----:B------:R0:W3:Y:S02]  /*56640*/  @!P0 LDG.E.U8 R197, desc[UR10][R8.64] ;  /* 0x0000000a08c58981 */ /* 0x0000e4000c1e1100 */
[----:B0-----:R-:W-:-:S02]  /*56650*/  @!P0 IMAD.MOV.U32 R8, RZ, RZ, R31 ;  /* 0x000000ffff088224 */ /* 0x001fc400078e001f */
[----:B------:R-:W-:Y:S01]  /*56660*/  @!P0 IMAD.MOV.U32 R9, RZ, RZ, R32 ;  /* 0x000000ffff098224 */ /* 0x000fe200078e0020 */
[----:B------:R-:W-:Y:S02]  /*56670*/  PRMT R195, RZ, 0x7610, R195 ;  /* 0x00007610ffc37816 */ /* 0x000fe400000000c3 */
[----:B------:R-:W-:Y:S02]  /*56680*/  PRMT R194, RZ, 0x7610, R194 ;  /* 0x00007610ffc27816 */ /* 0x000fe400000000c2 */
[----:B------:R-:W-:Y:S01]  /*56690*/  PRMT R193, RZ, 0x7610, R193 ;  /* 0x00007610ffc17816 */ /* 0x000fe200000000c1 */
[----:B------:R-:W3:Y:S04]  /*566a0*/  LDL R32, [R1+0x1228] ;  /* 0x0012280001207983 */ /* 0x000ee80000100800 */
[----:B------:R4:W3:Y:S01]  /*566b0*/  @!P0 LDG.E.U8 R196, desc[UR10][R8.64] ;  /* 0x0000000a08c48981 */ /* 0x0008e2000c1e1100 */
[----:B------:R-:W-:-:S03]  /*566c0*/  PRMT R192, RZ, 0x7610, R192 ;  /* 0x00007610ffc07816 */ /* 0x000fc600000000c0 */
[----:B------:R-:W3:Y:S01]  /*566d0*/  LDL R31, [R1+0x13dc] ;  /* 0x0013dc00011f7983 */ /* 0x000ee20000100800 */
[----:B----4-:R-:W-:-:S03]  /*566e0*/  @!P0 IMAD.MOV.U32 R8, RZ, RZ, R5 ;  /* 0x000000ffff088224 */ /* 0x010fc600078e0005 */
        /* <DEDUP_REMOVED lines=9> */
[----:B0-----:R-:W-:Y:S02]  /*56780*/  @!P0 IMAD.MOV.U32 R8, RZ, RZ, R28 ;  /* 0x000000ffff088224 */ /* 0x001fe400078e001c */
[----:B------:R-:W-:Y:S02]  /*56790*/  @!P0 IMAD.MOV.U32 R9, RZ, RZ, R30 ;  /* 0x000000ffff098224 */ /* 0x000fe400078e001e */
[----:B------:R-:W2:Y:S04]  /*567a0*/  LDL R30, [R1+0x13e0] ;  /* 0x0013e000011e7983 */ /* 0x000ea80000100800 */
[----:B------:R3:W2:Y:S04]  /*567b0*/  @!P0 LDG.E.U8 R193, desc[UR10][R8.64] ;  /* 0x0000000a08c18981 */ /* 0x0006a8000c1e1100 */
[----:B------:R-:W2:Y:S04]  /*567c0*/  LDL.LU R41, [R1+0x11e4] ;  /* 0x0011e40001297983 */ /* 0x000ea80000300800 */
[----:B------:R-:W2:Y:S01]  /*567d0*/  LDL R28, [R1+0x13d4] ;  /* 0x0013d400011c7983 */ /* 0x000ea20000100800 */
[----:B---3--:R-:W-:-:S02]  /*567e0*/  @!P0 IMAD.MOV.U32 R8, RZ, RZ, R26 ;  /* 0x000000ffff088224 */ /* 0x008fc400078e001a */
[----:B------:R-:W-:Y:S02]  /*567f0*/  @!P0 IMAD.MOV.U32 R9, RZ, RZ, R27 ;  /* 0x000000ffff098224 */ /* 0x000fe400078e001b */
[----:B------:R-:W3:Y:S04]  /*56800*/  LDL R27, [R1+0x13d8] ;  /* 0x0013d800011b7983 */ /* 0x000ee80000100800 */
[----:B------:R4:W3:Y:S04]  /*56810*/  @!P0 LDG.E.U8 R192, desc[UR10][R8.64] ;  /* 0x0000000a08c08981 */ /* 0x0008e8000c1e1100 */
[----:B------:R-:W3:Y:S01]  /*56820*/  LDL.LU R36, [R1+0x11a8] ;  /* 0x0011a80001247983 */ /* 0x000ee20000300800 */
[----:B----4-:R-:W-:-:S03]  /*56830*/  @!P0 IMAD.MOV.U32 R8, RZ, RZ, R5 ;  /* 0x000000ffff088224 */ /* 0x010fc600078e0005 */
[----:B------:R-:W4:Y:S01]  /*56840*/  LDL.LU R5, [R1+0x11a4] ;  /* 0x0011a40001057983 */ /* 0x000f220000300800 */
[----:B------:R-:W-:Y:S01]  /*56850*/  PRMT R191, RZ, 0x7610, R191 ;  /* 0x00007610ffbf7816 */ /* 0x000fe200000000bf */
[----:B------:R-:W-:Y:S02]  /*56860*/  @!P0 IMAD.MOV.U32 R9, RZ, RZ, R25 ;  /* 0x000000ffff098224 */ /* 0x000fe400078e0019 */
[----:B------:R-:W4:Y:S04]  /*56870*/  LDL R26, [R1+0x139c] ;  /* 0x00139c00011a7983 */ /* 0x000f280000100800 */
[----:B------:R-:W4:Y:S04]  /*56880*/  LDL R25, [R1+0x13a0] ;  /* 0x0013a00001197983 */ /* 0x000f280000100800 */
[----:B------:R2:W4:Y:S02]  /*56890*/  @!P0 LDG.E.U8 R191, desc[UR10][R8.64] ;  /* 0x0000000a08bf8981 */ /* 0x000524000c1e1100 */
[----:B--2---:R-:W-:-:S02]  /*568a0*/  @!P0 IMAD.MOV.U32 R8, RZ, RZ, R3 ;  /* 0x000000ffff088224 */ /* 0x004fc400078e0003 */
[----:B------:R-:W2:Y:S01]  /*568b0*/  LDL R3, [R1+0x1360] ;  /* 0x0013600001037983 */ /* 0x000ea20000100800 */
[----:B------:R-:W-:Y:S01]  /*568c0*/  PRMT R190, RZ, 0x7610, R190 ;  /* 0x00007610ffbe7816 */ /* 0x000fe200000000be */
[----:B------:R-:W-:Y:S01]  /*568d0*/  @!P0 IMAD.MOV.U32 R9, RZ, RZ, R4 ;  /* 0x000000ffff098224 */ /* 0x000fe200078e0004 */
[----:B------:R-:W-:Y:S02]  /*568e0*/  PRMT R189, RZ, 0x7610, R189 ;  /* 0x00007610ffbd7816 */ /* 0x000fe400000000bd */
[----:B------:R-:W-:Y:S02]  /*568f0*/  PRMT R188, RZ, 0x7610, R188 ;  /* 0x00007610ffbc7816 */ /* 0x000fe400000000bc */
[----:B------:R-:W-:Y:S01]  /*56900*/  PRMT R187, RZ, 0x7610, R187 ;  /* 0x00007610ffbb7816 */ /* 0x000fe200000000bb */
[----:B------:R-:W2:Y:S04]  /*56910*/  LDL R4, [R1+0x135c] ;  /* 0x00135c0001047983 */ /* 0x000ea80000100800 */
[----:B------:R0:W2:Y:S02]  /*56920*/  @!P0 LDG.E.U8 R190, desc[UR10][R8.64] ;  /* 0x0000000a08be8981 */ /* 0x0000a4000c1e1100 */
[----:B0-----:R-:W-:-:S02]  /*56930*/  @!P0 IMAD.MOV.U32 R8, RZ, RZ, R32 ;  /* 0x000000ffff088224 */ /* 0x001fc400078e0020 */
[----:B------:R-:W-:-:S05]  /*56940*/  @!P0 IMAD.MOV.U32 R9, RZ, RZ, R239 ;  /* 0x000000ffff098224 */ /* 0x000fca00078e00ef */
[----:B------:R0:W2:Y:S04]  /*56950*/  @!P0 LDG.E.U8 R189, desc[UR10][R8.64] ;  /* 0x0000000a08bd8981 */ /* 0x0000a8000c1e1100 */
[----:B------:R1:W-:Y:S01]  /*56960*/  STL [R1+0x2b48], R239 ;  /* 0x002b48ef01007387 */ /* 0x0003e20000100800 */
[----:B0-----:R-:W-:Y:S02]  /*56970*/  @!P0 IMAD.MOV.U32 R8, RZ, RZ, R0 ;  /* 0x000000ffff088224 */ /* 0x001fe400078e0000 */
[----:B------:R-:W-:Y:S01]  /*56980*/  @!P0 IMAD.MOV.U32 R9, RZ, RZ, R41 ;  /* 0x000000ffff098224 */ /* 0x000fe200078e0029 */
[----:B-1----:R-:W2:Y:S04]  /*56990*/  LDL.LU R239, [R1+0x1200] ;  /* 0x0012000001ef7983 */ /* 0x002ea80000300800 */
[----:B------:R3:W2:Y:S04]  /*569a0*/  @!P0 LDG.E.U8 R188, desc[UR10][R8.64] ;  /* 0x0000000a08bc8981 */ /* 0x0006a8000c1e1100 */
[----:B------:R0:W-:Y:S01]  /*569b0*/  STL [R1+0x2b4c], R0 ;  /* 0x002b4c0001007387 */ /* 0x0001e20000100800 */
[----:B---3--:R-:W-:-:S02]  /*569c0*/  @!P0 IMAD.MOV.U32 R8, RZ, RZ, R36 ;  /* 0x000000ffff088224 */ /* 0x008fc400078e0024 */
[----:B----4-:R-:W-:Y:S01]  /*569d0*/  @!P0 IMAD.MOV.U32 R9, RZ, RZ, R5 ;  /* 0x000000ffff098224 */ /* 0x010fe200078e0005 */
[----:B0-----:R-:W3:Y:S04]  /*569e0*/  LDL.LU R0, [R1+0x1208] ;  /* 0x0012080001007983 */ /* 0x001ee80000300800 */
[----:B------:R0:W4:Y:S01]  /*569f0*/  @!P0 LDG.E.U8 R187, desc[UR10][R8.64] ;  /* 0x0000000a08bb8981 */ /* 0x000122000c1e1100 */
[----:B------:R-:W-:Y:S01]  /*56a00*/  PRMT R186, RZ, 0x7610, R186 ;  /* 0x00007610ffba7816 */ /* 0x000fe200000000ba */
[----:B0-----:R-:W-:Y:S02]  /*56a10*/  @!P0 IMAD.MOV.U32 R8, RZ, RZ, R30 ;  /* 0x000000ffff088224 */ /* 0x001fe400078e001e */
[----:B------:R-:W3:Y:S01]  /*56a20*/  LDL R30, [R1+0x1320] ;  /* 0x00132000011e7983 */ /* 0x000ee20000100800 */
[----:B------:R-:W-:-:S03]  /*56a30*/  @!P0 IMAD.MOV.U32 R9, RZ, RZ, R31 ;  /* 0x000000ffff098224 */ /* 0x000fc600078e001f */
[----:B------:R-:W4:Y:S01]  /*56a40*/  LDL R31, [R1+0x131c] ;  /* 0x00131c00011f7983 */ /* 0x000f220000100800 */
[----:B------:R-:W-:-:S03]  /*56a50*/  PRMT R185, RZ, 0x7610, R185 ;  /* 0x00007610ffb97816 */ /* 0x000fc600000000b9 */
[----:B------:R0:W4:Y:S01]  /*56a60*/  @!P0 LDG.E.U8 R186, desc[UR10][R8.64] ;  /* 0x0000000a08ba8981 */ /* 0x000122000c1e1100 */
[----:B------:R-:W-:Y:S01]  /*56a70*/  PRMT R184, RZ, 0x7610, R184 ;  /* 0x00007610ffb87816 */ /* 0x000fe200000000b8 */
[----:B0-----:R-:W-:Y:S02]  /*56a80*/  @!P0 IMAD.MOV.U32 R8, RZ, RZ, R27 ;  /* 0x000000ffff088224 */ /* 0x001fe400078e001b */
[----:B------:R-:W-:Y:S01]  /*56a90*/  @!P0 IMAD.MOV.U32 R9, RZ, RZ, R28 ;  /* 0x000000ffff098224 */ /* 0x000fe200078e001c */
[----:B------:R-:W4:Y:S04]  /*56aa0*/  LDL R27, [R1+0x12e0] ;  /* 0x0012e000011b7983 */ /* 0x000f280000100800 */
[----:B------:R-:W4:Y:S04]  /*56ab0*/  LDL R28, [R1+0x12dc] ;  /* 0x0012dc00011c7983 */ /* 0x000f280000100800 */
[----:B------:R0:W4:Y:S02]  /*56ac0*/  @!P0 LDG.E.U8 R185, desc[UR10][R8.64] ;  /* 0x0000000a08b98981 */ /* 0x000124000c1e1100 */
[----:B0-----:R-:W-:-:S02]  /*56ad0*/  @!P0 IMAD.MOV.U32 R8, RZ, RZ, R25 ;  /* 0x000000ffff088224 */ /* 0x001fc400078e0019 */
[----:B------:R-:W-:Y:S01]  /*56ae0*/  @!P0 IMAD.MOV.U32 R9, RZ, RZ, R26 ;  /* 0x000000ffff098224 */ /* 0x000fe200078e001a */
[----:B------:R-:W4:Y:S04]  /*56af0*/  LDL R25, [R1+0x12a0] ;  /* 0x0012a00001197983 */ /* 0x000f280000100800 */
[----:B------:R-:W4:Y:S04]  /*56b00*/  LDL R26, [R1+0x129c] ;  /* 0x00129c00011a7983 */ /* 0x000f280000100800 */
[----:B------:R2:W4:Y:S02]  /*56b10*/  @!P0 LDG.E.U8 R184, desc[UR10][R8.64] ;  /* 0x0000000a08b88981 */ /* 0x000524000c1e1100 */
[----:B--2---:R-:W-:-:S02]  /*56b20*/  @!P0 IMAD.MOV.U32 R8, RZ, RZ, R3 ;  /* 0x000000ffff088224 */ /* 0x004fc400078e0003 */
[----:B------:R-:W2:Y:S01]  /*56b30*/  LDL R3, [R1+0x1260] ;  /* 0x0012600001037983 */ /* 0x000ea20000100800 */
[----:B------:R-:W-:Y:S01]  /*56b40*/  PRMT R183, RZ, 0x7610, R183 ;  /* 0x00007610ffb77816 */ /* 0x000fe200000000b7 */
[----:B------:R-:W-:Y:S02]  /*56b50*/  @!P0 IMAD.MOV.U32 R9, RZ, RZ, R4 ;  /* 0x000000ffff098224 */ /* 0x000fe400078e0004 */
[----:B------:R-:W2:Y:S04]  /*56b60*/  LDL R4, [R1+0x125c] ;  /* 0x00125c0001047983 */ /* 0x000ea80000100800 */
[----:B------:R3:W2:Y:S04]  /*56b70*/  @!P0 LDG.E.U8 R183, desc[UR10][R8.64] ;  /* 0x0000000a08b78981 */ /* 0x0006a8000c1e1100 */
[----:B------:R-:W2:Y:S01]  /*56b80*/  LDL.LU R39, [R1+0x11dc] ;  /* 0x0011dc0001277983 */ /* 0x000ea20000300800 */
[----:B------:R-:W-:-:S02]  /*56b90*/  PRMT R182, RZ, 0x7610, R182 ;  /* 0x00007610ffb67816 */ /* 0x000fc400000000b6 */
[----:B------:R-:W-:Y:S02]  /*56ba0*/  PRMT R181, RZ, 0x7610, R181 ;  /* 0x00007610ffb57816 */ /* 0x000fe400000000b5 */
[----:B------:R-:W-:Y:S01]  /*56bb0*/  PRMT R180, RZ, 0x7610, R180 ;  /* 0x00007610ffb47816 */ /* 0x000fe200000000b4 */
[----:B---3--:R-:W-:Y:S02]  /*56bc0*/  @!P0 IMAD.MOV.U32 R8, RZ, RZ, R30 ;  /* 0x000000ffff088224 */ /* 0x008fe400078e001e */
[----:B------:R-:W3:Y:S01]  /*56bd0*/  LDL R30, [R1+0x1220] ;  /* 0x00122000011e7983 */ /* 0x000ee20000100800 */
[----:B----4-:R-:W-:-:S03]  /*56be0*/  @!P0 IMAD.MOV.U32 R9, RZ, RZ, R31 ;  /* 0x000000ffff098224 */ /* 0x010fc600078e001f */
[----:B------:R-:W4:Y:S04]  /*56bf0*/  LDL.LU R48, [R1+0x11e0] ;  /* 0x0011e00001307983 */ /* 0x000f280000300800 */
[----:B------:R-:W4:Y:S04]  /*56c00*/  LDL.LU R44, [R1+0x119c] ;  /* 0x00119c00012c7983 */ /* 0x000f280000300800 */
[----:B------:R-:W4:Y:S04]  /*56c10*/  LDL.LU R34, [R1+0x11a0] ;  /* 0x0011a00001227983 */ /* 0x000f280000300800 */
[----:B------:R0:W4:Y:S01]  /*56c20*/  @!P0 LDG.E.U8 R182, desc[UR10][R8.64] ;  /* 0x0000000a08b68981 */ /* 0x000122000c1e1100 */
[----:B------:R-:W-:-:S02]  /*56c30*/  PRMT R179, RZ, 0x7610, R179 ;  /* 0x00007610ffb37816 */ /* 0x000fc400000000b3 */
[----:B------:R-:W-:Y:S01]  /*56c40*/  PRMT R178, RZ, 0x7610, R178 ;  /* 0x00007610ffb27816 */ /* 0x000fe200000000b2 */
[----:B------:R-:W4:Y:S04]  /*56c50*/  LDL R33, [R1+0x1354] ;  /* 0x0013540001217983 */ /* 0x000f280000100800 */
[----:B------:R-:W4:Y:S01]  /*56c60*/  LDL R32, [R1+0x1358] ;  /* 0x0013580001207983 */ /* 0x000f220000100800 */
[----:B0-----:R-:W-:Y:S02]  /*56c70*/  @!P0 IMAD.MOV.U32 R8, RZ, RZ, R27 ;  /* 0x000000ffff088224 */ /* 0x001fe400078e001b */
[----:B------:R-:W-:Y:S01]  /*56c80*/  @!P0 IMAD.MOV.U32 R9, RZ, RZ, R28 ;  /* 0x000000ffff098224 */ /* 0x000fe200078e001c */
[----:B------:R-:W-:Y:S01]  /*56c90*/  PRMT R177, RZ, 0x7610, R177 ;  /* 0x00007610ffb17816 */ /* 0x000fe200000000b1 */
[----:B------:R-:W4:Y:S04]  /*56ca0*/  LDL R28, [R1+0x13cc] ;  /* 0x0013cc00011c7983 */ /* 0x000f280000100800 */
[----:B------:R0:W4:Y:S04]  /*56cb0*/  @!P0 LDG.E.U8 R181, desc[UR10][R8.64] ;  /* 0x0000000a08b58981 */ /* 0x000128000c1e1100 */
[----:B------:R-:W4:Y:S01]  /*56cc0*/  LDL R27, [R1+0x1314] ;  /* 0x00131400011b7983 */ /* 0x000f220000100800 */
[----:B0-----:R-:W-:-:S02]  /*56cd0*/  @!P0 IMAD.MOV.U32 R8, RZ, RZ, R25 ;  /* 0x000000ffff088224 */ /* 0x001fc400078e0019 */
[----:B------:R-:W-:Y:S01]  /*56ce0*/  @!P0 IMAD.MOV.U32 R9, RZ, RZ, R26 ;  /* 0x000000ffff098224 */ /* 0x000fe200078e001a */
[----:B------:R-:W4:Y:S04]  /*56cf0*/  LDL R25, [R1+0x1394] ;  /* 0x0013940001197983 */ /* 0x000f280000100800 */
[----:B------:R-:W4:Y:S04]  /*56d00*/  LDL R26, [R1+0x13d0] ;  /* 0x0013d000011a7983 */ /* 0x000f280000100800 */
[----:B------:R2:W4:Y:S02]  /*56d10*/  @!P0 LDG.E.U8 R180, desc[UR10][R8.64] ;  /* 0x0000000a08b48981 */ /* 0x000524000c1e1100 */
[----:B--2---:R-:W-:-:S02]  /*56d20*/  @!P0 IMAD.MOV.U32 R8, RZ, RZ, R3 ;  /* 0x000000ffff088224 */ /* 0x004fc400078e0003 */
[----:B------:R-:W2:Y:S01]  /*56d30*/  LDL R3, [R1+0x1398] ;  /* 0x0013980001037983 */ /* 0x000ea20000100800 */
[----:B------:R-:W-:-:S03]  /*56d40*/  @!P0 IMAD.MOV.U32 R9, RZ, RZ, R4 ;  /* 0x000000ffff098224 */ /* 0x000fc600078e0004 */
[----:B------:R-:W2:Y:S04]  /*56d50*/  LDL R4, [R1+0x1318] ;  /* 0x0013180001047983 */ /* 0x000ea80000100800 */
[----:B------:R0:W2:Y:S02]  /*56d60*/  @!P0 LDG.E.U8 R179, desc[UR10][R8.64] ;  /* 0x0000000a08b38981 */ /* 0x0000a4000c1e1100 */
[----:B0-----:R-:W-:Y:S02]  /*56d70*/  @!P0 IMAD.MOV.U32 R9, RZ, RZ, R7 ;  /* 0x000000ffff098224 */ /* 0x001fe400078e0007 */
[----:B------:R0:W-:Y:S01]  /*56d80*/  STL [R1+0x2b50], R7 ;  /* 0x002b500701007387 */ /* 0x0001e20000100800 */
[----:B------:R-:W-:Y:S02]  /*56d90*/  PRMT R176, RZ, 0x7610, R176 ;  /* 0x00007610ffb07816 */ /* 0x000fe400000000b0 */
[----:B------:R-:W-:Y:S01]  /*56da0*/  PRMT R175, RZ, 0x7610, R175 ;  /* 0x00007610ffaf7816 */ /* 0x000fe200000000af */
[----:B0-----:R-:W2:Y:S04]  /*56db0*/  LDL.LU R7, [R1+0x1210] ;  /* 0x0012100001077983 */ /* 0x001ea80000300800 */
[----:B------:R-:W2:Y:S01]  /*56dc0*/  LDL R31, [R1+0x12d4] ;  /* 0x0012d400011f7983 */ /* 0x000ea20000100800 */
[----:B---3--:R-:W-:-:S03]  /*56dd0*/  @!P0 IMAD.MOV.U32 R8, RZ, RZ, R30 ;  /* 0x000000ffff088224 */ /* 0x008fc600078e001e */
[----:B------:R-:W3:Y:S04]  /*56de0*/  LDL R30, [R1+0x12d8] ;  /* 0x0012d800011e7983 */ /* 0x000ee80000100800 */
[----:B------:R4:W3:Y:S02]  /*56df0*/  @!P0 LDG.E.U8 R178, desc[UR10][R8.64] ;  /* 0x0000000a08b28981 */ /* 0x0008e4000c1e1100 */
[----:B----4-:R-:W-:Y:S02]  /*56e00*/  @!P0 IMAD.MOV.U32 R8, RZ, RZ, R48 ;  /* 0x000000ffff088224 */ /* 0x010fe400078e0030 */
[----:B------:R-:W-:-:S05]  /*56e10*/  @!P0 IMAD.MOV.U32 R9, RZ, RZ, R39 ;  /* 0x000000ffff098224 */ /* 0x000fca00078e0027 */
[----:B------:R0:W4:Y:S02]  /*56e20*/  @!P0 LDG.E.U8 R177, desc[UR10][R8.64] ;  /* 0x0000000a08b18981 */ /* 0x000124000c1e1100 */
[----:B0-----:R-:W-:Y:S02]  /*56e30*/  @!P0 IMAD.MOV.U32 R8, RZ, RZ, R34 ;  /* 0x000000ffff088224 */ /* 0x001fe400078e0022 */
[----:B------:R-:W-:-:S05]  /*56e40*/  @!P0 IMAD.MOV.U32 R9, RZ, RZ, R44 ;  /* 0x000000ffff098224 */ /* 0x000fca00078e002c */
[----:B------:R0:W4:Y:S02]  /*56e50*/  @!P0 LDG.E.U8 R176, desc[UR10][R8.64] ;  /* 0x0000000a08b08981 */ /* 0x000124000c1e1100 */
[----:B0-----:R-:W-:Y:S02]  /*56e60*/  @!P0 IMAD.MOV.U32 R8, RZ, RZ, R26 ;  /* 0x000000ffff088224 */ /* 0x001fe400078e001a */
[----:B------:R-:W-:Y:S01]  /*56e70*/  @!P0 IMAD.MOV.U32 R9, RZ, RZ, R28 ;  /* 0x000000ffff098224 */ /* 0x000fe200078e001c */
        /* <DEDUP_REMOVED lines=8> */
[----:B------:R-:W-:Y:S01]  /*56f00*/  PRMT R172, RZ, 0x7610, R172 ;  /* 0x00007610ffac7816 */ /* 0x000fe200000000ac */
[----:B------:R-:W2:Y:S04]  /*56f10*/  LDL R25, [R1+0x1254] ;  /* 0x0012540001197983 */ /* 0x000ea80000100800 */
[----:B------:R0:W2:Y:S02]  /*56f20*/  @!P0 LDG.E.U8 R174, desc[UR10][R8.64] ;  /* 0x0000000a08ae8981 */ /* 0x0000a4000c1e1100 */
[----:B0-----:R-:W-:-:S02]  /*56f30*/  @!P0 IMAD.MOV.U32 R8, RZ, RZ, R32 ;  /* 0x000000ffff088224 */ /* 0x001fc400078e0020 */
[----:B------:R-:W-:-:S05]  /*56f40*/  @!P0 IMAD.MOV.U32 R9, RZ, RZ, R33 ;  /* 0x000000ffff098224 */ /* 0x000fca00078e0021 */
[----:B------:R0:W2:Y:S01]  /*56f50*/  @!P0 LDG.E.U8 R173, desc[UR10][R8.64] ;  /* 0x0000000a08ad8981 */ /* 0x0000a2000c1e1100 */
[----:B------:R-:W-:Y:S01]  /*56f60*/  PRMT R171, RZ, 0x7610, R171 ;  /* 0x00007610ffab7816 */ /* 0x000fe200000000ab */
[----:B0-----:R-:W-:Y:S02]  /*56f70*/  @!P0 IMAD.MOV.U32 R8, RZ, RZ, R4 ;  /* 0x000000ffff088224 */ /* 0x001fe400078e0004 */
[----:B------:R-:W-:Y:S01]  /*56f80*/  @!P0 IMAD.MOV.U32 R9, RZ, RZ, R27 ;  /* 0x000000ffff098224 */ /* 0x000fe200078e001b */
[----:B------:R-:W2:Y:S01]  /*56f90*/  LDL R4, [R1+0x1218] ;  /* 0x0012180001047983 */ /* 0x000ea20000100800 */
[----:B------:R-:W-:-:S03]  /*56fa0*/  PRMT R170, RZ, 0x7610, R170 ;  /* 0x00007610ffaa7816 */ /* 0x000fc600000000aa */
[----:B------:R-:W2:Y:S04]  /*56fb0*/  LDL.LU R37, [R1+0x11d4] ;  /* 0x0011d40001257983 */ /* 0x000ea80000300800 */
[----:B------:R-:W2:Y:S04]  /*56fc0*/  LDL.LU R27, [R1+0x11d8] ;  /* 0x0011d800011b7983 */ /* 0x000ea80000300800 */
[----:B------:R0:W2:Y:S04]  /*56fd0*/  @!P0 LDG.E.U8 R172, desc[UR10][R8.64] ;  /* 0x0000000a08ac8981 */ /* 0x0000a8000c1e1100 */
[----:B------:R-:W2:Y:S01]  /*56fe0*/  LDL.LU R32, [R1+0x1198] ;  /* 0x0011980001207983 */ /* 0x000ea20000300800 */
[----:B------:R-:W-:-:S03]  /*56ff0*/  PRMT R169, RZ, 0x7610, R169 ;  /* 0x00007610ffa97816 */ /* 0x000fc600000000a9 */
[----:B------:R-:W2:Y:S01]  /*57000*/  LDL R33, [R1+0x13c4] ;  /* 0x0013c40001217983 */ /* 0x000ea20000100800 */
[----:B0-----:R-:W-:Y:S01]  /*57010*/  @!P0 IMAD.MOV.U32 R9, RZ, RZ, R31 ;  /* 0x000000ffff098224 */ /* 0x001fe200078e001f */
[----:B------:R-:W-:Y:S02]  /*57020*/  PRMT R168, RZ, 0x7610, R168 ;  /* 0x00007610ffa87816 */ /* 0x000fe400000000a8 */
[----:B------:R-:W2:Y:S01]  /*57030*/  LDL R31, [R1+0x13bc] ;  /* 0x0013bc00011f7983 */ /* 0x000ea20000100800 */
[----:B---3--:R-:W-:-:S03]  /*57040*/  @!P0 IMAD.MOV.U32 R8, RZ, RZ, R30 ;  /* 0x000000ffff088224 */ /* 0x008fc600078e001e */
[----:B------:R-:W3:Y:S04]  /*57050*/  LDL R30, [R1+0x13c0] ;  /* 0x0013c000011e7983 */ /* 0x000ee80000100800 */
[----:B------:R4:W3:Y:S02]  /*57060*/  @!P0 LDG.E.U8 R171, desc[UR10][R8.64] ;  /* 0x0000000a08ab8981 */ /* 0x0008e4000c1e1100 */
[----:B----4-:R-:W-:Y:S02]  /*57070*/  @!P0 IMAD.MOV.U32 R8, RZ, RZ, R26 ;  /* 0x000000ffff088224 */ /* 0x010fe400078e001a */
[----:B------:R-:W-:Y:S01]  /*57080*/  @!P0 IMAD.MOV.U32 R9, RZ, RZ, R28 ;  /* 0x000000ffff098224 */ /* 0x000fe200078e001c */
[----:B------:R-:W-:Y:S01]  /*57090*/  PRMT R167, RZ, 0x7610, R167 ;  /* 0x00007610ffa77816 */ /* 0x000fe200000000a7 */
[----:B------:R-:W4:Y:S04]  /*570a0*/  LDL R28, [R1+0x138c] ;  /* 0x00138c00011c7983 */ /* 0x000f280000100800 */
[----:B------:R2:W4:Y:S04]  /*570b0*/  @!P0 LDG.E.U8 R170, desc[UR10][R8.64] ;  /* 0x0000000a08aa8981 */ /* 0x000528000c1e1100 */
[----:B------:R-:W4:Y:S01]  /*570c0*/  LDL R26, [R1+0x1390] ;  /* 0x00139000011a7983 */ /* 0x000f220000100800 */
[----:B--2---:R-:W-:-:S03]  /*570d0*/  @!P0 IMAD.MOV.U32 R8, RZ, RZ, R3 ;  /* 0x000000ffff088224 */ /* 0x004fc600078e0003 */
[----:B------:R-:W2:Y:S01]  /*570e0*/  LDL R3, [R1+0x1194] ;  /* 0x0011940001037983 */ /* 0x000ea20000100800 */
[----:B------:R-:W-:-:S03]  /*570f0*/  @!P0 IMAD.MOV.U32 R9, RZ, RZ, R25 ;  /* 0x000000ffff098224 */ /* 0x000fc600078e0019 */
[----:B------:R-:W3:Y:S04]  /*57100*/  LDL R25, [R1+0x13c8] ;  /* 0x0013c80001197983 */ /* 0x000ee80000100800 */
[----:B------:R0:W4:Y:S02]  /*57110*/  @!P0 LDG.E.U8 R169, desc[UR10][R8.64] ;  /* 0x0000000a08a98981 */ /* 0x000124000c1e1100 */
[----:B0-----:R-:W-:Y:S02]  /*57120*/  @!P0 IMAD.MOV.U32 R9, RZ, RZ, R6 ;  /* 0x000000ffff098224 */ /* 0x001fe400078e0006 */
[----:B------:R0:W-:Y:S04]  /*57130*/  STL [R1+0x2b54], R6 ;  /* 0x002b540601007387 */ /* 0x0001e80000100800 */
[----:B0-----:R-:W4:Y:S01]  /*57140*/  LDL.LU R6, [R1+0x123c] ;  /* 0x00123c0001067983 */ /* 0x001f220000300800 */
[----:B------:R-:W-:-:S03]  /*57150*/  @!P0 IMAD.MOV.U32 R8, RZ, RZ, R4 ;  /* 0x000000ffff088224 */ /* 0x000fc600078e0004 */
[----:B------:R-:W4:Y:S04]  /*57160*/  LDL R4, [R1+0x134c] ;  /* 0x00134c0001047983 */ /* 0x000f280000100800 */
[----:B------:R0:W4:Y:S02]  /*57170*/  @!P0 LDG.E.U8 R168, desc[UR10][R8.64] ;  /* 0x0000000a08a88981 */ /* 0x000124000c1e1100 */
[----:B0-----:R-:W-:Y:S02]  /*57180*/  @!P0 IMAD.MOV.U32 R8, RZ, RZ, R27 ;  /* 0x000000ffff088224 */ /* 0x001fe400078e001b */
[----:B------:R-:W-:-:S05]  /*57190*/  @!P0 IMAD.MOV.U32 R9, RZ, RZ, R37 ;  /* 0x000000ffff098224 */ /* 0x000fca00078e0025 */
[----:B------:R2:W4:Y:S02]  /*571a0*/  @!P0 LDG.E.U8 R167, desc[UR10][R8.64] ;  /* 0x0000000a08a78981 */ /* 0x000524000c1e1100 */
[----:B--2---:R-:W-:Y:S02]  /*571b0*/  @!P0 IMAD.MOV.U32 R9, RZ, RZ, R3 ;  /* 0x000000ffff098224 */ /* 0x004fe400078e0003 */
[----:B------:R-:W2:Y:S01]  /*571c0*/  LDL R3, [R1+0x1350] ;  /* 0x0013500001037983 */ /* 0x000ea20000100800 */
[----:B------:R-:W-:Y:S01]  /*571d0*/  PRMT R166, RZ, 0x7610, R166 ;  /* 0x00007610ffa67816 */ /* 0x000fe200000000a6 */
[----:B------:R-:W-:Y:S01]  /*571e0*/  @!P0 IMAD.MOV.U32 R8, RZ, RZ, R32 ;  /* 0x000000ffff088224 */ /* 0x000fe200078e0020 */
[----:B------:R-:W-:-:S04]  /*571f0*/  PRMT R165, RZ, 0x7610, R165 ;  /* 0x00007610ffa57816 */ /* 0x000fc800000000a5 */
[----:B------:R3:W2:Y:S01]  /*57200*/  @!P0 LDG.E.U8 R166, desc[UR10][R8.64] ;  /* 0x0000000a08a68981 */ /* 0x0006a2000c1e1100 */
[----:B------:R-:W-:Y:S01]  /*57210*/  PRMT R164, RZ, 0x7610, R164 ;  /* 0x00007610ffa47816 */ /* 0x000fe200000000a4 */
[----:B---3--:R-:W-:Y:S02]  /*57220*/  @!P0 IMAD.MOV.U32 R8, RZ, RZ, R25 ;  /* 0x000000ffff088224 */ /* 0x008fe400078e0019 */
[----:B------:R-:W-:Y:S01]  /*57230*/  @!P0 IMAD.MOV.U32 R9, RZ, RZ, R33 ;  /* 0x000000ffff098224 */ /* 0x000fe200078e0021 */
[----:B------:R-:W3:Y:S04]  /*57240*/  LDL R25, [R1+0x1310] ;  /* 0x0013100001197983 */ /* 0x000ee80000100800 */
[----:B------:R-:W3:Y:S04]  /*57250*/  LDL R33, [R1+0x130c] ;  /* 0x00130c0001217983 */ /* 0x000ee80000100800 */
[----:B------:R0:W3:Y:S01]  /*57260*/  @!P0 LDG.E.U8 R165, desc[UR10][R8.64] ;  /* 0x0000000a08a58981 */ /* 0x0000e2000c1e1100 */
[----:B------:R-:W-:Y:S01]  /*57270*/  PRMT R163, RZ, 0x7610, R163 ;  /* 0x00007610ffa37816 */ /* 0x000fe200000000a3 */
[----:B0-----:R-:W-:-:S02]  /*57280*/  @!P0 IMAD.MOV.U32 R8, RZ, RZ, R30 ;  /* 0x000000ffff088224 */ /* 0x001fc400078e001e */
        /* <DEDUP_REMOVED lines=11> */
[----:B--2---:R-:W-:-:S03]  /*57340*/  @!P0 IMAD.MOV.U32 R8, RZ, RZ, R3 ;  /* 0x000000ffff088224 */ /* 0x004fc600078e0003 */
[----:B------:R-:W2:Y:S01]  /*57350*/  LDL R3, [R1+0x1250] ;  /* 0x0012500001037983 */ /* 0x000ea20000100800 */
[----:B------:R-:W-:-:S03]  /*57360*/  PRMT R162, RZ, 0x7610, R162 ;  /* 0x00007610ffa27816 */ /* 0x000fc600000000a2 */
[----:B------:R-:W2:Y:S01]  /*57370*/  LDL.LU R47, [R1+0x120c] ;  /* 0x00120c00012f7983 */ /* 0x000ea20000300800 */
[----:B------:R-:W-:-:S03]  /*57380*/  PRMT R161, RZ, 0x7610, R161 ;  /* 0x00007610ffa17816 */ /* 0x000fc600000000a1 */
[----:B------:R-:W2:Y:S04]  /*57390*/  LDL.LU R35, [R1+0x11cc] ;  /* 0x0011cc0001237983 */ /* 0x000ea80000300800 */
[----:B------:R3:W2:Y:S01]  /*573a0*/  @!P0 LDG.E.U8 R162, desc[UR10][R8.64] ;  /* 0x0000000a08a28981 */ /* 0x0006a2000c1e1100 */
[----:B------:R-:W-:Y:S01]  /*573b0*/  PRMT R160, RZ, 0x7610, R160 ;  /* 0x00007610ffa07816 */ /* 0x000fe200000000a0 */
[----:B---3--:R-:W-:Y:S02]  /*573c0*/  @!P0 IMAD.MOV.U32 R8, RZ, RZ, R25 ;  /* 0x000000ffff088224 */ /* 0x008fe400078e0019 */
[----:B------:R-:W-:Y:S01]  /*573d0*/  @!P0 IMAD.MOV.U32 R9, RZ, RZ, R33 ;  /* 0x000000ffff098224 */ /* 0x000fe200078e0021 */
[----:B------:R-:W3:Y:S04]  /*573e0*/  LDL.LU R25, [R1+0x11d0] ;  /* 0x0011d00001197983 */ /* 0x000ee80000300800 */
[----:B------:R-:W3:Y:S04]  /*573f0*/  LDL.LU R45, [R1+0x118c] ;  /* 0x00118c00012d7983 */ /* 0x000ee80000300800 */
[----:B------:R0:W3:Y:S01]  /*57400*/  @!P0 LDG.E.U8 R161, desc[UR10][R8.64] ;  /* 0x0000000a08a18981 */ /* 0x0000e2000c1e1100 */
[----:B------:R-:W-:Y:S01]  /*57410*/  PRMT R159, RZ, 0x7610, R159 ;  /* 0x00007610ff9f7816 */ /* 0x000fe2000000009f */
[----:B0-----:R-:W-:-:S02]  /*57420*/  @!P0 IMAD.MOV.U32 R8, RZ, RZ, R30 ;  /* 0x000000ffff088224 */ /* 0x001fc400078e001e */
[----:B------:R-:W-:Y:S01]  /*57430*/  @!P0 IMAD.MOV.U32 R9, RZ, RZ, R31 ;  /* 0x000000ffff098224 */ /* 0x000fe200078e001f */
[----:B------:R-:W3:Y:S04]  /*57440*/  LDL.LU R30, [R1+0x1190] ;  /* 0x00119000011e7983 */ /* 0x000ee80000300800 */
[----:B------:R-:W3:Y:S04]  /*57450*/  LDL R33, [R1+0x1384] ;  /* 0x0013840001217983 */ /* 0x000ee80000100800 */
[----:B------:R-:W3:Y:S04]  /*57460*/  LDL R31, [R1+0x1388] ;  /* 0x00138800011f7983 */ /* 0x000ee80000100800 */
[----:B------:R4:W3:Y:S02]  /*57470*/  @!P0 LDG.E.U8 R160, desc[UR10][R8.64] ;  /* 0x0000000a08a08981 */ /* 0x0008e4000c1e1100 */
[----:B----4-:R-:W-:-:S02]  /*57480*/  @!P0 IMAD.MOV.U32 R8, RZ, RZ, R26 ;  /* 0x000000ffff088224 */ /* 0x010fc400078e001a */
[----:B------:R-:W-:Y:S01]  /*57490*/  @!P0 IMAD.MOV.U32 R9, RZ, RZ, R28 ;  /* 0x000000ffff098224 */ /* 0x000fe200078e001c */
[----:B------:R-:W-:Y:S02]  /*574a0*/  PRMT R158, RZ, 0x7610, R158 ;  /* 0x00007610ff9e7816 */ /* 0x000fe4000000009e */
[----:B------:R-:W-:Y:S02]  /*574b0*/  PRMT R157, RZ, 0x7610, R157 ;  /* 0x00007610ff9d7816 */ /* 0x000fe4000000009d */
[----:B------:R-:W-:Y:S02]  /*574c0*/  PRMT R156, RZ, 0x7610, R156 ;  /* 0x00007610ff9c7816 */ /* 0x000fe4000000009c */
[----:B------:R-:W-:Y:S01]  /*574d0*/  PRMT R155, RZ, 0x7610, R155 ;  /* 0x00007610ff9b7816 */ /* 0x000fe2000000009b */
[----:B------:R0:W4:Y:S01]  /*574e0*/  @!P0 LDG.E.U8 R159, desc[UR10][R8.64] ;  /* 0x0000000a089f8981 */ /* 0x000122000c1e1100 */
[----:B------:R-:W-:Y:S02]  /*574f0*/  PRMT R154, RZ, 0x7610, R154 ;  /* 0x00007610ff9a7816 */ /* 0x000fe4000000009a */
[----:B------:R-:W-:Y:S01]  /*57500*/  PRMT R153, RZ, 0x7610, R153 ;  /* 0x00007610ff997816 */ /* 0x000fe20000000099 */
[----:B------:R-:W4:Y:S04]  /*57510*/  LDL R28, [R1+0x133c] ;  /* 0x00133c00011c7983 */ /* 0x000f280000100800 */
[----:B------:R-:W4:Y:S01]  /*57520*/  LDL R26, [R1+0x1340] ;  /* 0x00134000011a7983 */ /* 0x000f220000100800 */
[----:B0-----:R-:W-:-:S03]  /*57530*/  @!P0 IMAD.MOV.U32 R9, RZ, RZ, R4 ;  /* 0x000000ffff098224 */ /* 0x001fc600078e0004 */
[----:B------:R-:W4:Y:S01]  /*57540*/  LDL R4, [R1+0x137c] ;  /* 0x00137c0001047983 */ /* 0x000f220000100800 */
[----:B--2---:R-:W-:-:S03]  /*57550*/  @!P0 IMAD.MOV.U32 R8, RZ, RZ, R3 ;  /* 0x000000ffff088224 */ /* 0x004fc600078e0003 */
[----:B------:R-:W2:Y:S04]  /*57560*/  LDL R3, [R1+0x1380] ;  /* 0x0013800001037983 */ /* 0x000ea80000100800 */
[----:B------:R0:W2:Y:S02]  /*57570*/  @!P0 LDG.E.U8 R158, desc[UR10][R8.64] ;  /* 0x0000000a089e8981 */ /* 0x0000a4000c1e1100 */
[----:B0-----:R-:W-:Y:S02]  /*57580*/  @!P0 IMAD.MOV.U32 R8, RZ, RZ, R7 ;  /* 0x000000ffff088224 */ /* 0x001fe400078e0007 */
[----:B------:R-:W-:-:S05]  /*57590*/  @!P0 IMAD.MOV.U32 R9, RZ, RZ, R47 ;  /* 0x000000ffff098224 */ /* 0x000fca00078e002f */
[----:B------:R3:W2:Y:S02]  /*575a0*/  @!P0 LDG.E.U8 R157, desc[UR10][R8.64] ;  /* 0x0000000a089d8981 */ /* 0x0006a4000c1e1100 */
[----:B---3--:R-:W-:Y:S02]  /*575b0*/  @!P0 IMAD.MOV.U32 R8, RZ, RZ, R25 ;  /* 0x000000ffff088224 */ /* 0x008fe400078e0019 */
[----:B------:R-:W-:-:S05]  /*575c0*/  @!P0 IMAD.MOV.U32 R9, RZ, RZ, R35 ;  /* 0x000000ffff098224 */ /* 0x000fca00078e0023 */
[----:B------:R0:W3:Y:S02]  /*575d0*/  @!P0 LDG.E.U8 R156, desc[UR10][R8.64] ;  /* 0x0000000a089c8981 */ /* 0x0000e4000c1e1100 */
[----:B0-----:R-:W-:Y:S02]  /*575e0*/  @!P0 IMAD.MOV.U32 R8, RZ, RZ, R30 ;  /* 0x000000ffff088224 */ /* 0x001fe400078e001e */
[----:B------:R-:W-:-:S05]  /*575f0*/  @!P0 IMAD.MOV.U32 R9, RZ, RZ, R45 ;  /* 0x000000ffff098224 */ /* 0x000fca00078e002d */
[----:B------:R0:W3:Y:S02]  /*57600*/  @!P0 LDG.E.U8 R155, desc[UR10][R8.64] ;  /* 0x0000000a089b8981 */ /* 0x0000e4000c1e1100 */
[----:B0-----:R-:W-:Y:S02]  /*57610*/  @!P0 IMAD.MOV.U32 R8, RZ, RZ, R31 ;  /* 0x000000ffff088224 */ /* 0x001fe400078e001f */
[----:B------:R-:W-:-:S05]  /*57620*/  @!P0 IMAD.MOV.U32 R9, RZ, RZ, R33 ;  /* 0x000000ffff098224 */ /* 0x000fca00078e0021 */
[----:B------:R4:W3:Y:S04]  /*57630*/  @!P0 LDG.E.U8 R154, desc[UR10][R8.64] ;  /* 0x0000000a089a8981 */ /* 0x0008e8000c1e1100 */
[----:B------:R0:W-:Y:S01]  /*57640*/  STL [R1+0x2b58], R7 ;  /* 0x002b580701007387 */ /* 0x0001e20000100800 */
[----:B----4-:R-:W-:-:S03]  /*57650*/  @!P0 IMAD.MOV.U32 R9, RZ, RZ, R4 ;  /* 0x000000ffff098224 */ /* 0x010fc600078e0004 */
[----:B0-----:R-:W4:Y:S01]  /*57660*/  LDL.LU R7, [R1+0x1244] ;  /* 0x0012440001077983 */ /* 0x001f220000300800 */
[----:B------:R-:W-:Y:S02]  /*57670*/  PRMT R152, RZ, 0x7610, R152 ;  /* 0x00007610ff987816 */ /* 0x000fe40000000098 */
[----:B------:R-:W-:Y:S01]  /*57680*/  PRMT R23, RZ, 0x7610, R23 ;  /* 0x00007610ff177816 */ /* 0x000fe20000000017 */
[----:B------:R-:W3:Y:S04]  /*57690*/  LDL R49, [R1+0x1308] ;  /* 0x0013080001317983 */ /* 0x000ee80000100800 */
[----:B------:R-:W4:Y:S04]  /*576a0*/  LDL R33, [R1+0x12c4] ;  /* 0x0012c40001217983 */ /* 0x000f280000100800 */
[----:B------:R-:W4:Y:S04]  /*576b0*/  LDL R31, [R1+0x12c8] ;  /* 0x0012c800011f7983 */ /* 0x000f280000100800 */
[----:B------:R-:W4:Y:S01]  /*576c0*/  LDL R4, [R1+0x1284] ;  /* 0x0012840001047983 */ /* 0x000f220000100800 */
[----:B--2---:R-:W-:-:S03]  /*576d0*/  @!P0 IMAD.MOV.U32 R8, RZ, RZ, R3 ;  /* 0x000000ffff088224 */ /* 0x004fc600078e0003 */
[----:B------:R-:W2:Y:S04]  /*576e0*/  LDL R3, [R1+0x1288] ;  /* 0x0012880001037983 */ /* 0x000ea80000100800 */
[----:B------:R0:W2:Y:S04]  /*576f0*/  @!P0 LDG.E.U8 R153, desc[UR10][R8.64] ;  /* 0x0000000a08998981 */ /* 0x0000a8000c1e1100 */
[----:B------:R-:W0:Y:S04]  /*57700*/  LDL R8, [R1+0x1344] ;  /* 0x0013440001087983 */ /* 0x000e280000100800 */
[----:B------:R-:W0:Y:S02]  /*57710*/  LDL R9, [R1+0x1348] ;  /* 0x0013480001097983 */ /* 0x000e240000100800 */
[----:B0-----:R-:W-:-:S04]  /*57720*/  @!P0 LOP3.LUT R9, R9, R8, RZ, 0x3c, !PT ;  /* 0x0000000809098212 */ /* 0x001fc800078e3cff */
[----:B------:R-:W-:-:S04]  /*57730*/  @!P0 LOP3.LUT R8, R9, R8, RZ, 0x3c, !PT ;  /* 0x0000000809088212 */ /* 0x000fc800078e3cff */
[----:B------:R-:W-:-:S05]  /*57740*/  @!P0 LOP3.LUT R9, R9, R8, RZ, 0x3c, !PT ;  /* 0x0000000809098212 */ /* 0x000fca00078e3cff */
[----:B------:R0:W2:Y:S02]  /*57750*/  @!P0 LDG.E.U8 R152, desc[UR10][R8.64] ;  /* 0x0000000a08988981 */ /* 0x0000a4000c1e1100 */
[----:B0-----:R-:W-:Y:S02]  /*57760*/  @!P0 IMAD.MOV.U32 R8, RZ, RZ, R26 ;  /* 0x000000ffff088224 */ /* 0x001fe400078e001a */
[----:B------:R-:W-:Y:S01]  /*57770*/  @!P0 IMAD.MOV.U32 R9, RZ, RZ, R28 ;  /* 0x000000ffff098224 */ /* 0x000fe200078e001c */
[----:B------:R-:W2:Y:S04]  /*57780*/  LDL R26, [R1+0x1248] ;  /* 0x00124800011a7983 */ /* 0x000ea80000100800 */
[----:B------:R-:W2:Y:S04]  /*57790*/  LDL.LU R28, [R1+0x1204] ;  /* 0x00120400011c7983 */ /* 0x000ea80000300800 */
[----:B------:R3:W2:Y:S04]  /*577a0*/  @!P0 LDG.E.U8 R23, desc[UR10][R8.64] ;  /* 0x0000000a08178981 */ /* 0x0006a8000c1e1100 */
[----:B------:R-:W4:Y:S01]  /*577b0*/  LDL R9, [R1+0x1304] ;  /* 0x0013040001097983 */ /* 0x000f220000100800 */
[----:B------:R-:W-:Y:S01]  /*577c0*/  PRMT R22, RZ, 0x7610, R22 ;  /* 0x00007610ff167816 */ /* 0x000fe20000000016 */
[----:B---3--:R-:W-:Y:S01]  /*577d0*/  @!P0 IMAD.MOV.U32 R8, RZ, RZ, R49 ;  /* 0x000000ffff088224 */ /* 0x008fe200078e0031 */
[----:B------:R-:W-:Y:S01]  /*577e0*/  PRMT R21, RZ, 0x7610, R21 ;  /* 0x00007610ff157816 */ /* 0x000fe20000000015 */
[----:B------:R-:W3:Y:S01]  /*577f0*/  LDL.LU R49, [R1+0x11c8] ;  /* 0x0011c80001317983 */ /* 0x000ee20000300800 */
[----:B------:R-:W-:-:S02]  /*57800*/  PRMT R20, RZ, 0x7610, R20 ;  /* 0x00007610ff147816 */ /* 0x000fc40000000014 */
[----:B------:R-:W-:Y:S01]  /*57810*/  PRMT R19, RZ, 0x7610, R19 ;  /* 0x00007610ff137816 */ /* 0x000fe20000000013 */
[----:B----4-:R0:W4:Y:S02]  /*57820*/  @!P0 LDG.E.U8 R22, desc[UR10][R8.64] ;  /* 0x0000000a08168981 */ /* 0x010124000c1e1100 */
[----:B0-----:R-:W-:Y:S02]  /*57830*/  @!P0 IMAD.MOV.U32 R8, RZ, RZ, R31 ;  /* 0x000000ffff088224 */ /* 0x001fe400078e001f */
[----:B------:R-:W-:Y:S02]  /*57840*/  @!P0 IMAD.MOV.U32 R9, RZ, RZ, R33 ;  /* 0x000000ffff098224 */ /* 0x000fe400078e0021 */
[----:B------:R-:W4:Y:S04]  /*57850*/  LDL.LU R33, [R1+0x11c4] ;  /* 0x0011c40001217983 */ /* 0x000f280000300800 */
[----:B------:R0:W4:Y:S02]  /*57860*/  @!P0 LDG.E.U8 R21, desc[UR10][R8.64] ;  /* 0x0000000a08158981 */ /* 0x000124000c1e1100 */
[----:B0-----:R-:W-:-:S02]  /*57870*/  @!P0 IMAD.MOV.U32 R9, RZ, RZ, R4 ;  /* 0x000000ffff098224 */ /* 0x001fc400078e0004 */
[----:B--2---:R-:W-:Y:S01]  /*57880*/  @!P0 IMAD.MOV.U32 R8, RZ, RZ, R3 ;  /* 0x000000ffff088224 */ /* 0x004fe200078e0003 */
[----:B------:R-:W2:Y:S04]  /*57890*/  LDL R4, [R1+0x1184] ;  /* 0x0011840001047983 */ /* 0x000ea80000100800 */
[----:B------:R-:W2:Y:S04]  /*578a0*/  LDL.LU R3, [R1+0x1188] ;  /* 0x0011880001037983 */ /* 0x000ea80000300800 */
[----:B------:R0:W2:Y:S01]  /*578b0*/  @!P0 LDG.E.U8 R20, desc[UR10][R8.64] ;  /* 0x0000000a08148981 */ /* 0x0000a2000c1e1100 */
[----:B------:R-:W-:Y:S01]  /*578c0*/  PRMT R18, RZ, 0x7610, R18 ;  /* 0x00007610ff127816 */ /* 0x000fe20000000012 */
[----:B0-----:R-:W-:-:S02]  /*578d0*/  @!P0 IMAD.MOV.U32 R8, RZ, RZ, R26 ;  /* 0x000000ffff088224 */ /* 0x001fc400078e001a */
[----:B------:R-:W-:-:S05]  /*578e0*/  @!P0 IMAD.MOV.U32 R9, RZ, RZ, R7 ;  /* 0x000000ffff098224 */ /* 0x000fca00078e0007 */
[----:B------:R0:W2:Y:S01]  /*578f0*/  @!P0 LDG.E.U8 R19, desc[UR10][R8.64] ;  /* 0x0000000a08138981 */ /* 0x0000a2000c1e1100 */
[----:B------:R-:W-:Y:S01]  /*57900*/  PRMT R17, RZ, 0x7610, R17 ;  /* 0x00007610ff117816 */ /* 0x000fe20000000011 */
[----:B0-----:R-:W-:Y:S02]  /*57910*/  @!P0 IMAD.MOV.U32 R8, RZ, RZ, R0 ;  /* 0x000000ffff088224 */ /* 0x001fe400078e0000 */
[----:B------:R-:W-:-:S05]  /*57920*/  @!P0 IMAD.MOV.U32 R9, RZ, RZ, R28 ;  /* 0x000000ffff098224 */ /* 0x000fca00078e001c */
[----:B------:R3:W2:Y:S04]  /*57930*/  @!P0 LDG.E.U8 R18, desc[UR10][R8.64] ;  /* 0x0000000a08128981 */ /* 0x0006a8000c1e1100 */
[----:B------:R0:W-:Y:S01]  /*57940*/  STL [R1+0x2b5c], R7 ;  /* 0x002b5c0701007387 */ /* 0x0001e20000100800 */
[----:B------:R-:W-:Y:S01]  /*57950*/  PRMT R16, RZ, 0x7610, R16 ;  /* 0x00007610ff107816 */ /* 0x000fe20000000010 */
[----:B---3--:R-:W-:Y:S02]  /*57960*/  @!P0 IMAD.MOV.U32 R8, RZ, RZ, R49 ;  /* 0x000000ffff088224 */ /* 0x008fe400078e0031 */
[----:B0-----:R-:W3:Y:S04]  /*57970*/  LDL.LU R7, [R1+0x1240] ;  /* 0x0012400001077983 */ /* 0x001ee80000300800 */
[----:B------:R0:W-:Y:S04]  /*57980*/  STL [R1+0x2b60], R0 ;  /* 0x002b600001007387 */ /* 0x0001e80000100800 */
[----:B0-----:R-:W3:Y:S04]  /*57990*/  LDL.LU R0, [R1+0x127c] ;  /* 0x00127c0001007983 */ /* 0x001ee80000300800 */
[----:B------:R-:W3:Y:S04]  /*579a0*/  LDL.LU R31, [R1+0x11bc] ;  /* 0x0011bc00011f7983 */ /* 0x000ee80000300800 */
[----:B------:R-:W3:Y:S01]  /*579b0*/  LDL.LU R26, [R1+0x11fc] ;  /* 0x0011fc00011a7983 */ /* 0x000ee20000300800 */
[----:B----4-:R-:W-:-:S05]  /*579c0*/  @!P0 IMAD.MOV.U32 R9, RZ, RZ, R33 ;  /* 0x000000ffff098224 */ /* 0x010fca00078e0021 */
[----:B------:R2:W4:Y:S02]  /*579d0*/  @!P0 LDG.E.U8 R17, desc[UR10][R8.64] ;  /* 0x0000000a08118981 */ /* 0x000524000c1e1100 */
[----:B--2---:R-:W-:Y:S02]  /*579e0*/  @!P0 IMAD.MOV.U32 R8, RZ, RZ, R3 ;  /* 0x000000ffff088224 */ /* 0x004fe400078e0003 */
[----:B------:R-:W-:Y:S02]  /*579f0*/  @!P0 IMAD.MOV.U32 R9, RZ, RZ, R4 ;  /* 0x000000ffff098224 */ /* 0x000fe400078e0004 */
[----:B------:R-:W2:Y:S04]  /*57a00*/  LDL.LU R4, [R1+0x11c0] ;  /* 0x0011c00001047983 */ /* 0x000ea80000300800 */
[----:B------:R0:W4:Y:S04]  /*57a10*/  @!P0 LDG.E.U8 R16, desc[UR10][R8.64] ;  /* 0x0000000a08108981 */ /* 0x000128000c1e1100 */
[----:B------:R-:W0:Y:S04]  /*57a20*/  LDL R8, [R1+0x12fc] ;  /* 0x0012fc0001087983 */ /* 0x000e280000100800 */
[----:B------:R-:W0:Y:S01]  /*57a30*/  LDL R9, [R1+0x1300] ;  /* 0x0013000001097983 */ /* 0x000e220000100800 */
[----:B------:R-:W-:-:S02]  /*57a40*/  PRMT R15, RZ, 0x7610, R15 ;  /* 0x00007610ff0f7816 */ /* 0x000fc4000000000f */
[----:B0-----:R-:W-:-:S04]  /*57a50*/  @!P0 LOP3.LUT R9, R9, R8, RZ, 0x3c, !PT ;  /* 0x0000000809098212 */ /* 0x001fc800078e3cff */
[----:B------:R-:W-:-:S04]  /*57a60*/  @!P0 LOP3.LUT R8, R9, R8, RZ, 0x3c, !PT ;  /* 0x0000000809088212 */ /* 0x000fc800078e3cff */
[----:B------:R-:W-:-:S05]  /*57a70*/  @!P0 LOP3.LUT R9, R9, R8, RZ, 0x3c, !PT ;  /* 0x0000000809098212 */ /* 0x000fca00078e3cff */
[----:B------:R0:W4:Y:S04]  /*57a80*/  @!P0 LDG.E.U8 R15, desc[UR10][R8.64] ;  /* 0x0000000a080f8981 */ /* 0x000128000c1e1100 */
[----:B------:R-:W0:Y:S04]  /*57a90*/  LDL R8, [R1+0x12bc] ;  /* 0x0012bc0001087983 */ /* 0x000e280000100800 */
[----:B------:R-:W0:Y:S01]  /*57aa0*/  LDL R9, [R1+0x12c0] ;  /* 0x0012c00001097983 */ /* 0x000e220000100800 */
[----:B------:R-:W-:Y:S02]  /*57ab0*/  PRMT R14, RZ, 0x7610, R14 ;  /* 0x00007610ff0e7816 */ /* 0x000fe4000000000e */
[----:B0-----:R-:W-:-:S04]  /*57ac0*/  @!P0 LOP3.LUT R9, R9, R8, RZ, 0x3c, !PT ;  /* 0x0000000809098212 */ /* 0x001fc800078e3cff */
[----:B------:R-:W-:-:S04]  /*57ad0*/  @!P0 LOP3.LUT R8, R9, R8, RZ, 0x3c, !PT ;  /* 0x0000000809088212 */ /* 0x000fc800078e3cff */
[----:B------:R-:W-:-:S05]  /*57ae0*/  @!P0 LOP3.LUT R9, R9, R8, RZ, 0x3c, !PT ;  /* 0x0000000809098212 */ /* 0x000fca00078e3cff */
[----:B------:R0:W4:Y:S04]  /*57af0*/  @!P0 LDG.E.U8 R14, desc[UR10][R8.64] ;  /* 0x0000000a080e8981 */ /* 0x000128000c1e1100 */
[----:B------:R-:W0:Y:S04]  /*57b00*/  LDL R9, [R1+0x1280] ;  /* 0x0012800001097983 */ /* 0x000e280000100800 */
[----:B------:R1:W-:Y:S04]  /*57b10*/  STL.64 [R1+0x2de8], R150 ;  /* 0x002de89601007387 */ /* 0x0003e80000100a00 */
[----:B-1----:R-:W4:Y:S04]  /*57b20*/  LDL.LU R150, [R1+0xfa0] ;  /* 0x000fa00001967983 */ /* 0x002f280000300800 */
[----:B------:R-:W4:Y:S04]  /*57b30*/  LDL.LU R151, [R1+0xf8c] ;  /* 0x000f8c0001977983 */ /* 0x000f280000300800 */
[----:B------:R1:W-:Y:S04]  /*57b40*/  STL [R1+0x2de4], R149 ;  /* 0x002de49501007387 */ /* 0x0003e80000100800 */
[----:B-1----:R-:W4:Y:S04]  /*57b50*/  LDL.LU R149, [R1+0xfb4] ;  /* 0x000fb40001957983 */ /* 0x002f280000300800 */
[----:B------:R1:W-:Y:S04]  /*57b60*/  STL [R1+0x2de0], R50 ;  /* 0x002de03201007387 */ /* 0x0003e80000100800 */
[----:B-1----:R-:W4:Y:S04]  /*57b70*/  LDL.LU R50, [R1+0xfc8] ;  /* 0x000fc80001327983 */ /* 0x002f280000300800 */
[----:B------:R1:W-:Y:S04]  /*57b80*/  STL.64 [R1+0x2dd8], R48 ;  /* 0x002dd83001007387 */ /* 0x0003e80000100a00 */
[----:B-1----:R-:W4:Y:S04]  /*57b90*/  LDL.LU R48, [R1+0xff0] ;  /* 0x000ff00001307983 */ /* 0x002f280000300800 */
[----:B------:R-:W4:Y:S04]  /*57ba0*/  LDL.LU R49, [R1+0xfdc] ;  /* 0x000fdc0001317983 */ /* 0x000f280000300800 */
[----:B------:R1:W-:Y:S04]  /*57bb0*/  STL.64 [R1+0x2dd0], R46 ;  /* 0x002dd02e01007387 */ /* 0x0003e80000100a00 */
[----:B-1----:R-:W2:Y:S04]  /*57bc0*/  LDL.LU R46, [R1+0x1018] ;  /* 0x00101800012e7983 */ /* 0x002ea80000300800 */
        /* <DEDUP_REMOVED lines=11> */
[----:B-1----:R-:W4:Y:S04]  /*57c80*/  LDL.LU R38, [R1+0x10b8] ;  /* 0x0010b80001267983 */ /* 0x002f280000300800 */
[----:B------:R-:W4:Y:S04]  /*57c90*/  LDL.LU R39, [R1+0x10a4] ;  /* 0x0010a40001277983 */ /* 0x000f280000300800 */
[----:B------:R1:W-:Y:S04]  /*57ca0*/  STL.64 [R1+0x2da8], R36 ;  /* 0x002da82401007387 */ /* 0x0003e80000100a00 */
[----:B-1----:R-:W4:Y:S04]  /*57cb0*/  LDL.LU R36, [R1+0x10e0] ;  /* 0x0010e00001247983 */ /* 0x002f280000300800 */
[----:B------:R-:W4:Y:S04]  /*57cc0*/  LDL.LU R37, [R1+0x10cc] ;  /* 0x0010cc0001257983 */ /* 0x000f280000300800 */
[----:B------:R1:W-:Y:S04]  /*57cd0*/  STL.64 [R1+0x2da0], R34 ;  /* 0x002da02201007387 */ /* 0x0003e80000100a00 */
[----:B-1----:R-:W4:Y:S04]  /*57ce0*/  LDL.LU R34, [R1+0x1108] ;  /* 0x0011080001227983 */ /* 0x002f280000300800 */
[----:B------:R-:W4:Y:S01]  /*57cf0*/  LDL.LU R35, [R1+0x10f4] ;  /* 0x0010f40001237983 */ /* 0x000f220000300800 */
[----:B------:R-:W1:Y:S01]  /*57d00*/  S2R R238, SR_TID.X ;  /* 0x0000000000ee7919 */ /* 0x000e620000002100 */
[----:B------:R-:W1:Y:S01]  /*57d10*/  S2R R237, SR_TID.X ;  /* 0x0000000000ed7919 */ /* 0x000e620000002100 */
[----:B------:R-:W-:-:S02]  /*57d20*/  PRMT R13, RZ, 0x7610, R13 ;  /* 0x00007610ff0d7816 */ /* 0x000fc4000000000d */
[----:B------:R-:W-:Y:S02]  /*57d30*/  PRMT R11, RZ, 0x7610, R11 ;  /* 0x00007610ff0b7816 */ /* 0x000fe4000000000b */
[----:B------:R-:W-:Y:S01]  /*57d40*/  PRMT R10, RZ, 0x7610, R10 ;  /* 0x00007610ff0a7816 */ /* 0x000fe2000000000a */
[----:B------:R3:W-:Y:S04]  /*57d50*/  STL.64 [R1+0x2d98], R32 ;  /* 0x002d982001007387 */ /* 0x0007e80000100a00 */
[----:B---3--:R-:W3:Y:S04]  /*57d60*/  LDL.LU R32, [R1+0x1130] ;  /* 0x0011300001207983 */ /* 0x008ee80000300800 */
[----:B------:R-:W3:Y:S04]  /*57d70*/  LDL.LU R33, [R1+0x111c] ;  /* 0x00111c0001217983 */ /* 0x000ee80000300800 */
[----:B------:R1:W-:Y:S04]  /*57d80*/  STL.64 [R1+0x2d90], R30 ;  /* 0x002d901e01007387 */ /* 0x0003e80000100a00 */
[----:B-1----:R-:W3:Y:S01]  /*57d90*/  LDL.LU R30, [R1+0x1158] ;  /* 0x00115800011e7983 */ /* 0x002ee20000300800 */
[----:B------:R-:W-:-:S02]  /*57da0*/  LOP3.LUT R238, R238, 0x7f, RZ, 0xc0, !PT ;  /* 0x0000007feeee7812 */ /* 0x000fc400078ec0ff */
[----:B------:R-:W-:Y:S02]  /*57db0*/  LOP3.LUT R237, R237, 0x7f, RZ, 0xc0, !PT ;  /* 0x0000007feded7812 */ /* 0x000fe400078ec0ff */
[----:B------:R-:W-:Y:S02]  /*57dc0*/  LOP3.LUT R238, R238, 0x20, RZ, 0x3c, !PT ;  /* 0x00000020eeee7812 */ /* 0x000fe400078e3cff */
[----:B------:R-:W-:-:S03]  /*57dd0*/  LOP3.LUT R237, R237, 0x30, RZ, 0x3c, !PT ;  /* 0x00000030eded7812 */ /* 0x000fc600078e3cff */
        /* <DEDUP_REMOVED lines=26> */
[----:B------:R-:W-:Y:S01]  /*57f80*/  STS.U8 [R237+UR4+0xa980], R119 ;  /* 0x00a98077ed007988 */ /* 0x000fe20008000004 */
[----:B0-----:R-:W-:-:S02]  /*57f90*/  @!P0 IMAD.MOV.U32 R8, RZ, RZ, R9 ;  /* 0x000000ffff088224 */ /* 0x001fc400078e0009 */
[----:B------:R-:W-:-:S05]  /*57fa0*/  @!P0 IMAD.MOV.U32 R9, RZ, RZ, R0 ;  /* 0x000000ffff098224 */ /* 0x000fca00078e0000 */
[----:B------:R0:W3:Y:S02]  /*57fb0*/  @!P0 LDG.E.U8 R13, desc[UR10][R8.64] ;  /* 0x0000000a080d8981 */ /* 0x0000e4000c1e1100 */
[----:B0-----:R-:W-:Y:S02]  /*57fc0*/  @!P0 IMAD.MOV.U32 R8, RZ, RZ, R7 ;  /* 0x000000ffff088224 */ /* 0x001fe400078e0007 */
[----:B------:R-:W-:-:S05]  /*57fd0*/  @!P0 IMAD.MOV.U32 R9, RZ, RZ, R6 ;  /* 0x000000ffff098224 */ /* 0x000fca00078e0006 */
[----:B------:R0:W3:Y:S02]  /*57fe0*/  @!P0 LDG.E.U8 R11, desc[UR10][R8.64] ;  /* 0x0000000a080b8981 */ /* 0x0000e4000c1e1100 */
[----:B0-----:R-:W-:Y:S02]  /*57ff0*/  @!P0 IMAD.MOV.U32 R8, RZ, RZ, R239 ;  /* 0x000000ffff088224 */ /* 0x001fe400078e00ef */
[----:B------:R-:W-:-:S05]  /*58000*/  @!P0 IMAD.MOV.U32 R9, RZ, RZ, R26 ;  /* 0x000000ffff098224 */ /* 0x000fca00078e001a */
[----:B------:R0:W3:Y:S02]  /*58010*/  @!P0 LDG.E.U8 R10, desc[UR10][R8.64] ;  /* 0x0000000a080a8981 */ /* 0x0000e4000c1e1100 */
[----:B0-----:R-:W-:Y:S02]  /*58020*/  @!P0 IMAD.MOV.U32 R9, RZ, RZ, R31 ;  /* 0x000000ffff098224 */ /* 0x001fe400078e001f */
[----:B------:R-:W3:Y:S04]  /*58030*/  LDL.LU R31, [R1+0x1144] ;  /* 0x00114400011f7983 */ /* 0x000ee80000300800 */
[----:B------:R0:W-:Y:S04]  /*58040*/  STL.64 [R1+0x2d88], R28 ;  /* 0x002d881c01007387 */ /* 0x0001e80000100a00 */
[----:B0-----:R-:W3:Y:S04]  /*58050*/  LDL.LU R29, [R1+0x116c] ;  /* 0x00116c00011d7983 */ /* 0x001ee80000300800 */
[----:B------:R-:W-:Y:S04]  /*58060*/  STL.64 [R1+0x2d80], R26 ;  /* 0x002d801a01007387 */ /* 0x000fe80000100a00 */
[----:B------:R-:W-:Y:S04]  /*58070*/  STL.64 [R1+0x2d78], R24 ;  /* 0x002d781801007387 */ /* 0x000fe80000100a00 */
[----:B------:R-:W-:Y:S04]  /*58080*/  STL [R1+0x3000], R148 ;  /* 0x0030009401007387 */ /* 0x000fe80000100800 */
[----:B------:R-:W-:Y:S04]  /*58090*/  STL.64 [R1+0x2ff8], R146 ;  /* 0x002ff89201007387 */ /* 0x000fe80000100a00 */
[----:B------:R-:W-:Y:S04]  /*580a0*/  STL [R1+0x2ff0], R145 ;  /* 0x002ff09101007387 */ /* 0x000fe80000100800 */
        /* <DEDUP_REMOVED lines=18> */
[----:B--2---:R-:W-:Y:S04]  /*581d0*/  STS.U8 [R237+UR4+0x2d80], R40 ;  /* 0x002d8028ed007988 */ /* 0x004fe80008000004 */
[----:B----4-:R-:W-:Y:S04]  /*581e0*/  STS.U8 [R237+UR4+0x3180], R41 ;  /* 0x00318029ed007988 */ /* 0x010fe80008000004 */
[----:B------:R-:W-:Y:S04]  /*581f0*/  STS.U8 [R237+UR4+0x2580], R38 ;  /* 0x00258026ed007988 */ /* 0x000fe80008000004 */
[----:B------:R-:W-:Y:S04]  /*58200*/  STS.U8 [R237+UR4+0x2980], R39 ;  /* 0x00298027ed007988 */ /* 0x000fe80008000004 */
[----:B------:R-:W-:Y:S04]  /*58210*/  STS.U8 [R237+UR4+0x1d80], R36 ;  /* 0x001d8024ed007988 */ /* 0x000fe80008000004 */
[----:B------:R-:W-:Y:S04]  /*58220*/  STS.U8 [R237+UR4+0x2180], R37 ;  /* 0x00218025ed007988 */ /* 0x000fe80008000004 */
[----:B------:R0:W-:Y:S04]  /*58230*/  STS.U8 [R237+UR4+0x1580], R34 ;  /* 0x00158022ed007988 */ /* 0x0001e80008000004 */
[----:B------:R1:W-:Y:S04]  /*58240*/  STS.U8 [R237+UR4+0x1980], R35 ;  /* 0x00198023ed007988 */ /* 0x0003e80008000004 */
[----:B0-----:R-:W2:Y:S04]  /*58250*/  LDL.LU R34, [R1+0x1168] ;  /* 0x0011680001227983 */ /* 0x001ea80000300800 */
[----:B-1----:R-:W4:Y:S04]  /*58260*/  LDL.LU R35, [R1+0x1154] ;  /* 0x0011540001237983 */ /* 0x002f280000300800 */
[----:B------:R-:W4:Y:S04]  /*58270*/  LDL.LU R36, [R1+0x1140] ;  /* 0x0011400001247983 */ /* 0x000f280000300800 */
[----:B------:R-:W4:Y:S04]  /*58280*/  LDL.LU R37, [R1+0x112c] ;  /* 0x00112c0001257983 */ /* 0x000f280000300800 */
[----:B------:R-:W4:Y:S04]  /*58290*/  LDL.LU R38, [R1+0x1118] ;  /* 0x0011180001267983 */ /* 0x000f280000300800 */
[----:B------:R-:W4:Y:S04]  /*582a0*/  LDL.LU R39, [R1+0x1104] ;  /* 0x0011040001277983 */ /* 0x000f280000300800 */
[----:B------:R-:W4:Y:S04]  /*582b0*/  LDL.LU R40, [R1+0x10f0] ;  /* 0x0010f00001287983 */ /* 0x000f280000300800 */
[----:B------:R-:W4:Y:S04]  /*582c0*/  LDL.LU R41, [R1+0x10dc] ;  /* 0x0010dc0001297983 */ /* 0x000f280000300800 */
[----:B------:R0:W-:Y:S02]  /*582d0*/  STS.U8 [R237+UR4+0xad80], R236 ;  /* 0x00ad80eced007988 */ /* 0x0001e40008000004 */
[----:B0-----:R-:W0:Y:S02]  /*582e0*/  S2R R236, SR_TID.X ;  /* 0x0000000000ec7919 */ /* 0x001e240000002100 */
[----:B------:R1:W-:Y:S04]  /*582f0*/  STS.U8 [R237+UR4+0x3580], R42 ;  /* 0x0035802aed007988 */ /* 0x0003e80008000004 */
[----:B------:R1:W-:Y:S04]  /*58300*/  STS.U8 [R237+UR4+0x3980], R43 ;  /* 0x0039802bed007988 */ /* 0x0003e80008000004 */
[----:B------:R1:W-:Y:S04]  /*58310*/  STS.U8 [R237+UR4+0x3d80], R44 ;  /* 0x003d802ced007988 */ /* 0x0003e80008000004 */
[----:B------:R0:W-:Y:S01]  /*58320*/  STS.U8 [R237+UR4+0x4180], R45 ;  /* 0x0041802ded007988 */ /* 0x0001e20008000004 */
[----:B------:R-:W-:-:S03]  /*58330*/  PRMT R2, RZ, 0x7610, R2 ;  /* 0x00007610ff027816 */ /* 0x000fc60000000002 */
[----:B------:R0:W-:Y:S01]  /*58340*/  STS.U8 [R237+UR4+0x4580], R46 ;  /* 0x0045802eed007988 */ /* 0x0001e20008000004 */
[----:B------:R-:W-:-:S03]  /*58350*/  @!P0 IMAD.MOV.U32 R8, RZ, RZ, R4 ;  /* 0x000000ffff088224 */ /* 0x000fc600078e0004 */
[----:B-1----:R-:W4:Y:S04]  /*58360*/  LDL.LU R42, [R1+0x10c8] ;  /* 0x0010c800012a7983 */ /* 0x002f280000300800 */
[----:B------:R-:W4:Y:S04]  /*58370*/  LDL.LU R43, [R1+0x10b4] ;  /* 0x0010b400012b7983 */ /* 0x000f280000300800 */
[----:B------:R-:W4:Y:S04]  /*58380*/  LDL.LU R44, [R1+0x10a0] ;  /* 0x0010a000012c7983 */ /* 0x000f280000300800 */
[----:B0-----:R-:W4:Y:S04]  /*58390*/  LDL.LU R45, [R1+0x108c] ;  /* 0x00108c00012d7983 */ /* 0x001f280000300800 */
[----:B------:R0:W-:Y:S04]  /*583a0*/  STS.U8 [R237+UR4+0x4980], R47 ;  /* 0x0049802fed007988 */ /* 0x0001e80008000004 */
[----:B------:R-:W4:Y:S04]  /*583b0*/  LDL.LU R46, [R1+0x1078] ;  /* 0x00107800012e7983 */ /* 0x000f280000300800 */
[----:B------:R1:W-:Y:S04]  /*583c0*/  STS.U8 [R237+UR4+0x4d80], R48 ;  /* 0x004d8030ed007988 */ /* 0x0003e80008000004 */
[----:B------:R1:W-:Y:S04]  /*583d0*/  STS.U8 [R237+UR4+0x5180], R49 ;  /* 0x00518031ed007988 */ /* 0x0003e80008000004 */
[----:B------:R1:W-:Y:S04]  /*583e0*/  STS.U8 [R237+UR4+0x5580], R50 ;  /* 0x00558032ed007988 */ /* 0x0003e80008000004 */
[----:B---3--:R-:W-:Y:S04]  /*583f0*/  STS.U8 [R237+UR4+0x580], R30 ;  /* 0x0005801eed007988 */ /* 0x008fe80008000004 */
[----:B------:R-:W-:Y:S04]  /*58400*/  STS.U8 [R237+UR4+0xd80], R32 ;  /* 0x000d8020ed007988 */ /* 0x000fe80008000004 */
[----:B------:R-:W-:Y:S04]  /*58410*/  STS.U8 [R237+UR4+0x1180], R33 ;  /* 0x00118021ed007988 */ /* 0x000fe80008000004 */
[----:B0-----:R-:W3:Y:S04]  /*58420*/  LDL.LU R47, [R1+0x1064] ;  /* 0x00106400012f7983 */ /* 0x001ee80000300800 */
[----:B------:R0:W-:Y:S04]  /*58430*/  STS.U8 [R237+UR4+0x5980], R149 ;  /* 0x00598095ed007988 */ /* 0x0001e80008000004 */
[----:B-1----:R-:W3:Y:S04]  /*58440*/  LDL.LU R48, [R1+0x1050] ;  /* 0x0010500001307983 */ /* 0x002ee80000300800 */
[----:B------:R-:W3:Y:S04]  /*58450*/  LDL.LU R49, [R1+0x103c] ;  /* 0x00103c0001317983 */ /* 0x000ee80000300800 */
[----:B------:R1:W-:Y:S04]  /*58460*/  STS.U8 [R237+UR4+0x5d80], R150 ;  /* 0x005d8096ed007988 */ /* 0x0003e80008000004 */
[----:B------:R1:W-:Y:S04]  /*58470*/  STS.U8 [R237+UR4+0x6180], R151 ;  /* 0x00618097ed007988 */ /* 0x0003e80008000004 */
[----:B------:R-:W3:Y:S04]  /*58480*/  LDL.LU R50, [R1+0x1028] ;  /* 0x0010280001327983 */ /* 0x000ee80000300800 */
[----:B------:R-:W-:Y:S04]  /*58490*/  STS.U8 [R237+UR4+0xb180], R252 ;  /* 0x00b180fced007988 */ /* 0x000fe80008000004 */
[----:B------:R-:W-:Y:S01]  /*584a0*/  STS.U8 [R237+UR4+0xb580], R247 ;  /* 0x00b580f7ed007988 */ /* 0x000fe20008000004 */
[----:B------:R-:W-:-:S03]  /*584b0*/  LOP3.LUT R236, R236, 0x7f, RZ, 0xc0, !PT ;  /* 0x0000007fecec7812 */ /* 0x000fc600078ec0ff */
[----:B------:R-:W-:Y:S04]  /*584c0*/  STS.U8 [R237+UR4+0xb980], R242 ;  /* 0x00b980f2ed007988 */ /* 0x000fe80008000004 */
[----:B------:R-:W-:Y:S04]  /*584d0*/  STS.U8 [R237+UR4+0xbd80], R230 ;  /* 0x00bd80e6ed007988 */ /* 0x000fe80008000004 */
[----:B------:R-:W-:Y:S01]  /*584e0*/  STS.U8 [R237+UR4+0xc180], R225 ;  /* 0x00c180e1ed007988 */ /* 0x000fe20008000004 */
        /* <DEDUP_REMOVED lines=16> */
[----:B------:R-:W3:Y:S04]  /*585f0*/  @!P0 LDG.E.U8 R2, desc[UR10][R8.64] ;  /* 0x0000000a08028981 */ /* 0x000ee8000c1e1100 */
[----:B0-----:R-:W3:Y:S04]  /*58600*/  LDL.LU R149, [R1+0x1014] ;  /* 0x0010140001957983 */ /* 0x001ee80000300800 */
[----:B-1----:R-:W3:Y:S04]  /*58610*/  LDL.LU R150, [R1+0x1000] ;  /* 0x0010000001967983 */ /* 0x002ee80000300800 */
[----:B------:R-:W3:Y:S04]  /*58620*/  LDL.LU R151, [R1+0xfec] ;  /* 0x000fec0001977983 */ /* 0x000ee80000300800 */
[----:B------:R-:W-:Y:S04]  /*58630*/  STS.U8 [R237+UR4+0x980], R31 ;  /* 0x0009801fed007988 */ /* 0x000fe80008000004 */
[----:B------:R-:W-:Y:S04]  /*58640*/  STS.U8 [R237+UR4+0x180], R29 ;  /* 0x0001801ded007988 */ /* 0x000fe80008000004 */
[----:B--2---:R-:W-:Y:S04]  /*58650*/  STS.U8 [R236+UR4+0x200], R34 ;  /* 0x00020022ec007988 */ /* 0x004fe80008000004 */
[----:B----4-:R-:W-:Y:S04]  /*58660*/  STS.U8 [R236+UR4+0x600], R35 ;  /* 0x00060023ec007988 */ /* 0x010fe80008000004 */
[----:B------:R-:W-:Y:S04]  /*58670*/  STS.U8 [R236+UR4+0xa00], R36 ;  /* 0x000a0024ec007988 */ /* 0x000fe80008000004 */
[----:B------:R-:W-:Y:S04]  /*58680*/  STS.U8 [R236+UR4+0xe00], R37 ;  /* 0x000e0025ec007988 */ /* 0x000fe80008000004 */
[----:B------:R-:W-:Y:S04]  /*58690*/  STS.U8 [R236+UR4+0x1200], R38 ;  /* 0x00120026ec007988 */ /* 0x000fe80008000004 */
[----:B------:R-:W-:Y:S04]  /*586a0*/  STS.U8 [R236+UR4+0x1600], R39 ;  /* 0x00160027ec007988 */ /* 0x000fe80008000004 */
[----:B------:R-:W-:Y:S04]  /*586b0*/  STS.U8 [R236+UR4+0x1a00], R40 ;  /* 0x001a0028ec007988 */ /* 0x000fe80008000004 */
[----:B------:R-:W-:Y:S04]  /*586c0*/  STS.U8 [R236+UR4+0x1e00], R41 ;  /* 0x001e0029ec007988 */ /* 0x000fe80008000004 */
[----:B------:R0:W-:Y:S04]  /*586d0*/  STS.U8 [R236+UR4+0x5200], R87 ;  /* 0x00520057ec007988 */ /* 0x0001e80008000004 */
[----:B------:R1:W-:Y:S04]  /*586e0*/  STS.U8 [R236+UR4+0x5600], R76 ;  /* 0x0056004cec007988 */ /* 0x0003e80008000004 */
[----:B------:R2:W-:Y:S04]  /*586f0*/  STS.U8 [R236+UR4+0x5a00], R120 ;  /* 0x005a0078ec007988 */ /* 0x0005e80008000004 */
[----:B------:R4:W-:Y:S04]  /*58700*/  STS.U8 [R236+UR4+0x5e00], R130 ;  /* 0x005e0082ec007988 */ /* 0x0009e80008000004 */
[----:B------:R4:W-:Y:S04]  /*58710*/  STS.U8 [R236+UR4+0x6200], R77 ;  /* 0x0062004dec007988 */ /* 0x0009e80008000004 */
[----:B------:R4:W-:Y:S04]  /*58720*/  STS.U8 [R236+UR4+0x6600], R121 ;  /* 0x00660079ec007988 */ /* 0x0009e80008000004 */
[----:B0-----:R-:W3:Y:S04]  /*58730*/  LDL.LU R87, [R1+0x34c4] ;  /* 0x0034c40001577983 */ /* 0x001ee80000300800 */
[----:B-1----:R-:W3:Y:S04]  /*58740*/  LDL.LU R76, [R1+0x34c0] ;  /* 0x0034c000014c7983 */ /* 0x002ee80000300800 */
[----:B--2---:R-:W2:Y:S04]  /*58750*/  LDL.LU R120, [R1+0x34bc] ;  /* 0x0034bc0001787983 */ /* 0x004ea80000300800 */
[----:B----4-:R-:W4:Y:S04]  /*58760*/  LDL.LU R130, [R1+0x34b8] ;  /* 0x0034b80001827983 */ /* 0x010f280000300800 */
[----:B------:R-:W2:Y:S04]  /*58770*/  LDL.LU R77, [R1+0x34b4] ;  /* 0x0034b400014d7983 */ /* 0x000ea80000300800 */
[----:B------:R-:W2:Y:S04]  /*58780*/  LDL.LU R121, [R1+0x34b0] ;  /* 0x0034b00001797983 */ /* 0x000ea80000300800 */
[----:B------:R0:W-:Y:S04]  /*58790*/  STS.U8 [R236+UR4+0x6a00], R86 ;  /* 0x006a0056ec007988 */ /* 0x0001e80008000004 */
[----:B------:R1:W-:Y:S04]  /*587a0*/  STS.U8 [R236+UR4+0x6e00], R78 ;  /* 0x006e004eec007988 */ /* 0x0003e80008000004 */
[----:B------:R1:W-:Y:S04]  /*587b0*/  STS.U8 [R236+UR4+0x7200], R122 ;  /* 0x0072007aec007988 */ /* 0x0003e80008000004 */
[----:B------:R1:W-:Y:S04]  /*587c0*/  STS.U8 [R236+UR4+0x7600], R129 ;  /* 0x00760081ec007988 */ /* 0x0003e80008000004 */
[----:B------:R1:W-:Y:S04]  /*587d0*/  STS.U8 [R236+UR4+0x7a00], R79 ;  /* 0x007a004fec007988 */ /* 0x0003e80008000004 */
[----:B------:R1:W-:Y:S04]  /*587e0*/  STS.U8 [R236+UR4+0x7e00], R123 ;  /* 0x007e007bec007988 */ /* 0x0003e80008000004 */
[----:B0-----:R-:W2:Y:S04]  /*587f0*/  LDL.LU R86, [R1+0x34ac] ;  /* 0x0034ac0001567983 */ /* 0x001ea80000300800 */
[----:B-1----:R-:W2:Y:S04]  /*58800*/  LDL.LU R78, [R1+0x34a8] ;  /* 0x0034a800014e7983 */ /* 0x002ea80000300800 */
[----:B------:R-:W2:Y:S04]  /*58810*/  LDL.LU R122, [R1+0x34a4] ;  /* 0x0034a400017a7983 */ /* 0x000ea80000300800 */
[----:B------:R-:W2:Y:S04]  /*58820*/  LDL.LU R129, [R1+0x34a0] ;  /* 0x0034a00001817983 */ /* 0x000ea80000300800 */
        /* <DEDUP_REMOVED lines=22> */
[----:B------:R0:W-:Y:S02]  /*58990*/  STS.U8 [R236+UR4+0xae00], R235 ;  /* 0x00ae00ebec007988 */ /* 0x0001e40008000004 */
[----:B0-----:R-:W0:Y:S02]  /*589a0*/  S2R R235, SR_TID.X ;  /* 0x0000000000eb7919 */ /* 0x001e240000002100 */
[----:B------:R1:W-:Y:S04]  /*589b0*/  STS.U8 [R236+UR4+0xaa00], R83 ;  /* 0x00aa0053ec007988 */ /* 0x0003e80008000004 */
[----:B------:R1:W-:Y:S04]  /*589c0*/  STS.U8 [R236+UR4+0x2200], R42 ;  /* 0x0022002aec007988 */ /* 0x0003e80008000004 */
[----:B------:R1:W-:Y:S04]  /*589d0*/  STS.U8 [R236+UR4+0x2600], R43 ;  /* 0x0026002bec007988 */ /* 0x0003e80008000004 */
[----:B------:R0:W-:Y:S04]  /*589e0*/  STS.U8 [R236+UR4+0x2a00], R44 ;  /* 0x002a002cec007988 */ /* 0x0001e80008000004 */
[----:B------:R0:W-:Y:S04]  /*589f0*/  STS.U8 [R236+UR4+0x2e00], R45 ;  /* 0x002e002dec007988 */ /* 0x0001e80008000004 */
[----:B------:R3:W-:Y:S04]  /*58a00*/  STS.U8 [R236+UR4+0x3200], R46 ;  /* 0x0032002eec007988 */ /* 0x0007e80008000004 */
[----:B-1----:R-:W2:Y:S04]  /*58a10*/  LDL.LU R83, [R1+0x346c] ;  /* 0x00346c0001537983 */ /* 0x002ea80000300800 */
[----:B------:R-:W2:Y:S04]  /*58a20*/  LDL.LU R42, [R1+0x1164] ;  /* 0x00116400012a7983 */ /* 0x000ea80000300800 */
[----:B------:R-:W2:Y:S04]  /*58a30*/  LDL.LU R43, [R1+0x1150] ;  /* 0x00115000012b7983 */ /* 0x000ea80000300800 */
[----:B0-----:R-:W2:Y:S04]  /*58a40*/  LDL.LU R44, [R1+0x113c] ;  /* 0x00113c00012c7983 */ /* 0x001ea80000300800 */
[----:B------:R-:W2:Y:S04]  /*58a50*/  LDL.LU R45, [R1+0x1128] ;  /* 0x00112800012d7983 */ /* 0x000ea80000300800 */
[----:B---3--:R0:W-:Y:S04]  /*58a60*/  STS.U8 [R236+UR4+0x3600], R47 ;  /* 0x0036002fec007988 */ /* 0x0081e80008000004 */
[----:B------:R-:W3:Y:S04]  /*58a70*/  LDL.LU R46, [R1+0x1114] ;  /* 0x00111400012e7983 */ /* 0x000ee80000300800 */
[----:B------:R1:W-:Y:S04]  /*58a80*/  STS.U8 [R236+UR4+0x3a00], R48 ;  /* 0x003a0030ec007988 */ /* 0x0003e80008000004 */
[----:B------:R1:W-:Y:S04]  /*58a90*/  STS.U8 [R236+UR4+0x3e00], R49 ;  /* 0x003e0031ec007988 */ /* 0x0003e80008000004 */
[----:B------:R1:W-:Y:S04]  /*58aa0*/  STS.U8 [R236+UR4+0x4200], R50 ;  /* 0x00420032ec007988 */ /* 0x0003e80008000004 */
[----:B------:R1:W-:Y:S04]  /*58ab0*/  STS.U8 [R236+UR4+0x4600], R149 ;  /* 0x00460095ec007988 */ /* 0x0003e80008000004 */
[----:B------:R1:W-:Y:S04]  /*58ac0*/  STS.U8 [R236+UR4+0x4a00], R150 ;  /* 0x004a0096ec007988 */ /* 0x0003e80008000004 */
[----:B0-----:R-:W3:Y:S04]  /*58ad0*/  LDL.LU R47, [R1+0x1100] ;  /* 0x00110000012f7983 */ /* 0x001ee80000300800 */
[----:B-1----:R-:W3:Y:S04]  /*58ae0*/  LDL.LU R48, [R1+0x10ec] ;  /* 0x0010ec0001307983 */ /* 0x002ee80000300800 */
[----:B------:R-:W3:Y:S04]  /*58af0*/  LDL.LU R49, [R1+0x10d8] ;  /* 0x0010d80001317983 */ /* 0x000ee80000300800 */
[----:B------:R-:W3:Y:S04]  /*58b00*/  LDL.LU R50, [R1+0x10c4] ;  /* 0x0010c40001327983 */ /* 0x000ee80000300800 */
[----:B------:R-:W3:Y:S01]  /*58b10*/  LDL.LU R149, [R1+0x10b0] ;  /* 0x0010b00001957983 */ /* 0x000ee20000300800 */
[----:B------:R-:W-:-:S03]  /*58b20*/  LOP3.LUT R235, R235, 0x7f, RZ, 0xc0, !PT ;  /* 0x0000007febeb7812 */ /* 0x000fc600078ec0ff */
[----:B------:R0:W-:Y:S04]  /*58b30*/  STS.U8 [R236+UR4+0x4e00], R151 ;  /* 0x004e0097ec007988 */ /* 0x0001e80008000004 */
[----:B------:R-:W3:Y:S01]  /*58b40*/  LDL.LU R150, [R1+0x109c] ;  /* 0x00109c0001967983 */ /* 0x000ee20000300800 */
[----:B------:R-:W-:-:S03]  /*58b50*/  LOP3.LUT R235, R235, 0x50, RZ, 0x3c, !PT ;  /* 0x00000050ebeb7812 */ /* 0x000fc600078e3cff */
[----:B------:R-:W-:Y:S04]  /*58b60*/  STS.U8 [R236+UR4+0xb200], R251 ;  /* 0x00b200fbec007988 */ /* 0x000fe80008000004 */
[----:B------:R1:W-:Y:S04]  /*58b70*/  STS.U8 [R236+UR4+0xb600], R246 ;  /* 0x00b600f6ec007988 */ /* 0x0003e80008000004 */
        /* <DEDUP_REMOVED lines=18> */
[----:B0-----:R-:W3:Y:S04]  /*58ca0*/  LDL.LU R151, [R1+0x1088] ;  /* 0x0010880001977983 */ /* 0x001ee80000300800 */
        /* <DEDUP_REMOVED lines=15> */
[----:B------:R-:W-:Y:S01]  /*58da0*/  UMOV UR40, UR36 ;  /* 0x0000002400287c82 */ /* 0x000fe20008000000 */
[----:B------:R-:W-:Y:S01]  /*58db0*/  UMOV UR41, UR37 ;  /* 0x0000002500297c82 */ /* 0x000fe20008000000 */
[----:B------:R-:W-:Y:S01]  /*58dc0*/  UMOV UR12, UR24 ;  /* 0x00000018000c7c82 */ /* 0x000fe20008000000 */
[----:B------:R-:W-:Y:S01]  /*58dd0*/  UMOV UR13, UR25 ;  /* 0x00000019000d7c82 */ /* 0x000fe20008000000 */
[----:B------:R-:W-:Y:S01]  /*58de0*/  UMOV UR16, UR28 ;  /* 0x0000001c00107c82 */ /* 0x000fe20008000000 */
[----:B------:R-:W-:Y:S01]  /*58df0*/  UMOV UR17, UR29 ;  /* 0x0000001d00117c82 */ /* 0x000fe20008000000 */
[----:B------:R-:W-:Y:S01]  /*58e00*/  UMOV UR20, UR32 ;  /* 0x0000002000147c82 */ /* 0x000fe20008000000 */
[----:B------:R-:W-:Y:S01]  /*58e10*/  UMOV UR21, UR33 ;  /* 0x0000002100157c82 */ /* 0x000fe20008000000 */
[----:B------:R-:W-:Y:S01]  /*58e20*/  UIADD3.64 UR44, UR24, 0x1fe, URZ ;  /* 0x000001fe182c7897 */ /* 0x000fe2000fffe03f */
[----:B------:R-:W-:Y:S01]  /*58e30*/  UMOV UR46, UR38 ;  /* 0x00000026002e7c82 */ /* 0x000fe20008000000 */
[----:B------:R-:W-:Y:S01]  /*58e40*/  UMOV UR47, UR39 ;  /* 0x00000027002f7c82 */ /* 0x000fe20008000000 */
[----:B------:R-:W-:Y:S01]  /*58e50*/  UIADD3.64 UR48, UR24, 0x200, URZ ;  /* 0x0000020018307897 */ /* 0x000fe2000fffe03f */
[----:B------:R-:W-:Y:S01]  /*58e60*/  UMOV UR50, UR26 ;  /* 0x0000001a00327c82 */ /* 0x000fe20008000000 */
[----:B------:R-:W-:Y:S01]  /*58e70*/  UMOV UR51, UR27 ;  /* 0x0000001b00337c82 */ /* 0x000fe20008000000 */
[----:B------:R-:W-:Y:S01]  /*58e80*/  UMOV UR58, UR38 ;  /* 0x00000026003a7c82 */ /* 0x000fe20008000000 */
[----:B------:R-:W-:Y:S01]  /*58e90*/  UMOV UR59, UR39 ;  /* 0x00000027003b7c82 */ /* 0x000fe20008000000 */
[----:B------:R-:W-:Y:S01]  /*58ea0*/  UMOV UR54, UR26 ;  /* 0x0000001a00367c82 */ /* 0x000fe20008000000 */
[----:B------:R-:W-:Y:S01]  /*58eb0*/  UMOV UR55, UR27 ;  /* 0x0000001b00377c82 */ /* 0x000fe20008000000 */
[----:B-1----:R-:W0:Y:S01]  /*58ec0*/  LDC R246, c[0x0][0x230] ;  /* 0x00008c00fff67b82 */ /* 0x002e220000000800 */
[----:B------:R-:W-:Y:S04]  /*58ed0*/  STS.U8 [R235+UR4+0x4e80], R87 ;  /* 0x004e8057eb007988 */ /* 0x000fe80008000004 */
[----:B----4-:R-:W-:Y:S04]  /*58ee0*/  STS.U8 [R235+UR4+0x4a80], R130 ;  /* 0x004a8082eb007988 */ /* 0x010fe80008000004 */
[----:B--2---:R-:W-:Y:S04]  /*58ef0*/  STS.U8 [R235+UR4+0x4680], R86 ;  /* 0x00468056eb007988 */ /* 0x004fe80008000004 */
[----:B------:R-:W-:Y:S04]  /*58f00*/  STS.U8 [R235+UR4+0x4280], R129 ;  /* 0x00428081eb007988 */ /* 0x000fe80008000004 */
[----:B------:R-:W-:Y:S04]  /*58f10*/  STS.U8 [R235+UR4+0x3e80], R85 ;  /* 0x003e8055eb007988 */ /* 0x000fe80008000004 */
[----:B------:R-:W-:Y:S04]  /*58f20*/  STS.U8 [R235+UR4+0x3a80], R128 ;  /* 0x003a8080eb007988 */ /* 0x000fe80008000004 */
[----:B------:R-:W-:Y:S04]  /*58f30*/  STS.U8 [R235+UR4+0x3680], R84 ;  /* 0x00368054eb007988 */ /* 0x000fe80008000004 */
[----:B------:R1:W-:Y:S04]  /*58f40*/  STS.U8 [R235+UR4+0x3280], R127 ;  /* 0x0032807feb007988 */ /* 0x0003e80008000004 */
[----:B-1----:R-:W2:Y:S04]  /*58f50*/  LDL.LU R127, [R1+0x3468] ;  /* 0x00346800017f7983 */ /* 0x002ea80000300800 */
        /* <DEDUP_REMOVED lines=22> */
[----:B------:R1:W-:Y:S04]  /*590c0*/  STS.U8 [R235+UR4+0x9280], R234 ;  /* 0x009280eaeb007988 */ /* 0x0003e80008000004 */
[----:B------:R0:W-:Y:S01]  /*590d0*/  STS.U8 [R235+UR4+0x9680], R233 ;  /* 0x009680e9eb007988 */ /* 0x0001e20008000004 */
[----:B-1----:R-:W1:Y:S01]  /*590e0*/  S2R R234, SR_TID.X ;  /* 0x0000000000ea7919 */ /* 0x002e620000002100 */
[----:B0-----:R-:W0:Y:S02]  /*590f0*/  S2R R233, SR_TID.X ;  /* 0x0000000000e97919 */ /* 0x001e240000002100 */
[----:B------:R1:W-:Y:S04]  /*59100*/  STS.U8 [R235+UR4+0x8e80], R12 ;  /* 0x008e800ceb007988 */ /* 0x0003e80008000004 */
[----:B------:R-:W-:Y:S04]  /*59110*/  STS.U8 [R235+UR4+0x280], R42 ;  /* 0x0002802aeb007988 */ /* 0x000fe80008000004 */
[----:B-1----:R-:W4:Y:S04]  /*59120*/  LDL.LU R12, [R1+0x340c] ;  /* 0x00340c00010c7983 */ /* 0x002f280000300800 */
[----:B------:R-:W4:Y:S04]  /*59130*/  LDL.LU.64 R24, [R1+0xa00] ;  /* 0x000a000001187983 */ /* 0x000f280000300a00 */
[----:B------:R-:W4:Y:S04]  /*59140*/  LDL.LU.64 R26, [R1+0xa08] ;  /* 0x000a0800011a7983 */ /* 0x000f280000300a00 */
[----:B------:R-:W4:Y:S04]  /*59150*/  LDL.LU.64 R28, [R1+0xa10] ;  /* 0x000a1000011c7983 */ /* 0x000f280000300a00 */
[----:B------:R-:W4:Y:S04]  /*59160*/  LDL.LU.64 R30, [R1+0xa18] ;  /* 0x000a1800011e7983 */ /* 0x000f280000300a00 */
[----:B------:R-:W4:Y:S04]  /*59170*/  LDL.LU.64 R32, [R1+0xa20] ;  /* 0x000a200001207983 */ /* 0x000f280000300a00 */
[----:B------:R-:W4:Y:S04]  /*59180*/  LDL.LU.64 R34, [R1+0xa28] ;  /* 0x000a280001227983 */ /* 0x000f280000300a00 */
[----:B------:R-:W4:Y:S04]  /*59190*/  LDL.LU.64 R36, [R1+0xa30] ;  /* 0x000a300001247983 */ /* 0x000f280000300a00 */
[----:B------:R-:W4:Y:S04]  /*591a0*/  LDL.LU.64 R38, [R1+0xa38] ;  /* 0x000a380001267983 */ /* 0x000f280000300a00 */
[----:B------:R1:W-:Y:S04]  /*591b0*/  STS.U8 [R235+UR4+0x680], R43 ;  /* 0x0006802beb007988 */ /* 0x0003e80008000004 */
[----:B------:R-:W-:Y:S04]  /*591c0*/  STS.U8 [R235+UR4+0xa80], R44 ;  /* 0x000a802ceb007988 */ /* 0x000fe80008000004 */
[----:B------:R1:W-:Y:S04]  /*591d0*/  STS.U8 [R235+UR4+0xe80], R45 ;  /* 0x000e802deb007988 */ /* 0x0003e80008000004 */
[----:B---3--:R-:W-:Y:S04]  /*591e0*/  STS.U8 [R235+UR4+0x1280], R46 ;  /* 0x0012802eeb007988 */ /* 0x008fe80008000004 */
[----:B------:R3:W-:Y:S04]  /*591f0*/  STS.U8 [R235+UR4+0x1680], R47 ;  /* 0x0016802feb007988 */ /* 0x0007e80008000004 */
[----:B------:R-:W-:Y:S04]  /*59200*/  STS.U8 [R235+UR4+0x1a80], R48 ;  /* 0x001a8030eb007988 */ /* 0x000fe80008000004 */
[----:B------:R3:W-:Y:S04]  /*59210*/  STS.U8 [R235+UR4+0x1e80], R49 ;  /* 0x001e8031eb007988 */ /* 0x0007e80008000004 */
[----:B------:R-:W-:Y:S04]  /*59220*/  STS.U8 [R235+UR4+0x2280], R50 ;  /* 0x00228032eb007988 */ /* 0x000fe80008000004 */
[----:B------:R-:W-:Y:S04]  /*59230*/  STS.U8 [R235+UR4+0x2680], R149 ;  /* 0x00268095eb007988 */ /* 0x000fe80008000004 */
[----:B------:R-:W-:Y:S04]  /*59240*/  STS.U8 [R235+UR4+0x2a80], R150 ;  /* 0x002a8096eb007988 */ /* 0x000fe80008000004 */
[----:B------:R-:W-:Y:S01]  /*59250*/  STS.U8 [R235+UR4+0x2e80], R151 ;  /* 0x002e8097eb007988 */ /* 0x000fe20008000004 */
[----:B------:R-:W-:-:S02]  /*59260*/  LOP3.LUT R234, R234, 0x7f, RZ, 0xc0, !PT ;  /* 0x0000007feaea7812 */ /* 0x000fc400078ec0ff */
[----:B0-----:R-:W-:Y:S01]  /*59270*/  LOP3.LUT R233, R233, 0x7f, RZ, 0xc0, !PT ;  /* 0x0000007fe9e97812 */ /* 0x001fe200078ec0ff */
[----:B------:R-:W-:Y:S04]  /*59280*/  STS.U8 [R235+UR4+0x9a80], R144 ;  /* 0x009a8090eb007988 */ /* 0x000fe80008000004 */
[----:B------:R-:W-:Y:S01]  /*59290*/  STS.U8 [R235+UR4+0x9e80], R143 ;  /* 0x009e808feb007988 */ /* 0x000fe20008000004 */
[----:B------:R-:W-:Y:S02]  /*592a0*/  LOP3.LUT R234, R234, 0x60, RZ, 0x3c, !PT ;  /* 0x00000060eaea7812 */ /* 0x000fe400078e3cff */
[----:B------:R-:W-:Y:S01]  /*592b0*/  LOP3.LUT R233, R233, 0x70, RZ, 0x3c, !PT ;  /* 0x00000070e9e97812 */ /* 0x000fe200078e3cff */
        /* <DEDUP_REMOVED lines=24> */
[----:B------:R-:W4:Y:S04]  /*59440*/  LDL.LU.64 R40, [R1+0xa40] ;  /* 0x000a400001287983 */ /* 0x000f280000300a00 */
        /* <DEDUP_REMOVED lines=52> */
[----:B-1----:R-:W4:Y:S04]  /*59790*/  LDL.LU.64 R42, [R1+0xa48] ;  /* 0x000a4800012a7983 */ /* 0x002f280000300a00 */
[----:B------:R-:W4:Y:S04]  /*597a0*/  LDL.LU.64 R44, [R1+0xa50] ;  /* 0x000a5000012c7983 */ /* 0x000f280000300a00 */
[----:B---3--:R-:W3:Y:S04]  /*597b0*/  LDL.LU.64 R46, [R1+0xa58] ;  /* 0x000a5800012e7983 */ /* 0x008ee80000300a00 */
[----:B------:R-:W3:Y:S04]  /*597c0*/  LDL.LU.64 R48, [R1+0xa60] ;  /* 0x000a600001307983 */ /* 0x000ee80000300a00 */
        /* <DEDUP_REMOVED lines=29> */
[----:B------:R0:W-:Y:S04]  /*599a0*/  STS.U8 [R233+UR4+0xaf80], R51 ;  /* 0x00af8033e9007988 */ /* 0x0001e80008000004 */
[----:B------:R-:W-:Y:S04]  /*599b0*/  STS.U8 [R233+UR4+0xa780], R53 ;  /* 0x00a78035e9007988 */ /* 0x000fe80008000004 */
[----:B------:R1:W-:Y:S04]  /*599c0*/  STS.U8 [R233+UR4+0xab80], R52 ;  /* 0x00ab8034e9007988 */ /* 0x0003e80008000004 */
[----:B------:R-:W-:Y:S04]  /*599d0*/  STS.U8 [R233+UR4+0x9f80], R55 ;  /* 0x009f8037e9007988 */ /* 0x000fe80008000004 */
[----:B------:R2:W-:Y:S04]  /*599e0*/  STS.U8 [R233+UR4+0xa380], R54 ;  /* 0x00a38036e9007988 */ /* 0x0005e80008000004 */
[----:B------:R-:W-:Y:S04]  /*599f0*/  STS.U8 [R233+UR4+0x9780], R57 ;  /* 0x00978039e9007988 */ /* 0x000fe80008000004 */
[----:B------:R4:W-:Y:S04]  /*59a00*/  STS.U8 [R233+UR4+0x9b80], R56 ;  /* 0x009b8038e9007988 */ /* 0x0009e80008000004 */
[----:B------:R-:W-:Y:S04]  /*59a10*/  STS.U8 [R233+UR4+0x8f80], R59 ;  /* 0x008f803be9007988 */ /* 0x000fe80008000004 */
[----:B0-----:R-:W3:Y:S04]  /*59a20*/  LDL.LU.64 R50, [R1+0xa68] ;  /* 0x000a680001327983 */ /* 0x001ee80000300a00 */
[----:B------:R0:W-:Y:S04]  /*59a30*/  STS.U8 [R233+UR4+0x9380], R58 ;  /* 0x0093803ae9007988 */ /* 0x0001e80008000004 */
[----:B-1----:R-:W3:Y:S04]  /*59a40*/  LDL.LU.64 R52, [R1+0xa70] ;  /* 0x000a700001347983 */ /* 0x002ee80000300a00 */
[----:B------:R-:W-:Y:S04]  /*59a50*/  STS.U8 [R233+UR4+0x8780], R61 ;  /* 0x0087803de9007988 */ /* 0x000fe80008000004 */
[----:B--2---:R-:W2:Y:S04]  /*59a60*/  LDL.LU.64 R54, [R1+0xa78] ;  /* 0x000a780001367983 */ /* 0x004ea80000300a00 */
[----:B------:R1:W-:Y:S04]  /*59a70*/  STS.U8 [R233+UR4+0x8b80], R60 ;  /* 0x008b803ce9007988 */ /* 0x0003e80008000004 */
[----:B----4-:R-:W4:Y:S04]  /*59a80*/  LDL.LU.64 R56, [R1+0xa80] ;  /* 0x000a800001387983 */ /* 0x010f280000300a00 */
[----:B------:R-:W-:Y:S04]  /*59a90*/  STS.U8 [R233+UR4+0x7f80], R63 ;  /* 0x007f803fe9007988 */ /* 0x000fe80008000004 */
[----:B------:R1:W-:Y:S04]  /*59aa0*/  STS.U8 [R233+UR4+0x8380], R62 ;  /* 0x0083803ee9007988 */ /* 0x0003e80008000004 */
[----:B0-----:R-:W3:Y:S04]  /*59ab0*/  LDL.LU.64 R58, [R1+0xa88] ;  /* 0x000a8800013a7983 */ /* 0x001ee80000300a00 */
[----:B------:R-:W-:Y:S04]  /*59ac0*/  STS.U8 [R233+UR4+0x7780], R65 ;  /* 0x00778041e9007988 */ /* 0x000fe80008000004 */
[----:B------:R0:W-:Y:S04]  /*59ad0*/  STS.U8 [R233+UR4+0x7b80], R64 ;  /* 0x007b8040e9007988 */ /* 0x0001e80008000004 */
[----:B------:R-:W-:Y:S04]  /*59ae0*/  STS.U8 [R233+UR4+0x6f80], R67 ;  /* 0x006f8043e9007988 */ /* 0x000fe80008000004 */
[----:B-1----:R-:W2:Y:S04]  /*59af0*/  LDL.LU.64 R60, [R1+0xa90] ;  /* 0x000a9000013c7983 */ /* 0x002ea80000300a00 */
[----:B------:R1:W-:Y:S04]  /*59b00*/  STS.U8 [R233+UR4+0x7380], R66 ;  /* 0x00738042e9007988 */ /* 0x0003e80008000004 */
[----:B------:R-:W-:Y:S04]  /*59b10*/  STS.U8 [R233+UR4+0x6780], R69 ;  /* 0x00678045e9007988 */ /* 0x000fe80008000004 */
[----:B------:R-:W4:Y:S04]  /*59b20*/  LDL.LU.64 R62, [R1+0xa98] ;  /* 0x000a9800013e7983 */ /* 0x000f280000300a00 */
[----:B------:R1:W-:Y:S04]  /*59b30*/  STS.U8 [R233+UR4+0x6b80], R68 ;  /* 0x006b8044e9007988 */ /* 0x0003e80008000004 */
[----:B------:R-:W-:Y:S04]  /*59b40*/  STS.U8 [R233+UR4+0x5f80], R71 ;  /* 0x005f8047e9007988 */ /* 0x000fe80008000004 */
[----:B0-----:R-:W3:Y:S04]  /*59b50*/  LDL.LU.64 R64, [R1+0xaa0] ;  /* 0x000aa00001407983 */ /* 0x001ee80000300a00 */
        /* <DEDUP_REMOVED lines=10> */
[----:B-1----:R-:W2:Y:S04]  /*59c00*/  LDL.LU.64 R72, [R1+0xac0] ;  /* 0x000ac00001487983 */ /* 0x002ea80000300a00 */
[----:B------:R-:W4:Y:S04]  /*59c10*/  LDL.LU.64 R74, [R1+0xac8] ;  /* 0x000ac800014a7983 */ /* 0x000f280000300a00 */
[----:B0-----:R-:W3:Y:S04]  /*59c20*/  LDL.LU.64 R76, [R1+0xad0] ;  /* 0x000ad000014c7983 */ /* 0x001ee80000300a00 */
[----:B------:R-:W2:Y:S04]  /*59c30*/  LDL.LU.64 R78, [R1+0xad8] ;  /* 0x000ad800014e7983 */ /* 0x000ea80000300a00 */
[----:B------:R-:W4:Y:S04]  /*59c40*/  LDL.LU.64 R80, [R1+0xae0] ;  /* 0x000ae00001507983 */ /* 0x000f280000300a00 */
[----:B------:R-:W3:Y:S04]  /*59c50*/  LDL.LU.64 R82, [R1+0xae8] ;  /* 0x000ae80001527983 */ /* 0x000ee80000300a00 */
        /* <DEDUP_REMOVED lines=34> */
[----:B--2---:R-:W-:Y:S04]  /*59e80*/  STL.64 [R1+0x3400], R150 ;  /* 0x0034009601007387 */ /* 0x004fe80000100a00 */
[----:B---3--:R-:W-:Y:S04]  /*59e90*/  STL.64 [R1+0x33f8], R148 ;  /* 0x0033f89401007387 */ /* 0x008fe80000100a00 */
[----:B----4-:R-:W-:Y:S04]  /*59ea0*/  STL.64 [R1+0x33f0], R146 ;  /* 0x0033f09201007387 */ /* 0x010fe80000100a00 */
[----:B------:R-:W-:Y:S04]  /*59eb0*/  STL.64 [R1+0x33e8], R144 ;  /* 0x0033e89001007387 */ /* 0x000fe80000100a00 */
        /* <DEDUP_REMOVED lines=59> */
[----:B------:R0:W-:Y:S04]  /*5a270*/  STL.64 [R1+0x3208], R24 ;  /* 0x0032081801007387 */ /* 0x0001e80000100a00 */
[----:B0-----:R-:W2:Y:S04]  /*5a280*/  LDL.LU.64 R24, [R1+0xc00] ;  /* 0x000c000001187983 */ /* 0x001ea80000300a00 */
[----:B------:R-:W2:Y:S04]  /*5a290*/  LDL.LU.64 R26, [R1+0xc08] ;  /* 0x000c0800011a7983 */ /* 0x000ea80000300a00 */
        /* <DEDUP_REMOVED lines=81> */
[----:B------:R0:W-:Y:S01]  /*5a7b0*/  STS.U8 [R233+UR4+0xff80], R12 ;  /* 0x00ff800ce9007988 */ /* 0x0001e20008000004 */
[----:B------:R1:W-:Y:S06]  /*5a7c0*/  MEMBAR.ALL.CTA ;  /* 0x0000000000007992 */ /* 0x0003ec0000008000 */
[----:B-1----:R-:W1:Y:S04]  /*5a7d0*/  FENCE.VIEW.ASYNC.S ;  /* 0x00000000000073c6 */ /* 0x002e680000000000 */
[----:B0-----:R-:W3:Y:S01]  /*5a7e0*/  LDL.LU R12, [R1+0x3408] ;  /* 0x00340800010c7983 */ /* 0x001ee20000300800 */
[----:B-1----:R-:W-:Y:S06]  /*5a7f0*/  BAR.SYNC.DEFER_BLOCKING 0x0 ;  /* 0x0000000000007b1d */ /* 0x002fec0000010000 */
[----:B--2---:R-:W-:-:S06]  /*5a800*/  WARPGROUP.ARRIVE ;  /* 0x00000000000079c5 */ /* 0x004fcc0000000000 */
[----:B------:R-:W-:Y:S03]  /*5a810*/  QGMMA.64x256x32.F32.E5M2.E5M2 R24, gdesc[UR36], R24, gsb0 ;  /* 0x03e00000241879f3 */ /* 0x000fe60008003818 */
[----:B------:R-:W-:Y:S02]  /*5a820*/  WARPGROUP.DEPBAR.LE gsb0, 0x0 ;  /* 0x00008000000079c5 */ /* 0x000fe40000010000 */
[----:B------:R-:W-:-:S15]  /*5a830*/  WARPGROUP.ARRIVE ;  /* 0x00000000000079c5 */ /* 0x000fde0000000000 */
[----:B------:R-:W-:-:S08]  /*5a840*/  NOP ;  /* 0x0000000000007918 */ /* 0x000fd00000000000 */
        /* <DEDUP_REMOVED lines=137> */
[----:B------:R-:W2:Y:S02]  /*5b0e0*/  LDL.LU.64 R24, [R1+0x3208] ;  /* 0x0032080001187983 */ /* 0x000ea40000300a00 */
        /* <DEDUP_REMOVED lines=15> */
[----:B------:R0:W-:Y:S04]  /*5b1e0*/  STL.64 [R1+0xa00], R24 ;  /* 0x000a001801007387 */ /* 0x0001e80000100a00 */
        /* <DEDUP_REMOVED lines=63> */
[----:B0-----:R-:W3:Y:S04]  /*5b5e0*/  LDL.LU.64 R24, [R1+0x600] ;  /* 0x0006000001187983 */ /* 0x001ee80000300a00 */
[----:B-1----:R-:W3:Y:S04]  /*5b5f0*/  LDL.LU.64 R26, [R1+0x608] ;  /* 0x00060800011a7983 */ /* 0x002ee80000300a00 */
[----:B--2---:R-:W2:Y:S04]  /*5b600*/  LDL.LU.64 R28, [R1+0x610] ;  /* 0x00061000011c7983 */ /* 0x004ea80000300a00 */
[----:B----4-:R-:W4:Y:S04]  /*5b610*/  LDL.LU.64 R30, [R1+0x618] ;  /* 0x00061800011e7983 */ /* 0x010f280000300a00 */
[----:B---3--:R-:W3:Y:S04]  /*5b620*/  LDL.LU.64 R32, [R1+0x620] ;  /* 0x0006200001207983 */ /* 0x008ee80000300a00 */
        /* <DEDUP_REMOVED lines=59> */
[----:B----4-:R-:W-:Y:S04]  /*5b9e0*/  STL.64 [R1+0x3200], R150 ;  /* 0x0032009601007387 */ /* 0x010fe80000100a00 */
[----:B--2---:R-:W-:Y:S04]  /*5b9f0*/  STL.64 [R1+0x31f8], R148 ;  /* 0x0031f89401007387 */ /* 0x004fe80000100a00 */
[----:B---3--:R-:W-:Y:S04]  /*5ba00*/  STL.64 [R1+0x31f0], R146 ;  /* 0x0031f09201007387 */ /* 0x008fe80000100a00 */
        /* <DEDUP_REMOVED lines=86> */
[----:B------:R-:W-:Y:S01]  /*5bf70*/  QGMMA.64x256x32.F32.E5M2.E5M2 R104, gdesc[UR44], R104, gsb0 ;  /* 0x03e000002c6879f3 */ /* 0x000fe20008003868 */
[----:B------:R-:W-:Y:S01]  /*5bf80*/  UMOV UR40, UR44 ;  /* 0x0000002c00287c82 */ /* 0x000fe20008000000 */
[----:B------:R-:W-:Y:S01]  /*5bf90*/  UMOV UR41, UR45 ;  /* 0x0000002d00297c82 */ /* 0x000fe20008000000 */
[----:B------:R-:W-:Y:S01]  /*5bfa0*/  UIADD3.64 UR44, UR24, 0x202, URZ ;  /* 0x00000202182c7897 */ /* 0x000fe2000fffe03f */
[----:B------:R-:W-:Y:S01]  /*5bfb0*/  UMOV UR46, UR30 ;  /* 0x0000001e002e7c82 */ /* 0x000fe20008000000 */
[----:B------:R-:W-:Y:S01]  /*5bfc0*/  UMOV UR47, UR31 ;  /* 0x0000001f002f7c82 */ /* 0x000fe20008000000 */
[----:B------:R-:W-:Y:S02]  /*5bfd0*/  WARPGROUP.DEPBAR.LE gsb0, 0x0 ;  /* 0x00008000000079c5 */ /* 0x000fe40000010000 */
[----:B------:R-:W-:-:S15]  /*5bfe0*/  WARPGROUP.ARRIVE ;  /* 0x00000000000079c5 */ /* 0x000fde0000000000 */
[----:B------:R-:W-:-:S05]  /*5bff0*/  NOP ;  /* 0x0000000000007918 */ /* 0x000fca0000000000 */
        /* <DEDUP_REMOVED lines=49> */
[----:B------:R-:W-:Y:S01]  /*5c310*/  STL.64 [R1+0x3008], R24 ;  /* 0x0030081801007387 */ /* 0x000fe20000100a00 */
[----:B------:R-:W-:-:S02]  /*5c320*/  WARPGROUP.DEPBAR.LE gsb0, 0x0 ;  /* 0x00008000000079c5 */ /* 0x000fc40000010000 */
[----:B------:R-:W-:-:S06]  /*5c330*/  WARPGROUP.ARRIVE ;  /* 0x00000000000079c5 */ /* 0x000fcc0000000000 */
        /* <DEDUP_REMOVED lines=134> */
[----:B------:R-:W-:Y:S02]  /*5cba0*/  WARPGROUP.DEPBAR.LE gsb0, 0x0 ;  /* 0x00008000000079c5 */ /* 0x000fe40000010000 */
[----:B------:R-:W-:-:S15]  /*5cbb0*/  WARPGROUP.ARRIVE ;  /* 0x00000000000079c5 */ /* 0x000fde0000000000 */
[----:B------:R-:W-:-:S08]  /*5cbc0*/  NOP ;  /* 0x0000000000007918 */ /* 0x000fd00000000000 */
[----:B------:R-:W-:Y:S01]  /*5cbd0*/  QGMMA.64x256x32.F32.E5M2.E5M2 R24, gdesc[UR12], R24, gsb0 ;  /* 0x03e000000c1879f3 */ /* 0x000fe20008003818 */
[----:B------:R-:W-:Y:S01]  /*5cbe0*/  UMOV UR20, UR48 ;  /* 0x0000003000147c82 */ /* 0x000fe20008000000 */
[----:B------:R-:W-:Y:S01]  /*5cbf0*/  UMOV UR21, UR49 ;  /* 0x0000003100157c82 */ /* 0x000fe20008000000 */
        /* <DEDUP_REMOVED lines=72> */
[----:B------:R1:W-:Y:S04]  /*5d080*/  STL.64 [R1+0x7f8], R150 ;  /* 0x0007f89601007387 */ /* 0x0003e80000100a00 */
[----:B0-----:R-:W2:Y:S04]  /*5d090*/  LDL.LU R148, [R1+0x3000] ;  /* 0x0030000001947983 */ /* 0x001ea80000300800 */
[----:B------:R-:W3:Y:S04]  /*5d0a0*/  LDL.LU.64 R146, [R1+0x2ff8] ;  /* 0x002ff80001927983 */ /* 0x000ee80000300a00 */
[----:B------:R-:W4:Y:S04]  /*5d0b0*/  LDL.LU R145, [R1+0x2ff0] ;  /* 0x002ff00001917983 */ /* 0x000f280000300800 */
        /* <DEDUP_REMOVED lines=59> */
[----:B------:R-:W4:Y:S01]  /*5d470*/  LDL.LU.64 R142, [R1+0x3d8] ;  /* 0x0003d800018e7983 */ /* 0x000f220000300a00 */
[----:B--2---:R-:W-:-:S02]  /*5d480*/  IMAD.MOV.U32 R247, RZ, RZ, R148 ;  /* 0x000000fffff77224 */ /* 0x004fc400078e0094 */
[----:B---3--:R-:W-:Y:S02]  /*5d490*/  IMAD.MOV.U32 R8, RZ, RZ, R146 ;  /* 0x000000ffff087224 */ /* 0x008fe400078e0092 */
[----:B----4-:R-:W-:Y:S02]  /*5d4a0*/  IMAD.MOV.U32 R9, RZ, RZ, R145 ;  /* 0x000000ffff097224 */ /* 0x010fe400078e0091 */
[----:B------:R-:W-:Y:S01]  /*5d4b0*/  IMAD.MOV.U32 R252, RZ, RZ, R147 ;  /* 0x000000fffffc7224 */ /* 0x000fe200078e0093 */
[----:B------:R-:W2:Y:S04]  /*5d4c0*/  LDL.LU.64 R144, [R1+0x3e0] ;  /* 0x0003e00001907983 */ /* 0x000ea80000300a00 */
[----:B------:R-:W3:Y:S04]  /*5d4d0*/  LDL.LU.64 R146, [R1+0x3e8] ;  /* 0x0003e80001927983 */ /* 0x000ee80000300a00 */
[----:B------:R-:W4:Y:S04]  /*5d4e0*/  LDL.LU.64 R148, [R1+0x3f0] ;  /* 0x0003f00001947983 */ /* 0x000f280000300a00 */
[----:B-1----:R-:W2:Y:S04]  /*5d4f0*/  LDL.LU.64 R150, [R1+0x3f8] ;  /* 0x0003f80001967983 */ /* 0x002ea80000300a00 */
[----:B--2---:R-:W-:Y:S04]  /*5d500*/  STL.64 [R1+0x2fe8], R150 ;  /* 0x002fe89601007387 */ /* 0x004fe80000100a00 */
[----:B----4-:R-:W-:Y:S04]  /*5d510*/  STL.64 [R1+0x2fe0], R148 ;  /* 0x002fe09401007387 */ /* 0x010fe80000100a00 */
        /* <DEDUP_REMOVED lines=85> */
[----:B------:R-:W2:Y:S01]  /*5da70*/  LDL.LU.64 R230, [R1+0x5f8] ;  /* 0x0005f80001e67983 */ /* 0x000ea20000300a00 */
[----:B------:R-:W-:Y:S01]  /*5da80*/  UIADD3.64 UR48, UR24, 0x3fe, URZ ;  /* 0x000003fe18307897 */ /* 0x000fe2000fffe03f */
[----:B------:R-:W-:Y:S01]  /*5da90*/  UMOV UR50, UR38 ;  /* 0x0000002600327c82 */ /* 0x000fe20008000000 */
[----:B------:R-:W-:Y:S01]  /*5daa0*/  UMOV UR51, UR39 ;  /* 0x0000002700337c82 */ /* 0x000fe20008000000 */
[----:B------:R-:W-:Y:S01]  /*5dab0*/  UIADD3.64 UR44, UR24, 0x400, URZ ;  /* 0x00000400182c7897 */ /* 0x000fe2000fffe03f */
[----:B------:R-:W-:Y:S01]  /*5dac0*/  UMOV UR46, UR26 ;  /* 0x0000001a002e7c82 */ /* 0x000fe20008000000 */
[----:B------:R-:W-:Y:S01]  /*5dad0*/  UMOV UR47, UR27 ;  /* 0x0000001b002f7c82 */ /* 0x000fe20008000000 */
        /* <DEDUP_REMOVED lines=276> */
[----:B------:R-:W3:Y:S04]  /*5ec20*/  LDL.LU R149, [R1+0x2de4] ;  /* 0x002de40001957983 */ /* 0x000ee80000300800 */
[----:B------:R-:W4:Y:S04]  /*5ec30*/  LDL.LU R50, [R1+0x2de0] ;  /* 0x002de00001327983 */ /* 0x000f280000300800 */
[----:B------:R-:W2:Y:S04]  /*5ec40*/  LDL.LU.64 R48, [R1+0x2dd8] ;  /* 0x002dd80001307983 */ /* 0x000ea80000300a00 */
[----:B------:R-:W3:Y:S04]  /*5ec50*/  LDL.LU.64 R46, [R1+0x2dd0] ;  /* 0x002dd000012e7983 */ /* 0x000ee80000300a00 */
        /* <DEDUP_REMOVED lines=10> */
[----:B------:R-:W3:Y:S01]  /*5ed00*/  LDL.LU.64 R24, [R1+0x2d78] ;  /* 0x002d780001187983 */ /* 0x000ee20000300a00 */
[----:B------:R-:W-:-:S02]  /*5ed10*/  R2UR UR49, R247 ;  /* 0x00000000f73172ca */ /* 0x000fc400000e0000 */
[----:B------:R-:W-:Y:S02]  /*5ed20*/  R2UR UR48, R252 ;  /* 0x00000000fc3072ca */ /* 0x000fe400000e0000 */
[----:B------:R-:W-:Y:S02]  /*5ed30*/  R2UR UR45, R8 ;  /* 0x00000000082d72ca */ /* 0x000fe400000e0000 */
[----:B------:R-:W-:Y:S01]  /*5ed40*/  R2UR UR44, R9 ;  /* 0x00000000092c72ca */ /* 0x000fe200000e0000 */
[----:B----4-:R-:W-:Y:S02]  /*5ed50*/  IMAD.MOV.U32 R215, RZ, RZ, R50 ;  /* 0x000000ffffd77224 */ /* 0x010fe400078e0032 */
[----:B--2---:R-:W-:Y:S02]  /*5ed60*/  IMAD.MOV.U32 R210, RZ, RZ, R49 ;  /* 0x000000ffffd27224 */ /* 0x004fe400078e0031 */
        /* <DEDUP_REMOVED lines=14> */
[----:B------:R-:W2:Y:S01]  /*5ee50*/  LDL.LU.64 R24, [R1] ;  /* 0x0000000001187983 */ /* 0x000ea20000300a00 */
[----:B------:R-:W-:-:S03]  /*5ee60*/  IMAD.MOV.U32 R183, RZ, RZ, R28 ;  /* 0x000000ffffb77224 */ /* 0x000fc600078e001c */
[----:B------:R-:W2:Y:S01]  /*5ee70*/  LDL.LU.64 R26, [R1+0x8] ;  /* 0x00000800011a7983 */ /* 0x000ea20000300a00 */
        /* <DEDUP_REMOVED lines=69> */
[----:B------:R-:W-:-:S03]  /*5f2d0*/  IMAD.MOV.U32 R179, RZ, RZ, R149 ;  /* 0x000000ffffb37224 */ /* 0x000fc600078e0095 */
[----:B------:R-:W2:Y:S01]  /*5f2e0*/  LDL.LU.64 R146, [R1+0x1e8] ;  /* 0x0001e80001927983 */ /* 0x000ea20000300a00 */
[----:B------:R-:W-:Y:S02]  /*5f2f0*/  IMAD.MOV.U32 R178, RZ, RZ, R150 ;  /* 0x000000ffffb27224 */ /* 0x000fe400078e0096 */
[----:B------:R-:W-:Y:S01]  /*5f300*/  IMAD.MOV.U32 R177, RZ, RZ, R151 ;  /* 0x000000ffffb17224 */ /* 0x000fe200078e0097 */
        /* <DEDUP_REMOVED lines=19> */
[----:B------:R-:W-:Y:S01]  /*5f440*/  QGMMA.64x256x32.F32.E5M2.E5M2 R24, gdesc[UR44], R24, gsb0 ;  /* 0x03e000002c1879f3 */ /* 0x000fe20008003818 */
[----:B------:R-:W-:Y:S02]  /*5f450*/  VIADD R246, R246, 0x7f ;  /* 0x0000007ff6f67836 */ /* 0x000fe40000000000 */
[----:B------:R-:W-:Y:S02]  /*5f460*/  IMAD.MOV.U32 R176, RZ, RZ, R177 ;  /* 0x000000ffffb07224 */ /* 0x000fe400078e00b1 */
[----:B------:R-:W-:Y:S02]  /*5f470*/  IMAD.MOV.U32 R177, RZ, RZ, R178 ;  /* 0x000000ffffb17224 */ /* 0x000fe400078e00b2 */
[----:B------:R-:W-:Y:S02]  /*5f480*/  IMAD.MOV.U32 R178, RZ, RZ, R179 ;  /* 0x000000ffffb27224 */ /* 0x000fe400078e00b3 */
[----:B------:R-:W-:Y:S01]  /*5f490*/  IMAD.MOV.U32 R179, RZ, RZ, R180 ;  /* 0x000000ffffb37224 */ /* 0x000fe200078e00b4 */
[----:B------:R-:W-:Y:S01]  /*5f4a0*/  SHF.R.S32.HI R251, RZ, 0x1f, R246 ;  /* 0x0000001ffffb7819 */ /* 0x000fe200000114f6 */
[----:B------:R-:W-:-:S02]  /*5f4b0*/  IMAD.MOV.U32 R180, RZ, RZ, R181 ;  /* 0x000000ffffb47224 */ /* 0x000fc400078e00b5 */
[----:B------:R-:W-:Y:S02]  /*5f4c0*/  IMAD.MOV.U32 R181, RZ, RZ, R182 ;  /* 0x000000ffffb57224 */ /* 0x000fe400078e00b6 */
[----:B------:R-:W-:Y:S02]  /*5f4d0*/  IMAD.MOV.U32 R182, RZ, RZ, R183 ;  /* 0x000000ffffb67224 */ /* 0x000fe400078e00b7 */
[----:B------:R-:W-:Y:S01]  /*5f4e0*/  IMAD.MOV.U32 R183, RZ, RZ, R184 ;  /* 0x000000ffffb77224 */ /* 0x000fe200078e00b8 */
[----:B------:R-:W-:Y:S01]  /*5f4f0*/  LEA.HI R2, R251, R246, RZ, 0x7 ;  /* 0x000000f6fb027211 */ /* 0x000fe200078f38ff */
[----:B------:R-:W-:Y:S02]  /*5f500*/  IMAD.MOV.U32 R184, RZ, RZ, R186 ;  /* 0x000000ffffb87224 */ /* 0x000fe400078e00ba */
[----:B------:R-:W-:Y:S02]  /*5f510*/  IMAD.MOV.U32 R186, RZ, RZ, R200 ;  /* 0x000000ffffba7224 */ /* 0x000fe400078e00c8 */
[----:B------:R-:W-:-:S02]  /*5f520*/  IMAD.MOV.U32 R200, RZ, RZ, R205 ;  /* 0x000000ffffc87224 */ /* 0x000fc400078e00cd */
[----:B------:R-:W-:Y:S02]  /*5f530*/  VIADD R176, R176, 0x1 ;  /* 0x00000001b0b07836 */ /* 0x000fe40000000000 */
[----:B------:R-:W-:Y:S01]  /*5f540*/  IMAD.MOV.U32 R205, RZ, RZ, R210 ;  /* 0x000000ffffcd7224 */ /* 0x000fe200078e00d2 */
[----:B------:R-:W-:Y:S01]  /*5f550*/  SHF.R.S32.HI R2, RZ, 0x7, R2 ;  /* 0x00000007ff027819 */ /* 0x000fe20000011402 */
[----:B------:R-:W-:Y:S02]  /*5f560*/  IMAD.MOV.U32 R210, RZ, RZ, R215 ;  /* 0x000000ffffd27224 */ /* 0x000fe400078e00d7 */
[----:B------:R-:W-:Y:S01]  /*5f570*/  IMAD.MOV.U32 R215, RZ, RZ, R4 ;  /* 0x000000ffffd77224 */ /* 0x000fe200078e0004 */
[----:B------:R-:W-:Y:S01]  /*5f580*/  ISETP.NE.U32.AND P0, PT, R176, R2, PT ;  /* 0x00000002b000720c */ /* 0x000fe20003f05070 */
[----:B------:R-:W-:Y:S02]  /*5f590*/  WARPGROUP.DEPBAR.LE gsb0, 0x0 ;  /* 0x00008000000079c5 */ /* 0x000fe40000010000 */
[----:B------:R-:W-:Y:S04]  /*5f5a0*/  STL.64 [R1], R24 ;  /* 0x0000001801007387 */ /* 0x000fe80000100a00 */
        /* <DEDUP_REMOVED lines=127> */
[----:B------:R-:W3:Y:S04]  /*5fda0*/  LDL.LU R4, [R1+0x2b70] ;  /* 0x002b700001047983 */ /* 0x000ee80000300800 */
[----:B------:R0:W-:Y:S02]  /*5fdb0*/  STL [R1+0x1178], R176 ;  /* 0x001178b001007387 */ /* 0x0001e40000100800 */
[----:B0-----:R-:W-:-:S02]  /*5fdc0*/  IMAD.MOV.U32 R176, RZ, RZ, R177 ;  /* 0x000000ffffb07224 */ /* 0x001fc400078e00b1 */
        /* <DEDUP_REMOVED lines=22> */
[----:B------:R-:W-:Y:S01]  /*5ff30*/  IMAD.MOV.U32 R190, RZ, RZ, R191 ;  /* 0x000000ffffbe7224 */ /* 0x000fe200078e00bf */
[----:B------:R-:W-:Y:S01]  /*5ff40*/  IADD3 R176, P6, R176, UR6, RZ ;  /* 0x00000006b0b07c10 */ /* 0x000fe2000ffde0ff */
[----:B------:R-:W-:-:S02]  /*5ff50*/  IMAD.MOV.U32 R191, RZ, RZ, R192 ;  /* 0x000000ffffbf7224 */ /* 0x000fc400078e00c0 */
[----:B------:R-:W-:Y:S02]  /*5ff60*/  IMAD.MOV.U32 R192, RZ, RZ, R193 ;  /* 0x000000ffffc07224 */ /* 0x000fe400078e00c1 */
[----:B------:R-:W-:Y:S02]  /*5ff70*/  IMAD.MOV.U32 R193, RZ, RZ, R3 ;  /* 0x000000ffffc17224 */ /* 0x000fe400078e0003 */
[----:B------:R-:W4:Y:S04]  /*5ff80*/  LDL.LU R3, [R1+0x2b6c] ;  /* 0x002b6c0001037983 */ /* 0x000f280000300800 */
[----:B------:R0:W-:Y:S04]  /*5ff90*/  STL [R1+0x1860], R176 ;  /* 0x001860b001007387 */ /* 0x0001e80000100800 */
[----:B0-----:R-:W2:Y:S02]  /*5ffa0*/  LDL.LU R176, [R1+0x1858] ;  /* 0x0018580001b07983 */ /* 0x001ea40000300800 */
[----:B--2---:R-:W-:-:S05]  /*5ffb0*/  IADD3 R176, P1, R176, UR6, RZ ;  /* 0x00000006b0b07c10 */ /* 0x004fca000ff3e0ff */
[----:B------:R0:W-:Y:S04]  /*5ffc0*/  STL [R1+0x1858], R176 ;  /* 0x001858b001007387 */ /* 0x0001e80000100800 */
[----:B0-----:R-:W2:Y:S01]  /*5ffd0*/  LDL.LU R176, [R1+0x1850] ;  /* 0x0018500001b07983 */ /* 0x001ea20000300800 */
[----:B----4-:R-:W-:Y:S02]  /*5ffe0*/  IADD3 R3, P3, R3, UR6, RZ ;  /* 0x0000000603037c10 */ /* 0x010fe4000ff7e0ff */
[----:B--2---:R-:W-:-:S05]  /*5fff0*/  IADD3 R176, P2, R176, UR6, RZ ;  /* 0x00000006b0b07c10 */ /* 0x004fca000ff5e0ff */
[----:B------:R-:W-:Y:S04]  /*60000*/  STL [R1+0x1850], R176 ;  /* 0x001850b001007387 */ /* 0x000fe80000100800 */
[----:B------:R0:W-:Y:S04]  /*60010*/  STL [R1+0x1848], R3 ;  /* 0x0018480301007387 */ /* 0x0001e80000100800 */
[----:B0-----:R-:W2:Y:S01]  /*60020*/  LDL.LU R3, [R1+0x2b68] ;  /* 0x002b680001037983 */ /* 0x001ea20000300800 */
        /* <DEDUP_REMOVED lines=29> */
[----:B------:R-:W4:Y:S01]  /*60200*/  LDL.LU R5, [R1+0x2b64] ;  /* 0x002b640001057983 */ /* 0x000f220000300800 */
[----:B---3--:R-:W-:Y:S02]  /*60210*/  IADD3 R4, P4, R4, UR6, RZ ;  /* 0x0000000604047c10 */ /* 0x008fe4000ff9e0ff */
[----:B------:R-:W-:Y:S02]  /*60220*/  IADD3 R12, P5, R12, UR6, RZ ;  /* 0x000000060c0c7c10 */ /* 0x000fe4000ffbe0ff */
[----:B--2---:R-:W-:-:S02]  /*60230*/  IADD3.X R3, R3, UR7, RZ, P4, !PT ;  /* 0x0000000703037c10 */ /* 0x004fc4000a7fe4ff */
[----:B------:R-:W-:-:S05]  /*60240*/  IADD3 R176, P4, R176, UR6, RZ ;  /* 0x00000006b0b07c10 */ /* 0x000fca000ff9e0ff */
[----:B------:R0:W-:Y:S02]  /*60250*/  STL [R1+0x1840], R176 ;  /* 0x001840b001007387 */ /* 0x0001e40000100800 */
[----:B0-----:R-:W-:Y:S02]  /*60260*/  IMAD.MOV.U32 R176, RZ, RZ, R177 ;  /* 0x000000ffffb07224 */ /* 0x001fe400078e00b1 */
        /* <DEDUP_REMOVED lines=24> */
[----:B----4-:R-:W-:Y:S01]  /*603f0*/  IADD3.X R5, R5, UR7, RZ, P5, !PT ;  /* 0x0000000705057c10 */ /* 0x010fe2000affe4ff */
[----:B------:R-:W-:Y:S01]  /*60400*/  IMAD.MOV.U32 R192, RZ, RZ, R193 ;  /* 0x000000ffffc07224 */ /* 0x000fe200078e00c1 */
[----:B------:R-:W-:Y:S01]  /*60410*/  IADD3 R176, P5, R176, UR6, RZ ;  /* 0x00000006b0b07c10 */ /* 0x000fe2000ffbe0ff */
[----:B------:R-:W-:Y:S02]  /*60420*/  IMAD.MOV.U32 R193, RZ, RZ, R194 ;  /* 0x000000ffffc17224 */ /* 0x000fe400078e00c2 */
[----:B------:R-:W-:Y:S02]  /*60430*/  IMAD.MOV.U32 R194, RZ, RZ, R195 ;  /* 0x000000ffffc27224 */ /* 0x000fe400078e00c3 */
[----:B------:R-:W-:-:S02]  /*60440*/  IMAD.MOV.U32 R195, RZ, RZ, R8 ;  /* 0x000000ffffc37224 */ /* 0x000fc400078e0008 */
[----:B------:R-:W2:Y:S04]  /*60450*/  LDL.LU R8, [R1+0x1194] ;  /* 0x0011940001087983 */ /* 0x000ea80000300800 */
[----:B------:R0:W-:Y:S04]  /*60460*/  STL [R1+0x1838], R176 ;  /* 0x001838b001007387 */ /* 0x0001e80000100800 */
[----:B0-----:R-:W3:Y:S02]  /*60470*/  LDL.LU R176, [R1+0x185c] ;  /* 0x00185c0001b07983 */ /* 0x001ee40000300800 */
[----:B---3--:R-:W-:-:S05]  /*60480*/  IADD3.X R176, R176, UR7, RZ, P6, !PT ;  /* 0x00000007b0b07c10 */ /* 0x008fca000b7fe4ff */
[----:B------:R0:W-:Y:S04]  /*60490*/  STL [R1+0x185c], R176 ;  /* 0x00185cb001007387 */ /* 0x0001e80000100800 */
[----:B0-----:R-:W3:Y:S02]  /*604a0*/  LDL.LU R176, [R1+0x1830] ;  /* 0x0018300001b07983 */ /* 0x001ee40000300800 */
[----:B---3--:R-:W-:-:S05]  /*604b0*/  IADD3 R176, P6, R176, UR6, RZ ;  /* 0x00000006b0b07c10 */ /* 0x008fca000ffde0ff */
        /* <DEDUP_REMOVED lines=4390> */
[----:B0-----:R-:W3:Y:S01]  /*71720*/  LDL.LU R176, [R1+0x1258] ;  /* 0x0012580001b07983 */ /* 0x001ee20000300800 */
[----:B------:R-:W-:Y:S02]  /*71730*/  IADD3.X R0, R0, UR8, RZ, P1, !PT ;  /* 0x0000000800007c10 */ /* 0x000fe40008ffe4ff */
[----:B---3--:R-:W-:-:S05]  /*71740*/  IADD3 R176, P6, R176, UR5, RZ ;  /* 0x00000005b0b07c10 */ /* 0x008fca000ffde0ff */
[----:B------:R-:W-:Y:S04]  /*71750*/  STL [R1+0x1258], R176 ;  /* 0x001258b001007387 */ /* 0x000fe80000100800 */
[----:B------:R0:W-:Y:S04]  /*71760*/  STL [R1+0x127c], R0 ;  /* 0x00127c0001007387 */ /* 0x0001e80000100800 */
[----:B0-----:R-:W3:Y:S04]  /*71770*/  LDL.LU R0, [R1+0x2b60] ;  /* 0x002b600001007983 */ /* 0x001ee80000300800 */
[----:B------:R-:W4:Y:S02]  /*71780*/  LDL.LU R176, [R1+0x1250] ;  /* 0x0012500001b07983 */ /* 0x000f240000300800 */
[----:B----4-:R-:W-:-:S05]  /*71790*/  IADD3 R176, P1, R176, UR5, RZ ;  /* 0x00000005b0b07c10 */ /* 0x010fca000ff3e0ff */
[----:B------:R0:W-:Y:S04]  /*717a0*/  STL [R1+0x1250], R176 ;  /* 0x001250b001007387 */ /* 0x0001e80000100800 */
[----:B0-----:R-:W4:Y:S02]  /*717b0*/  LDL.LU R176, [R1+0x1274] ;  /* 0x0012740001b07983 */ /* 0x001f240000300800 */
[----:B----4-:R-:W-:-:S05]  /*717c0*/  IADD3.X R176, R176, UR8, RZ, P2, !PT ;  /* 0x00000008b0b07c10 */ /* 0x010fca00097fe4ff */
[----:B------:R0:W-:Y:S04]  /*717d0*/  STL [R1+0x1274], R176 ;  /* 0x001274b001007387 */ /* 0x0001e80000100800 */
[----:B0-----:R-:W4:Y:S02]  /*717e0*/  LDL.LU R176, [R1+0x1248] ;  /* 0x0012480001b07983 */ /* 0x001f240000300800 */
[----:B----4-:R-:W-:-:S05]  /*717f0*/  IADD3 R176, P2, R176, UR5, RZ ;  /* 0x00000005b0b07c10 */ /* 0x010fca000ff5e0ff */
[----:B------:R0:W-:Y:S04]  /*71800*/  STL [R1+0x1248], R176 ;  /* 0x001248b001007387 */ /* 0x0001e80000100800 */
[----:B0-----:R-:W4:Y:S02]  /*71810*/  LDL.LU R176, [R1+0x126c] ;  /* 0x00126c0001b07983 */ /* 0x001f240000300800 */
[----:B----4-:R-:W-:Y:S02]  /*71820*/  IADD3.X R176, R176, UR8, RZ, P3, !PT ;  /* 0x00000008b0b07c10 */ /* 0x010fe40009ffe4ff */
[----:B------:R-:W-:-:S03]  /*71830*/  IADD3 R7, P3, R7, UR5, RZ ;  /* 0x0000000507077c10 */ /* 0x000fc6000ff7e0ff */
[----:B------:R-:W-:Y:S04]  /*71840*/  STL [R1+0x126c], R176 ;  /* 0x00126cb001007387 */ /* 0x000fe80000100800 */
[----:B------:R0:W-:Y:S04]  /*71850*/  STL [R1+0x1240], R7 ;  /* 0x0012400701007387 */ /* 0x0001e80000100800 */
[----:B0-----:R-:W4:Y:S04]  /*71860*/  LDL.LU R7, [R1+0x2b5c] ;  /* 0x002b5c0001077983 */ /* 0x001f280000300800 */
[----:B------:R-:W2:Y:S02]  /*71870*/  LDL.LU R176, [R1+0x1264] ;  /* 0x0012640001b07983 */ /* 0x000ea40000300800 */
[----:B--2---:R-:W-:-:S05]  /*71880*/  IADD3.X R176, R176, UR8, RZ, P4, !PT ;  /* 0x00000008b0b07c10 */ /* 0x004fca000a7fe4ff */
[----:B------:R0:W-:Y:S04]  /*71890*/  STL [R1+0x1264], R176 ;  /* 0x001264b001007387 */ /* 0x0001e80000100800 */
[----:B0-----:R-:W2:Y:S02]  /*718a0*/  LDL.LU R176, [R1+0x1238] ;  /* 0x0012380001b07983 */ /* 0x001ea40000300800 */
[----:B--2---:R-:W-:-:S05]  /*718b0*/  IADD3 R176, P4, R176, UR5, RZ ;  /* 0x00000005b0b07c10 */ /* 0x004fca000ff9e0ff */
[----:B------:R0:W-:Y:S04]  /*718c0*/  STL [R1+0x1238], R176 ;  /* 0x001238b001007387 */ /* 0x0001e80000100800 */
[----:B0-----:R-:W2:Y:S02]  /*718d0*/  LDL.LU R176, [R1+0x125c] ;  /* 0x00125c0001b07983 */ /* 0x001ea40000300800 */
        /* <DEDUP_REMOVED lines=14> */
[----:B0-----:R-:W2:Y:S01]  /*719c0*/  LDL.LU R176, [R1+0x1220] ;  /* 0x0012200001b07983 */ /* 0x001ea20000300800 */
[----:B----4-:R-:W-:Y:S02]  /*719d0*/  IADD3.X R7, R7, UR8, RZ, P2, !PT ;  /* 0x0000000807077c10 */ /* 0x010fe400097fe4ff */
[----:B--2---:R-:W-:-:S05]  /*719e0*/  IADD3 R176, P1, R176, UR5, RZ ;  /* 0x00000005b0b07c10 */ /* 0x004fca000ff3e0ff */
[----:B------:R-:W-:Y:S04]  /*719f0*/  STL [R1+0x1220], R176 ;  /* 0x001220b001007387 */ /* 0x000fe80000100800 */
[----:B------:R0:W-:Y:S04]  /*71a00*/  STL [R1+0x1244], R7 ;  /* 0x0012440701007387 */ /* 0x0001e80000100800 */
[----:B0-----:R-:W2:Y:S04]  /*71a10*/  LDL.LU R7, [R1+0x2b58] ;  /* 0x002b580001077983 */ /* 0x001ea80000300800 */
[----:B------:R-:W4:Y:S01]  /*71a20*/  LDL.LU R176, [R1+0x1218] ;  /* 0x0012180001b07983 */ /* 0x000f220000300800 */
[----:B------:R-:W-:-:S02]  /*71a30*/  IADD3.X R6, R6, UR8, RZ, P3, !PT ;  /* 0x0000000806067c10 */ /* 0x000fc40009ffe4ff */
[----:B----4-:R-:W-:Y:S02]  /*71a40*/  IADD3 R176, P2, R176, UR5, RZ ;  /* 0x00000005b0b07c10 */ /* 0x010fe4000ff5e0ff */
[----:B--2---:R-:W-:-:S03]  /*71a50*/  IADD3 R7, P3, R7, UR5, RZ ;  /* 0x0000000507077c10 */ /* 0x004fc6000ff7e0ff */
[----:B------:R-:W-:Y:S04]  /*71a60*/  STL [R1+0x1218], R176 ;  /* 0x001218b001007387 */ /* 0x000fe80000100800 */
[----:B------:R0:W-:Y:S04]  /*71a70*/  STL [R1+0x123c], R6 ;  /* 0x00123c0601007387 */ /* 0x0001e80000100800 */
[----:B0-----:R-:W2:Y:S04]  /*71a80*/  LDL.LU R6, [R1+0x2b54] ;  /* 0x002b540001067983 */ /* 0x001ea80000300800 */
[----:B------:R0:W-:Y:S04]  /*71a90*/  STL [R1+0x1210], R7 ;  /* 0x0012100701007387 */ /* 0x0001e80000100800 */
[----:B0-----:R-:W4:Y:S04]  /*71aa0*/  LDL.LU R7, [R1+0x2b50] ;  /* 0x002b500001077983 */ /* 0x001f280000300800 */
[----:B------:R-:W3:Y:S02]  /*71ab0*/  LDL.LU R176, [R1+0x1234] ;  /* 0x0012340001b07983 */ /* 0x000ee40000300800 */
[----:B---3--:R-:W-:-:S02]  /*71ac0*/  IADD3.X R176, R176, UR8, RZ, P4, !PT ;  /* 0x00000008b0b07c10 */ /* 0x008fc4000a7fe4ff */
[----:B------:R-:W-:-:S03]  /*71ad0*/  IADD3 R0, P4, R0, UR5, RZ ;  /* 0x0000000500007c10 */ /* 0x000fc6000ff9e0ff */
[----:B------:R-:W-:Y:S04]  /*71ae0*/  STL [R1+0x1234], R176 ;  /* 0x001234b001007387 */ /* 0x000fe80000100800 */
[----:B------:R0:W-:Y:S04]  /*71af0*/  STL [R1+0x1208], R0 ;  /* 0x0012080001007387 */ /* 0x0001e80000100800 */
[----:B0-----:R-:W3:Y:S04]  /*71b00*/  LDL.LU R0, [R1+0x2b4c] ;  /* 0x002b4c0001007983 */ /* 0x001ee80000300800 */
[----:B------:R-:W2:Y:S01]  /*71b10*/  LDL.LU R176, [R1+0x122c] ;  /* 0x00122c0001b07983 */ /* 0x000ea20000300800 */
[----:B------:R-:W-:Y:S01]  /*71b20*/  WARPGROUP.ARRIVE ;  /* 0x00000000000079c5 */ /* 0x000fe20000000000 */
[----:B------:R-:W-:Y:S01]  /*71b30*/  UMOV UR40, UR56 ;  /* 0x0000003800287c82 */ /* 0x000fe20008000000 */
[----:B------:R-:W-:-:S04]  /*71b40*/  UMOV UR41, UR57 ;  /* 0x0000003900297c82 */ /* 0x000fc80008000000 */
[----:B------:R-:W-:Y:S01]  /*71b50*/  QGMMA.64x256x32.F32.E5M2.E5M2 R24, gdesc[UR40], R24, gsb0 ;  /* 0x03e00000281879f3 */ /* 0x000fe20008003818 */
[----:B--2---:R-:W-:Y:S02]  /*71b60*/  IADD3.X R176, R176, UR8, RZ, P5, !PT ;  /* 0x00000008b0b07c10 */ /* 0x004fe4000affe4ff */
[----:B------:R-:W-:-:S03]  /*71b70*/  IADD3 R239, P5, R239, UR5, RZ ;  /* 0x00000005efef7c10 */ /* 0x000fc6000ffbe0ff */
[----:B------:R-:W-:Y:S04]  /*71b80*/  STL [R1+0x122c], R176 ;  /* 0x00122cb001007387 */ /* 0x000fe80000100800 */
[----:B------:R0:W-:Y:S04]  /*71b90*/  STL [R1+0x1200], R239 ;  /* 0x001200ef01007387 */ /* 0x0001e80000100800 */
[----:B0-----:R-:W2:Y:S01]  /*71ba0*/  LDL.LU R239, [R1+0x2b48] ;  /* 0x002b480001ef7983 */ /* 0x001ea20000300800 */
[----:B------:R-:W-:Y:S02]  /*71bb0*/  WARPGROUP.DEPBAR.LE gsb0, 0x0 ;  /* 0x00008000000079c5 */ /* 0x000fe40000010000 */
[----:B------:R-:W-:Y:S01]  /*71bc0*/  WARPGROUP.ARRIVE ;  /* 0x00000000000079c5 */ /* 0x000fe20000000000 */
[----:B------:R-:W-:Y:S01]  /*71bd0*/  UMOV UR12, UR52 ;  /* 0x00000034000c7c82 */ /* 0x000fe20008000000 */
[----:B------:R-:W-:-:S09]  /*71be0*/  UMOV UR13, UR53 ;  /* 0x00000035000d7c82 */ /* 0x000fd20008000000 */
[----:B------:R-:W-:Y:S01]  /*71bf0*/  QGMMA.64x256x32.F32.E5M2.E5M2 R24, gdesc[UR12], R24, gsb0 ;  /* 0x03e000000c1879f3 */ /* 0x000fe20008003818 */
[----:B--2---:R-:W-:-:S05]  /*71c00*/  IADD3.X R239, R239, UR8, RZ, P6, !PT ;  /* 0x00000008efef7c10 */ /* 0x004fca000b7fe4ff */
[----:B------:R0:W-:Y:S04]  /*71c10*/  STL [R1+0x1224], R239 ;  /* 0x001224ef01007387 */ /* 0x0001e80000100800 */
[----:B0-----:R1:W5:Y:S04]  /*71c20*/  LDL.LU R239, [R1+0x2b44] ;  /* 0x002b440001ef7983 */ /* 0x0013680000300800 */
[----:B------:R-:W2:Y:S01]  /*71c30*/  LDL.LU R176, [R1+0x11f8] ;  /* 0x0011f80001b07983 */ /* 0x000ea20000300800 */
[----:B----4-:R-:W-:Y:S01]  /*71c40*/  IADD3.X R7, R7, UR8, RZ, P1, !PT ;  /* 0x0000000807077c10 */ /* 0x010fe20008ffe4ff */
[----:B------:R-:W-:-:S02]  /*71c50*/  WARPGROUP.DEPBAR.LE gsb0, 0x0 ;  /* 0x00008000000079c5 */ /* 0x000fc40000010000 */
[----:B------:R-:W-:Y:S01]  /*71c60*/  WARPGROUP.ARRIVE ;  /* 0x00000000000079c5 */ /* 0x000fe20000000000 */
[----:B------:R-:W-:Y:S01]  /*71c70*/  UMOV UR16, UR48 ;  /* 0x0000003000107c82 */ /* 0x000fe20008000000 */
[----:B------:R-:W-:-:S08]  /*71c80*/  UMOV UR17, UR49 ;  /* 0x0000003100117c82 */ /* 0x000fd00008000000 */
[----:B------:R-:W-:Y:S01]  /*71c90*/  QGMMA.64x256x32.F32.E5M2.E5M2 R24, gdesc[UR16], R24, gsb0 ;  /* 0x03e00000101879f3 */ /* 0x000fe20008003818 */
[----:B------:R-:W-:Y:S01]  /*71ca0*/  UMOV UR20, UR44 ;  /* 0x0000002c00147c82 */ /* 0x000fe20008000000 */
[----:B------:R-:W-:Y:S01]  /*71cb0*/  UMOV UR21, UR45 ;  /* 0x0000002d00157c82 */ /* 0x000fe20008000000 */
[----:B--2---:R-:W-:-:S05]  /*71cc0*/  IADD3 R176, P6, R176, UR5, RZ ;  /* 0x00000005b0b07c10 */ /* 0x004fca000ffde0ff */
[----:B------:R-:W-:Y:S04]  /*71cd0*/  STL [R1+0x11f8], R176 ;  /* 0x0011f8b001007387 */ /* 0x000fe80000100800 */
[----:B------:R0:W-:Y:S04]  /*71ce0*/  STL [R1+0x121c], R7 ;  /* 0x00121c0701007387 */ /* 0x0001e80000100800 */
[----:B0-----:R-:W2:Y:S01]  /*71cf0*/  LDL.LU R7, [R1+0x2b40] ;  /* 0x002b400001077983 */ /* 0x001ea20000300800 */
[----:B------:R-:W-:Y:S02]  /*71d00*/  WARPGROUP.DEPBAR.LE gsb0, 0x0 ;  /* 0x00008000000079c5 */ /* 0x000fe40000010000 */
[----:B------:R-:W-:-:S09]  /*71d10*/  WARPGROUP.ARRIVE ;  /* 0x00000000000079c5 */ /* 0x000fd20000000000 */
[----:B------:R-:W-:Y:S01]  /*71d20*/  QGMMA.64x256x32.F32.E5M2.E5M2 R24, gdesc[UR20], R24, gsb0 ;  /* 0x03e00000141879f3 */ /* 0x000fe20008003818 */
[----:B------:R-:W-:Y:S02]  /*71d30*/  IADD3.X R6, R6, UR8, RZ, P2, !PT ;  /* 0x0000000806067c10 */ /* 0x000fe400097fe4ff */
[----:B---3--:R-:W-:Y:S02]  /*71d40*/  IADD3 R0, P2, R0, UR5, RZ ;  /* 0x0000000500007c10 */ /* 0x008fe4000ff5e0ff */
[----:B------:R-:W-:Y:S02]  /*71d50*/  IADD3.X R177, R177, UR8, RZ, P3, !PT ;  /* 0x00000008b1b17c10 */ /* 0x000fe40009ffe4ff */
[----:B------:R-:W-:Y:S02]  /*71d60*/  IADD3 R178, P3, R178, UR5, RZ ;  /* 0x00000005b2b27c10 */ /* 0x000fe4000ff7e0ff */
[----:B------:R-:W-:Y:S02]  /*71d70*/  IADD3.X R179, R179, UR8, RZ, P4, !PT ;  /* 0x00000008b3b37c10 */ /* 0x000fe4000a7fe4ff */
[----:B------:R-:W-:-:S02]  /*71d80*/  IADD3 R180, P4, R180, UR5, RZ ;  /* 0x00000005b4b47c10 */ /* 0x000fc4000ff9e0ff */
[----:B------:R-:W-:Y:S02]  /*71d90*/  IADD3.X R181, R181, UR8, RZ, P5, !PT ;  /* 0x00000008b5b57c10 */ /* 0x000fe4000affe4ff */
[----:B------:R-:W-:Y:S02]  /*71da0*/  IADD3 R182, P5, R182, UR5, RZ ;  /* 0x00000005b6b67c10 */ /* 0x000fe4000ffbe0ff */
        /* <DEDUP_REMOVED lines=17> */
[----:B------:R-:W-:Y:S02]  /*71ec0*/  IADD3.X R195, R195, UR8, RZ, P5, !PT ;  /* 0x00000008c3c37c10 */ /* 0x000fe4000affe4ff */
[----:B------:R-:W-:Y:S02]  /*71ed0*/  IADD3.X R8, R8, UR8, RZ, P6, !PT ;  /* 0x0000000808087c10 */ /* 0x000fe4000b7fe4ff */
[----:B--2---:R-:W-:-:S05]  /*71ee0*/  IADD3 R7, P1, R7, UR5, RZ ;  /* 0x0000000507077c10 */ /* 0x004fca000ff3e0ff */
[----:B------:R0:W-:Y:S01]  /*71ef0*/  STL [R1+0x11f0], R7 ;  /* 0x0011f00701007387 */ /* 0x0001e20000100800 */
[----:B------:R-:W-:-:S03]  /*71f00*/  IADD3.X R186, R186, UR8, RZ, P1, !PT ;  /* 0x00000008baba7c10 */ /* 0x000fc60008ffe4ff */
[----:B0-----:R1:W5:Y:S04]  /*71f10*/  LDL.LU R7, [R1+0x2b3c] ;  /* 0x002b3c0001077983 */ /* 0x0013680000300800 */
[----:B------:R0:W-:Y:S01]  /*71f20*/  STL [R1+0x1214], R6 ;  /* 0x0012140601007387 */ /* 0x0001e20000100800 */
[----:B------:R-:W-:-:S03]  /*71f30*/  IADD3 R200, P1, R200, UR5, RZ ;  /* 0x00000005c8c87c10 */ /* 0x000fc6000ff3e0ff */
[----:B0-----:R1:W5:Y:S04]  /*71f40*/  LDL.LU R6, [R1+0x2b38] ;  /* 0x002b380001067983 */ /* 0x0013680000300800 */
[----:B------:R0:W-:Y:S04]  /*71f50*/  STL [R1+0x11e8], R0 ;  /* 0x0011e80001007387 */ /* 0x0001e80000100800 */
[----:B0-----:R1:W5:Y:S04]  /*71f60*/  LDL.LU R0, [R1+0x2b34] ;  /* 0x002b340001007983 */ /* 0x0013680000300800 */
        /* <DEDUP_REMOVED lines=15> */
[----:B------:R-:W-:Y:S01]  /*72060*/  STL [R1+0x11a8], R230 ;  /* 0x0011a8e601007387 */ /* 0x000fe20000100800 */
[----:B------:R-:W-:-:S03]  /*72070*/  IADD3.X R188, R188, UR8, RZ, P1, !PT ;  /* 0x00000008bcbc7c10 */ /* 0x000fc60008ffe4ff */
[----:B------:R-:W-:Y:S01]  /*72080*/  STL [R1+0x11cc], R242 ;  /* 0x0011ccf201007387 */ /* 0x000fe20000100800 */
[----:B------:R-:W-:-:S03]  /*72090*/  IADD3 R189, P1, R189, UR5, RZ ;  /* 0x00000005bdbd7c10 */ /* 0x000fc6000ff3e0ff */
[----:B------:R-:W-:Y:S04]  /*720a0*/  STL [R1+0x11a0], R247 ;  /* 0x0011a0f701007387 */ /* 0x000fe80000100800 */
[----:B------:R-:W-:Y:S04]  /*720b0*/  STL [R1+0x11c4], R252 ;  /* 0x0011c4fc01007387 */ /* 0x000fe80000100800 */
[----:B------:R-:W-:Y:S04]  /*720c0*/  STL [R1+0x1198], R187 ;  /* 0x001198bb01007387 */ /* 0x000fe80000100800 */
[----:B------:R-:W-:Y:S04]  /*720d0*/  STL [R1+0x11bc], R188 ;  /* 0x0011bcbc01007387 */ /* 0x000fe80000100800 */
[----:B------:R-:W-:Y:S04]  /*720e0*/  STL [R1+0x1190], R189 ;  /* 0x001190bd01007387 */ /* 0x000fe80000100800 */
[----:B------:R-:W-:Y:S01]  /*720f0*/  STL [R1+0x11b4], R190 ;  /* 0x0011b4be01007387 */ /* 0x000fe20000100800 */
[----:B------:R-:W-:-:S03]  /*72100*/  IADD3.X R9, R9, UR8, RZ, P1, !PT ;  /* 0x0000000809097c10 */ /* 0x000fc60008ffe4ff */
[----:B------:R-:W-:Y:S04]  /*72110*/  STL [R1+0x1188], R191 ;  /* 0x001188bf01007387 */ /* 0x000fe80000100800 */
[----:B------:R-:W-:Y:S04]  /*72120*/  STL [R1+0x11ac], R192 ;  /* 0x0011acc001007387 */ /* 0x000fe80000100800 */
[----:B------:R-:W-:Y:S04]  /*72130*/  STL [R1+0x1180], R193 ;  /* 0x001180c101007387 */ /* 0x000fe80000100800 */
[----:B------:R-:W-:Y:S04]  /*72140*/  STL [R1+0x11a4], R194 ;  /* 0x0011a4c201007387 */ /* 0x000fe80000100800 */
[----:B------:R0:W-:Y:S04]  /*72150*/  STL [R1+0x118c], R9 ;  /* 0x00118c0901007387 */ /* 0x0001e80000100800 */
[----:B------:R-:W-:Y:S04]  /*72160*/  STL [R1+0x119c], R195 ;  /* 0x00119cc301007387 */ /* 0x000fe80000100800 */
[----:B------:R2:W-:Y:S01]  /*72170*/  STL [R1+0x1194], R8 ;  /* 0x0011940801007387 */ /* 0x0005e20000100800 */
[----:B------:R-:W-:-:S03]  /*72180*/  WARPGROUP.DEPBAR.LE gsb0, 0x0 ;  /* 0x00008000000079c5 */ /* 0x000fc60000010000 */
[----:B0-----:R-:W3:Y:S04]  /*72190*/  LDL.LU R9, [R1+0x117c] ;  /* 0x00117c0001097983 */ /* 0x001ee80000300800 */
[----:B--2---:R-:W2:Y:S01]  /*721a0*/  LDL.LU R8, [R1+0x1184] ;  /* 0x0011840001087983 */ /* 0x004ea20000300800 */
[----:B---3--:R-:W-:Y:S02]  /*721b0*/  IADD3.X R9, R9, UR8, RZ, P3, !PT ;  /* 0x0000000809097c10 */ /* 0x008fe40009ffe4ff */
[----:B--2---:R-:W-:-:S03]  /*721c0*/  IADD3.X R8, R8, UR8, RZ, P2, !PT ;  /* 0x0000000808087c10 */ /* 0x004fc600097fe4ff */
[----:B------:R1:W-:Y:S04]  /*721d0*/  STL [R1+0x117c], R9 ;  /* 0x00117c0901007387 */ /* 0x0003e80000100800 */
[----:B------:R1:W-:Y:S01]  /*721e0*/  STL [R1+0x1184], R8 ;  /* 0x0011840801007387 */ /* 0x0003e20000100800 */
[----:B------:R-:W-:Y:S05]  /*721f0*/  @P0 BRA `(.L_x_2) ;  /* 0xfffffcc400e00947 */ /* 0x000fea000383ffff */
.L_x_1:
[----:B------:R-:W2:Y:S01]  /*72200*/  LDL.LU R163, [R1+0xc00] ;  /* 0x000c000001a37983 */ /* 0x000ea20000300800 */
[----:B------:R-:W-:Y:S01]  /*72210*/  ULDC UR5, c[0x0][0x248] ;  /* 0x0000920000057ab9 */ /* 0x000fe20000000800 */
[----:B------:R-:W-:Y:S01]  /*72220*/  ULDC UR6, c[0x0][0x248] ;  /* 0x0000920000067ab9 */ /* 0x000fe20000000800 */
[----:B------:R-:W-:Y:S01]  /*72230*/  ULDC UR12, c[0x0][0x248] ;  /* 0x00009200000c7ab9 */ /* 0x000fe20000000800 */
[----:B------:R-:W3:Y:S01]  /*72240*/  LDL.LU R162, [R1+0xc04] ;  /* 0x000c040001a27983 */ /* 0x000ee20000300800 */
[----:B------:R-:W-:-:S03]  /*72250*/  ULDC.64 UR8, c[0x0][0x220] ;  /* 0x0000880000087ab9 */ /* 0x000fc60000000a00 */
        /* <DEDUP_REMOVED lines=18> */
[----:B------:R-:W3:Y:S04]  /*72380*/  LDL.LU R15, [R1+0xc68] ;  /* 0x000c6800010f7983 */ /* 0x000ee80000300800 */
[----:B------:R-:W4:Y:S04]  /*72390*/  LDL.LU R14, [R1+0xc6c] ;  /* 0x000c6c00010e7983 */ /* 0x000f280000300800 */
[----:B------:R-:W4:Y:S04]  /*723a0*/  LDL.LU R13, [R1+0xc70] ;  /* 0x000c7000010d7983 */ /* 0x000f280000300800 */
[----:B------:R-:W4:Y:S04]  /*723b0*/  LDL.LU R11, [R1+0xc74] ;  /* 0x000c7400010b7983 */ /* 0x000f280000300800 */
[----:B------:R-:W4:Y:S04]  /*723c0*/  LDL.LU R10, [R1+0xc78] ;  /* 0x000c7800010a7983 */ /* 0x000f280000300800 */
[----:B-1----:R-:W4:Y:S04]  /*723d0*/  LDL.LU R9, [R1+0xc7c] ;  /* 0x000c7c0001097983 */ /* 0x002f280000300800 */
[----:B------:R-:W4:Y:S04]  /*723e0*/  LDL.LU R8, [R1+0xc08] ;  /* 0x000c080001087983 */ /* 0x000f280000300800 */
[----:B0-----:R-:W4:Y:S04]  /*723f0*/  LDL.LU R2, [R1+0xc18] ;  /* 0x000c180001027983 */ /* 0x001f280000300800 */
[----:B------:R-:W4:Y:S01]  /*72400*/  LDL.LU R164, [R1+0xc1c] ;  /* 0x000c1c0001a47983 */ /* 0x000f220000300800 */
[----:B-----5:R-:W-:Y:S01]  /*72410*/  IMAD R3, R0, UR5, RZ ;  /* 0x0000000500037c24 */ /* 0x020fe2000f8e02ff */
[----:B------:R-:W-:-:S02]  /*72420*/  ULDC UR5, c[0x0][0x248] ;  /* 0x0000920000057ab9 */ /* 0x000fc40000000800 */
        /* <DEDUP_REMOVED lines=28> */
[----:B------:R0:W-:Y:S02]  /*725f0*/  STL [R1+0x12d8], R3 ;  /* 0x0012d80301007387 */ /* 0x0001e40000100800 */
[----:B0-----:R-:W-:Y:S01]  /*72600*/  VIADD R3, R3, UR5 ;  /* 0x0000000503037c36 */ /* 0x001fe20008000000 */
[----:B------:R-:W-:-:S04]  /*72610*/  ULDC UR5, c[0x0][0x248] ;  /* 0x0000920000057ab9 */ /* 0x000fc80000000800 */
[----:B------:R0:W-:Y:S01]  /*72620*/  STL [R1+0x11e0], R3 ;  /* 0x0011e00301007387 */ /* 0x0001e20000100800 */
[----:B--2---:R-:W-:Y:S02]  /*72630*/  IMAD.MOV.U32 R48, RZ, RZ, R16 ;  /* 0x000000ffff307224 */ /* 0x004fe400078e0010 */
[----:B---3--:R-:W-:Y:S02]  /*72640*/  IMAD.MOV.U32 R49, RZ, RZ, R15 ;  /* 0x000000ffff317224 */ /* 0x008fe400078e000f */
        /* <DEDUP_REMOVED lines=26> */
[----:B------:R-:W-:Y:S01]  /*727f0*/  VIADD R17, R3, UR5 ;  /* 0x0000000503117c36 */ /* 0x000fe20008000000 */
[----:B------:R-:W-:Y:S01]  /*72800*/  ULDC UR5, c[0x0][0x248] ;  /* 0x0000920000057ab9 */ /* 0x000fe20000000800 */
[----:B0-----:R-:W-:-:S02]  /*72810*/  IMAD.MOV.U32 R3, RZ, RZ, R11 ;  /* 0x000000ffff037224 */ /* 0x001fc400078e000b */
[----:B------:R-:W-:Y:S01]  /*72820*/  VIADD R16, R17, UR5 ;  /* 0x0000000511107c36 */ /* 0x000fe20008000000 */
[----:B------:R-:W-:Y:S01]  /*72830*/  ULDC UR5, c[0x0][0x248] ;  /* 0x0000920000057ab9 */ /* 0x000fe20000000800 */
[----:B------:R-:W-:Y:S02]  /*72840*/  IMAD.MOV.U32 R47, RZ, RZ, R18 ;  /* 0x000000ffff2f7224 */ /* 0x000fe400078e0012 */
[----:B------:R-:W-:Y:S01]  /*72850*/  VIADD R8, R16, UR5 ;  /* 0x0000000510087c36 */ /* 0x000fe20008000000 */
[----:B------:R-:W-:Y:S01]  /*72860*/  ULDC UR5, c[0x0][0x248] ;  /* 0x0000920000057ab9 */ /* 0x000fe20000000800 */
[----:B------:R-:W-:Y:S02]  /*72870*/  IMAD.MOV.U32 R46, RZ, RZ, R19 ;  /* 0x000000ffff2e7224 */ /* 0x000fe400078e0013 */
[----:B------:R-:W-:Y:S01]  /*72880*/  VIADD R9, R8, UR5 ;  /* 0x0000000508097c36 */ /* 0x000fe20008000000 */
[----:B------:R-:W-:Y:S01]  /*72890*/  ULDC UR5, c[0x0][0x248] ;  /* 0x0000920000057ab9 */ /* 0x000fe20000000800 */
[----:B------:R-:W-:-:S02]  /*728a0*/  IMAD.MOV.U32 R45, RZ, RZ, R20 ;  /* 0x000000ffff2d7224 */ /* 0x000fc400078e0014 */
        /* <DEDUP_REMOVED lines=61> */
[----:B------:R-:W-:-:S03]  /*72c80*/  ULDC UR5, c[0x0][0x248] ;  /* 0x0000920000057ab9 */ /* 0x000fc60000000800 */
        /* <DEDUP_REMOVED lines=183> */
[----:B------:R-:W-:-:S04]  /*73800*/  ULDC UR5, c[0x0][0x248] ;  /* 0x0000920000057ab9 */ /* 0x000fc80000000800 */
[----:B------:R0:W-:Y:S02]  /*73810*/  STL [R1+0xe00], R2 ;  /* 0x000e000201007387 */ /* 0x0001e40000100800 */
[----:B0-----:R-:W-:Y:S01]  /*73820*/  VIADD R2, R2, UR5 ;  /* 0x0000000502027c36 */ /* 0x001fe20008000000 */
        /* <DEDUP_REMOVED lines=793> */
[----:B------:R0:W-:Y:S04]  /*769c0*/  STL [R1+0x122c], R2 ;  /* 0x00122c0201007387 */ /* 0x0001e80000100800 */
[----:B------:R-:W2:Y:S01]  /*769d0*/  LDL.LU R28, [R1+0xc0c] ;  /* 0x000c0c00011c7983 */ /* 0x000ea20000300800 */
[----:B------:R-:W-:Y:S01]  /*769e0*/  F2FP.SATFINITE.E5M2.F32.PACK_AB_MERGE_C R7, R26, R25, RZ ;  /* 0x000000191a07723e */ /* 0x000fe200048060ff */
[----:B0-----:R-:W-:Y:S01]  /*769f0*/  VIADD R2, R2, UR5 ;  /* 0x0000000502027c36 */ /* 0x001fe20008000000 */
[----:B------:R-:W-:-:S04]  /*76a00*/  ULDC UR5, c[0x0][0x248] ;  /* 0x0000920000057ab9 */ /* 0x000fc80000000800 */
[----:B------:R0:W-:Y:S04]  /*76a10*/  STL [R1+0x1230], R2 ;  /* 0x0012300201007387 */ /* 0x0001e80000100800 */
[----:B------:R1:W-:Y:S01]  /*76a20*/  STL [R1+0x2aac], R7 ;  /* 0x002aac0701007387 */ /* 0x0003e20000100800 */
[----:B0-----:R-:W-:Y:S01]  /*76a30*/  VIADD R2, R2, UR5 ;  /* 0x0000000502027c36 */ /* 0x001fe20008000000 */
[----:B------:R-:W-:Y:S02]  /*76a40*/  ULDC UR5, c[0x0][0x248] ;  /* 0x0000920000057ab9 */ /* 0x000fe40000000800 */
[----:B-1----:R-:W3:Y:S04]  /*76a50*/  LDL.LU R7, [R1+0xc10] ;  /* 0x000c100001077983 */ /* 0x002ee80000300800 */
[----:B------:R-:W3:Y:S01]  /*76a60*/  LDL.LU R24, [R1+0xc14] ;  /* 0x000c140001187983 */ /* 0x000ee20000300800 */
[----:B------:R-:W-:-:S02]  /*76a70*/  IMAD.MOV.U32 R26, RZ, RZ, R30 ;  /* 0x000000ffff1a7224 */ /* 0x000fc400078e001e */
[----:B------:R-:W-:Y:S02]  /*76a80*/  IMAD.MOV.U32 R30, RZ, RZ, R34 ;  /* 0x000000ffff1e7224 */ /* 0x000fe400078e0022 */
[----:B------:R-:W-:Y:S02]  /*76a90*/  IMAD.MOV.U32 R34, RZ, RZ, R38 ;  /* 0x000000ffff227224 */ /* 0x000fe400078e0026 */
[----:B------:R-:W-:Y:S02]  /*76aa0*/  IMAD.MOV.U32 R38, RZ, RZ, R42 ;  /* 0x000000ffff267224 */ /* 0x000fe400078e002a */
[----:B------:R-:W-:Y:S02]  /*76ab0*/  IMAD.MOV.U32 R42, RZ, RZ, R46 ;  /* 0x000000ffff2a7224 */ /* 0x000fe400078e002e */
[----:B------:R-:W-:Y:S02]  /*76ac0*/  IMAD.MOV.U32 R46, RZ, RZ, R50 ;  /* 0x000000ffff2e7224 */ /* 0x000fe400078e0032 */
[----:B------:R-:W-:Y:S01]  /*76ad0*/  IMAD.MOV.U32 R50, RZ, RZ, R252 ;  /* 0x000000ffff327224 */ /* 0x000fe200078e00fc */
[----:B--2---:R-:W-:Y:S01]  /*76ae0*/  F2FP.SATFINITE.E5M2.F32.PACK_AB_MERGE_C R25, R28, R27, RZ ;  /* 0x0000001b1c19723e */ /* 0x004fe200048060ff */
[----:B------:R-:W-:-:S02]  /*76af0*/  IMAD.MOV.U32 R27, RZ, RZ, R31 ;  /* 0x000000ffff1b7224 */ /* 0x000fc400078e001f */
[----:B------:R-:W-:Y:S02]  /*76b00*/  IMAD.MOV.U32 R28, RZ, RZ, R32 ;  /* 0x000000ffff1c7224 */ /* 0x000fe400078e0020 */
[----:B------:R-:W-:Y:S02]  /*76b10*/  IMAD.MOV.U32 R31, RZ, RZ, R35 ;  /* 0x000000ffff1f7224 */ /* 0x000fe400078e0023 */
[----:B------:R-:W-:Y:S02]  /*76b20*/  IMAD.MOV.U32 R32, RZ, RZ, R36 ;  /* 0x000000ffff207224 */ /* 0x000fe400078e0024 */
[----:B------:R-:W-:Y:S01]  /*76b30*/  IMAD.MOV.U32 R35, RZ, RZ, R39 ;  /* 0x000000ffff237224 */ /* 0x000fe200078e0027 */
[----:B------:R0:W-:Y:S01]  /*76b40*/  STL [R1+0x2abc], R25 ;  /* 0x002abc1901007387 */ /* 0x0001e20000100800 */
[----:B------:R-:W-:Y:S02]  /*76b50*/  IMAD.MOV.U32 R36, RZ, RZ, R40 ;  /* 0x000000ffff247224 */ /* 0x000fe400078e0028 */
[----:B------:R-:W-:Y:S01]  /*76b60*/  IMAD.MOV.U32 R39, RZ, RZ, R43 ;  /* 0x000000ffff277224 */ /* 0x000fe200078e002b */
[----:B------:R1:W-:Y:S01]  /*76b70*/  STL [R1+0x1234], R2 ;  /* 0x0012340201007387 */ /* 0x0003e20000100800 */
[----:B------:R-:W-:-:S02]  /*76b80*/  IMAD.MOV.U32 R40, RZ, RZ, R44 ;  /* 0x000000ffff287224 */ /* 0x000fc400078e002c */
[----:B------:R-:W-:Y:S02]  /*76b90*/  IMAD.MOV.U32 R43, RZ, RZ, R47 ;  /* 0x000000ffff2b7224 */ /* 0x000fe400078e002f */
[----:B------:R-:W-:Y:S02]  /*76ba0*/  IMAD.MOV.U32 R44, RZ, RZ, R48 ;  /* 0x000000ffff2c7224 */ /* 0x000fe400078e0030 */
[----:B0-----:R-:W-:Y:S02]  /*76bb0*/  IMAD.MOV.U32 R25, RZ, RZ, R29 ;  /* 0x000000ffff197224 */ /* 0x001fe400078e001d */
[----:B------:R-:W-:Y:S02]  /*76bc0*/  IMAD.MOV.U32 R47, RZ, RZ, R4 ;  /* 0x000000ffff2f7224 */ /* 0x000fe400078e0004 */
[----:B------:R-:W-:Y:S01]  /*76bd0*/  IMAD.MOV.U32 R29, RZ, RZ, R33 ;  /* 0x000000ffff1d7224 */ /* 0x000fe200078e0021 */
[----:B------:R-:W2:Y:S01]  /*76be0*/  LDL.LU R4, [R1+0xc80] ;  /* 0x000c800001047983 */ /* 0x000ea20000300800 */
[----:B------:R-:W-:-:S02]  /*76bf0*/  IMAD.MOV.U32 R48, RZ, RZ, R3 ;  /* 0x000000ffff307224 */ /* 0x000fc400078e0003 */
[----:B------:R-:W-:Y:S01]  /*76c00*/  IMAD.MOV.U32 R33, RZ, RZ, R37 ;  /* 0x000000ffff217224 */ /* 0x000fe200078e0025 */
[----:B------:R-:W2:Y:S01]  /*76c10*/  LDL.LU R3, [R1+0xc84] ;  /* 0x000c840001037983 */ /* 0x000ea20000300800 */
[----:B------:R-:W-:Y:S02]  /*76c20*/  IMAD.MOV.U32 R37, RZ, RZ, R41 ;  /* 0x000000ffff257224 */ /* 0x000fe400078e0029 */
[----:B------:R-:W-:Y:S02]  /*76c30*/  IMAD.MOV.U32 R41, RZ, RZ, R45 ;  /* 0x000000ffff297224 */ /* 0x000fe400078e002d */
[----:B------:R-:W-:Y:S02]  /*76c40*/  IMAD.MOV.U32 R45, RZ, RZ, R49 ;  /* 0x000000ffff2d7224 */ /* 0x000fe400078e0031 */
[----:B------:R-:W-:Y:S02]  /*76c50*/  IMAD.MOV.U32 R49, RZ, RZ, R5 ;  /* 0x000000ffff317224 */ /* 0x000fe400078e0005 */
[----:B------:R-:W4:Y:S04]  /*76c60*/  LDL.LU R5, [R1+0xc88] ;  /* 0x000c880001057983 */ /* 0x000f280000300800 */
[----:B------:R-:W4:Y:S01]  /*76c70*/  LDL.LU R252, [R1+0xc8c] ;  /* 0x000c8c0001fc7983 */ /* 0x000f220000300800 */
[----:B---3--:R-:W-:Y:S01]  /*76c80*/  F2FP.SATFINITE.E5M2.F32.PACK_AB_MERGE_C R7, R24, R7, RZ ;  /* 0x000000071807723e */ /* 0x008fe200048060ff */
[----:B-1----:R-:W-:Y:S01]  /*76c90*/  VIADD R2, R2, UR5 ;  /* 0x0000000502027c36 */ /* 0x002fe20008000000 */
[----:B------:R-:W-:Y:S01]  /*76ca0*/  F2FP.SATFINITE.E5M2.F32.PACK_AB_MERGE_C R24, R26, R25, RZ ;  /* 0x000000191a18723e */ /* 0x000fe200048060ff */
[----:B------:R-:W-:-:S02]  /*76cb0*/  ULDC UR5, c[0x0][0x248] ;  /* 0x0000920000057ab9 */ /* 0x000fc40000000800 */
[----:B------:R0:W-:Y:S04]  /*76cc0*/  STL [R1+0x2aa4], R7 ;  /* 0x002aa40701007387 */ /* 0x0001e80000100800 */
[----:B------:R1:W-:Y:S01]  /*76cd0*/  STL [R1+0x2aa8], R24 ;  /* 0x002aa81801007387 */ /* 0x0003e20000100800 */
[----:B0-----:R-:W-:-:S03]  /*76ce0*/  F2FP.SATFINITE.E5M2.F32.PACK_AB_MERGE_C R7, R28, R27, RZ ;  /* 0x0000001b1c07723e */ /* 0x001fc600048060ff */
[----:B------:R0:W-:Y:S01]  /*76cf0*/  STL [R1+0x1238], R2 ;  /* 0x0012380201007387 */ /* 0x0001e20000100800 */
[----:B-1----:R-:W-:-:S03]  /*76d00*/  F2FP.SATFINITE.E5M2.F32.PACK_AB_MERGE_C R24, R30, R29, RZ ;  /* 0x0000001d1e18723e */ /* 0x002fc600048060ff */
[----:B------:R1:W-:Y:S01]  /*76d10*/  STL [R1+0x2a9c], R7 ;  /* 0x002a9c0701007387 */ /* 0x0003e20000100800 */
[----:B0-----:R-:W-:Y:S01]  /*76d20*/  VIADD R2, R2, UR5 ;  /* 0x0000000502027c36 */ /* 0x001fe20008000000 */
[----:B------:R-:W-:Y:S01]  /*76d30*/  ULDC UR5, c[0x0][0x248] ;  /* 0x0000920000057ab9 */ /* 0x000fe20000000800 */
[----:B-1----:R-:W-:Y:S01]  /*76d40*/  F2FP.SATFINITE.E5M2.F32.PACK_AB_MERGE_C R7, R32, R31, RZ ;  /* 0x0000001f2007723e */ /* 0x002fe200048060ff */
[----:B------:R0:W-:Y:S04]  /*76d50*/  STL [R1+0x2aa0], R24 ;  /* 0x002aa01801007387 */ /* 0x0001e80000100800 */
[----:B------:R1:W-:Y:S04]  /*76d60*/  STL [R1+0x123c], R2 ;  /* 0x00123c0201007387 */ /* 0x0003e80000100800 */
[----:B------:R3:W-:Y:S01]  /*76d70*/  STL [R1+0x2a98], R7 ;  /* 0x002a980701007387 */ /* 0x0007e20000100800 */
[----:B0-----:R-:W-:Y:S01]  /*76d80*/  F2FP.SATFINITE.E5M2.F32.PACK_AB_MERGE_C R24, R34, R33, RZ ;  /* 0x000000212218723e */ /* 0x001fe200048060ff */
[----:B-1----:R-:W-:Y:S01]  /*76d90*/  VIADD R2, R2, UR5 ;  /* 0x0000000502027c36 */ /* 0x002fe20008000000 */
[----:B------:R-:W-:Y:S01]  /*76da0*/  ULDC UR5, c[0x0][0x248] ;  /* 0x0000920000057ab9 */ /* 0x000fe20000000800 */
[----:B---3--:R-:W-:-:S02]  /*76db0*/  F2FP.SATFINITE.E5M2.F32.PACK_AB_MERGE_C R7, R36, R35, RZ ;  /* 0x000000232407723e */ /* 0x008fc400048060ff */
        /* <DEDUP_REMOVED lines=18> */
[----:B-1----:R-:W-:-:S04]  /*76ee0*/  VIADD R2, R2, UR5 ;  /* 0x0000000502027c36 */ /* 0x002fc80008000000 */
[----:B------:R-:W-:Y:S01]  /*76ef0*/  STL [R1+0x2a7c], R24 ;  /* 0x002a7c1801007387 */ /* 0x000fe20000100800 */
[----:B------:R-:W-:Y:S01]  /*76f00*/  ULDC UR5, c[0x0][0x248] ;  /* 0x0000920000057ab9 */ /* 0x000fe20000000800 */
[----:B---3--:R-:W-:Y:S02]  /*76f10*/  F2FP.SATFINITE.E5M2.F32.PACK_AB_MERGE_C R7, R48, R47, RZ ;  /* 0x0000002f3007723e */ /* 0x008fe400048060ff */
[----:B------:R0:W-:Y:S04]  /*76f20*/  STL [R1+0x124c], R2 ;  /* 0x00124c0201007387 */ /* 0x0001e80000100800 */
[----:B------:R1:W-:Y:S01]  /*76f30*/  STL [R1+0x2a5c], R7 ;  /* 0x002a5c0701007387 */ /* 0x0003e20000100800 */
[----:B0-----:R-:W-:Y:S01]  /*76f40*/  VIADD R2, R2, UR5 ;  /* 0x0000000502027c36 */ /* 0x001fe20008000000 */
[----:B------:R-:W-:Y:S01]  /*76f50*/  ULDC UR5, c[0x0][0x248] ;  /* 0x0000920000057ab9 */ /* 0x000fe20000000800 */
[----:B-1----:R-:W-:-:S05]  /*76f60*/  F2FP.SATFINITE.E5M2.F32.PACK_AB_MERGE_C R7, R50, R49, RZ ;  /* 0x000000313207723e */ /* 0x002fca00048060ff */
[----:B------:R-:W-:Y:S04]  /*76f70*/  STL [R1+0x2a58], R7 ;  /* 0x002a580701007387 */ /* 0x000fe80000100800 */
[----:B------:R0:W-:Y:S02]  /*76f80*/  STL [R1+0x1250], R2 ;  /* 0x0012500201007387 */ /* 0x0001e40000100800 */
[----:B0-----:R-:W-:Y:S01]  /*76f90*/  VIADD R2, R2, UR5 ;  /* 0x0000000502027c36 */ /* 0x001fe20008000000 */
[----:B------:R-:W-:Y:S01]  /*76fa0*/  ULDC UR5, c[0x0][0x248] ;  /* 0x0000920000057ab9 */ /* 0x000fe20000000800 */
[----:B--2---:R-:W-:-:S05]  /*76fb0*/  F2FP.SATFINITE.E5M2.F32.PACK_AB_MERGE_C R3, R3, R4, RZ ;  /* 0x000000040303723e */ /* 0x004fca00048060ff */
[----:B------:R4:W-:Y:S04]  /*76fc0*/  STL [R1+0x29fc], R3 ;  /* 0x0029fc0301007387 */ /* 0x0009e80000100800 */
[----:B------:R-:W2:Y:S04]  /*76fd0*/  LDL.LU R7, [R1+0xc90] ;  /* 0x000c900001077983 */ /* 0x000ea80000300800 */
[----:B------:R-:W2:Y:S01]  /*76fe0*/  LDL.LU R24, [R1+0xc94] ;  /* 0x000c940001187983 */ /* 0x000ea20000300800 */
[----:B----4-:R-:W-:-:S05]  /*76ff0*/  F2FP.SATFINITE.E5M2.F32.PACK_AB_MERGE_C R3, R252, R5, RZ ;  /* 0x00000005fc03723e */ /* 0x010fca00048060ff */
[----:B------:R0:W-:Y:S04]  /*77000*/  STL [R1+0x29f8], R3 ;  /* 0x0029f80301007387 */ /* 0x0001e80000100800 */
[----:B------:R-:W3:Y:S04]  /*77010*/  LDL.LU R25, [R1+0xc98] ;  /* 0x000c980001197983 */ /* 0x000ee80000300800 */
        /* <DEDUP_REMOVED lines=29> */
[----:B------:R-:W4:Y:S01]  /*771f0*/  LDL.LU R252, [R1+0xd0c] ;  /* 0x000d0c0001fc7983 */ /* 0x000f220000300800 */
[----:B-1----:R-:W-:Y:S01]  /*77200*/  VIADD R2, R2, UR5 ;  /* 0x0000000502027c36 */ /* 0x002fe20008000000 */
[----:B------:R-:W-:Y:S01]  /*77210*/  ULDC UR5, c[0x0][0x248] ;  /* 0x0000920000057ab9 */ /* 0x000fe20000000800 */
[----:B--2---:R-:W-:-:S05]  /*77220*/  F2FP.SATFINITE.E5M2.F32.PACK_AB_MERGE_C R7, R24, R7, RZ ;  /* 0x000000071807723e */ /* 0x004fca00048060ff */
[----:B------:R4:W-:Y:S01]  /*77230*/  STL [R1+0x29e8], R7 ;  /* 0x0029e80701007387 */ /* 0x0009e20000100800 */
[----:B---3--:R-:W-:-:S05]  /*77240*/  F2FP.SATFINITE.E5M2.F32.PACK_AB_MERGE_C R24, R26, R25, RZ ;  /* 0x000000191a18723e */ /* 0x008fca00048060ff */
[----:B------:R0:W-:Y:S01]  /*77250*/  STL [R1+0x29ec], R24 ;  /* 0x0029ec1801007387 */ /* 0x0001e20000100800 */
[----:B----4-:R-:W-:-:S03]  /*77260*/  F2FP.SATFINITE.E5M2.F32.PACK_AB_MERGE_C R7, R28, R27, RZ ;  /* 0x0000001b1c07723e */ /* 0x010fc600048060ff */
[----:B------:R1:W-:Y:S04]  /*77270*/  STL [R1+0x1258], R2 ;  /* 0x0012580201007387 */ /* 0x0003e80000100800 */
[----:B------:R2:W-:Y:S01]  /*77280*/  STL [R1+0x29d8], R7 ;  /* 0x0029d80701007387 */ /* 0x0005e20000100800 */
[----:B0-----:R-:W-:Y:S01]  /*77290*/  F2FP.SATFINITE.E5M2.F32.PACK_AB_MERGE_C R24, R30, R29, RZ ;  /* 0x0000001d1e18723e */ /* 0x001fe200048060ff */
[----:B-1----:R-:W-:Y:S01]  /*772a0*/  VIADD R2, R2, UR5 ;  /* 0x0000000502027c36 */ /* 0x002fe20008000000 */
[----:B------:R-:W-:-:S03]  /*772b0*/  ULDC UR5, c[0x0][0x248] ;  /* 0x0000920000057ab9 */ /* 0x000fc60000000800 */
[----:B------:R0:W-:Y:S01]  /*772c0*/  STL [R1+0x29dc], R24 ;  /* 0x0029dc1801007387 */ /* 0x0001e20000100800 */
[----:B--2---:R-:W-:-:S03]  /*772d0*/  F2FP.SATFINITE.E5M2.F32.PACK_AB_MERGE_C R7, R32, R31, RZ ;  /* 0x0000001f2007723e */ /* 0x004fc600048060ff */
        /* <DEDUP_REMOVED lines=26> */
[----:B------:R-:W-:Y:S01]  /*77480*/  STL [R1+0x299c], R24 ;  /* 0x00299c1801007387 */ /* 0x000fe20000100800 */
[----:B--2---:R-:W-:-:S03]  /*77490*/  F2FP.SATFINITE.E5M2.F32.PACK_AB_MERGE_C R7, R48, R47, RZ ;  /* 0x0000002f3007723e */ /* 0x004fc600048060ff */
[----:B------:R0:W-:Y:S04]  /*774a0*/  STL [R1+0x126c], R2 ;  /* 0x00126c0201007387 */ /* 0x0001e80000100800 */
[----:B------:R1:W-:Y:S01]  /*774b0*/  STL [R1+0x2994], R7 ;  /* 0x0029940701007387 */ /* 0x0003e20000100800 */
[----:B0-----:R-:W-:Y:S01]  /*774c0*/  VIADD R2, R2, UR5 ;  /* 0x0000000502027c36 */ /* 0x001fe20008000000 */
[----:B------:R-:W-:Y:S01]  /*774d0*/  ULDC UR5, c[0x0][0x248] ;  /* 0x0000920000057ab9 */ /* 0x000fe20000000800 */
[----:B-1----:R-:W-:Y:S02]  /*774e0*/  F2FP.SATFINITE.E5M2.F32.PACK_AB_MERGE_C R7, R50, R49, RZ ;  /* 0x000000313207723e */ /* 0x002fe400048060ff */
[----:B------:R-:W-:-:S03]  /*774f0*/  F2FP.SATFINITE.E5M2.F32.PACK_AB_MERGE_C R3, R3, R4, RZ ;  /* 0x000000040303723e */ /* 0x000fc600048060ff */
[----:B------:R0:W-:Y:S04]  /*77500*/  STL [R1+0x2990], R7 ;  /* 0x0029900701007387 */ /* 0x0001e80000100800 */
[----:B------:R1:W-:Y:S04]  /*77510*/  STL [R1+0x1270], R2 ;  /* 0x0012700201007387 */ /* 0x0003e80000100800 */
[----:B------:R2:W-:Y:S04]  /*77520*/  STL [R1+0x2984], R3 ;  /* 0x0029840301007387 */ /* 0x0005e80000100800 */
[----:B0-----:R-:W3:Y:S01]  /*77530*/  LDL.LU R7, [R1+0xd10] ;  /* 0x000d100001077983 */ /* 0x001ee20000300800 */
[----:B-1----:R-:W-:Y:S01]  /*77540*/  VIADD R2, R2, UR5 ;  /* 0x0000000502027c36 */ /* 0x002fe20008000000 */
[----:B------:R-:W-:-:S02]  /*77550*/  ULDC UR5, c[0x0][0x248] ;  /* 0x0000920000057ab9 */ /* 0x000fc40000000800 */
[----:B------:R-:W3:Y:S01]  /*77560*/  LDL.LU R24, [R1+0xd14] ;  /* 0x000d140001187983 */ /* 0x000ee20000300800 */
[----:B--2---:R-:W-:-:S05]  /*77570*/  F2FP.SATFINITE.E5M2.F32.PACK_AB_MERGE_C R3, R252, R5, RZ ;  /* 0x00000005fc03723e */ /* 0x004fca00048060ff */
[----:B------:R0:W-:Y:S04]  /*77580*/  STL [R1+0x2980], R3 ;  /* 0x0029800301007387 */ /* 0x0001e80000100800 */
[----:B------:R-:W2:Y:S04]  /*77590*/  LDL.LU R25, [R1+0xd18] ;  /* 0x000d180001197983 */ /* 0x000ea80000300800 */
[----:B------:R-:W2:Y:S04]  /*775a0*/  LDL.LU R26, [R1+0xd1c] ;  /* 0x000d1c00011a7983 */ /* 0x000ea80000300800 */
        /* <DEDUP_REMOVED lines=31> */
[----:B---3--:R-:W-:-:S05]  /*777a0*/  F2FP.SATFINITE.E5M2.F32.PACK_AB_MERGE_C R7, R24, R7, RZ ;  /* 0x000000071807723e */ /* 0x008fca00048060ff */
[----:B------:R4:W-:Y:S01]  /*777b0*/  STL [R1+0x2974], R7 ;  /* 0x0029740701007387 */ /* 0x0009e20000100800 */
[----:B--2---:R-:W-:-:S05]  /*777c0*/  F2FP.SATFINITE.E5M2.F32.PACK_AB_MERGE_C R24, R26, R25, RZ ;  /* 0x000000191a18723e */ /* 0x004fca00048060ff */
        /* <DEDUP_REMOVED lines=395> */
[----:B------:R-:W-:Y:S04]  /*79080*/  STL [R1+0x2704], R7 ;  /* 0x0027040701007387 */ /* 0x000fe80000100800 */
[----:B------:R0:W-:Y:S04]  /*79090*/  STL [R1+0xd88], R2 ;  /* 0x000d880201007387 */ /* 0x0001e80000100800 */
[----:B------:R1:W-:Y:S04]  /*790a0*/  STL [R1+0x26f8], R3 ;  /* 0x0026f80301007387 */ /* 0x0003e80000100800 */
[----:B------:R-:W2:Y:S01]  /*790b0*/  LDL.LU R50, [R1+0xb90] ;  /* 0x000b900001327983 */ /* 0x000ea20000300800 */
[----:B0-----:R-:W-:Y:S01]  /*790c0*/  VIADD R2, R2, UR5 ;  /* 0x0000000502027c36 */ /* 0x001fe20008000000 */
[----:B------:R-:W-:-:S02]  /*790d0*/  ULDC UR5, c[0x0][0x248] ;  /* 0x0000920000057ab9 */ /* 0x000fc40000000800 */
[----:B------:R-:W2:Y:S01]  /*790e0*/  LDL.LU R7, [R1+0xb94] ;  /* 0x000b940001077983 */ /* 0x000ea20000300800 */
[----:B-1----:R-:W-:-:S05]  /*790f0*/  F2FP.SATFINITE.E5M2.F32.PACK_AB_MERGE_C R3, R252, R5, RZ ;  /* 0x00000005fc03723e */ /* 0x002fca00048060ff */
        /* <DEDUP_REMOVED lines=34> */
[----:B--2---:R-:W-:-:S02]  /*79320*/  F2FP.SATFINITE.E5M2.F32.PACK_AB_MERGE_C R7, R7, R50, RZ ;  /* 0x000000320707723e */ /* 0x004fc400048060ff */
[----:B------:R-:W2:Y:S04]  /*79330*/  LDL.LU R50, [R1+0x2ba0] ;  /* 0x002ba00001327983 */ /* 0x000ea80000300800 */
        /* <DEDUP_REMOVED lines=10> */
[----:B---3--:R-:W-:-:S03]  /*793e0*/  F2FP.SATFINITE.E5M2.F32.PACK_AB_MERGE_C R7, R31, R30, RZ ;  /* 0x0000001e1f07723e */ /* 0x008fc600048060ff */
        /* <DEDUP_REMOVED lines=26> */
[----:B------:R-:W-:Y:S01]  /*79590*/  STL [R1+0x26a0], R24 ;  /* 0x0026a01801007387 */ /* 0x000fe20000100800 */
[----:B---3--:R-:W-:-:S03]  /*795a0*/  F2FP.SATFINITE.E5M2.F32.PACK_AB_MERGE_C R7, R47, R46, RZ ;  /* 0x0000002e2f07723e */ /* 0x008fc600048060ff */
[----:B------:R0:W-:Y:S04]  /*795b0*/  STL [R1+0xa1c], R2 ;  /* 0x000a1c0201007387 */ /* 0x0001e80000100800 */
[----:B------:R1:W-:Y:S01]  /*795c0*/  STL [R1+0x2698], R7 ;  /* 0x0026980701007387 */ /* 0x0003e20000100800 */
[----:B0-----:R-:W-:Y:S01]  /*795d0*/  VIADD R2, R2, UR5 ;  /* 0x0000000502027c36 */ /* 0x001fe20008000000 */
[----:B------:R-:W-:Y:S01]  /*795e0*/  ULDC UR5, c[0x0][0x248] ;  /* 0x0000920000057ab9 */ /* 0x000fe20000000800 */
[----:B-1----:R-:W-:Y:S02]  /*795f0*/  F2FP.SATFINITE.E5M2.F32.PACK_AB_MERGE_C R7, R49, R48, RZ ;  /* 0x000000303107723e */ /* 0x002fe400048060ff */
[----:B------:R-:W-:-:S03]  /*79600*/  F2FP.SATFINITE.E5M2.F32.PACK_AB_MERGE_C R3, R3, R4, RZ ;  /* 0x000000040303723e */ /* 0x000fc600048060ff */
[----:B------:R-:W-:Y:S04]  /*79610*/  STL [R1+0x269c], R7 ;  /* 0x00269c0701007387 */ /* 0x000fe80000100800 */
[----:B------:R-:W-:Y:S01]  /*79620*/  STL [R1+0xa18], R2 ;  /* 0x000a180201007387 */ /* 0x000fe20000100800 */
[----:B------:R-:W-:-:S03]  /*79630*/  F2FP.SATFINITE.E5M2.F32.PACK_AB_MERGE_C R4, R252, R5, RZ ;  /* 0x00000005fc04723e */ /* 0x000fc600048060ff */
[----:B------:R0:W-:Y:S04]  /*79640*/  STL [R1+0x2a38], R3 ;  /* 0x002a380301007387 */ /* 0x0001e80000100800 */
[----:B0-----:R-:W3:Y:S04]  /*79650*/  LDL.LU R3, [R1+0x810] ;  /* 0x0008100001037983 */ /* 0x001ee80000300800 */
[----:B------:R-:W3:Y:S01]  /*79660*/  LDL.LU R5, [R1+0x814] ;  /* 0x0008140001057983 */ /* 0x000ee20000300800 */
[----:B------:R-:W-:Y:S01]  /*79670*/  VIADD R2, R2, UR5 ;  /* 0x0000000502027c36 */ /* 0x000fe20008000000 */
[----:B------:R-:W-:-:S02]  /*79680*/  ULDC UR5, c[0x0][0x248] ;  /* 0x0000920000057ab9 */ /* 0x000fc40000000800 */
[----:B------:R0:W-:Y:S04]  /*79690*/  STL [R1+0x2a34], R4 ;  /* 0x002a340401007387 */ /* 0x0001e80000100800 */
[----:B------:R-:W4:Y:S04]  /*796a0*/  LDL.LU R24, [R1+0x818] ;  /* 0x0008180001187983 */ /* 0x000f280000300800 */
[----:B------:R-:W4:Y:S04]  /*796b0*/  LDL.LU R25, [R1+0x81c] ;  /* 0x00081c0001197983 */ /* 0x000f280000300800 */
[----:B------:R-:W-:Y:S04]  /*796c0*/  STL [R1+0xa14], R2 ;  /* 0x000a140201007387 */ /* 0x000fe80000100800 */
        /* <DEDUP_REMOVED lines=24> */
[----:B0-----:R-:W2:Y:S04]  /*79850*/  LDL.LU R4, [R1+0x880] ;  /* 0x0008800001047983 */ /* 0x001ea80000300800 */
[----:B------:R-:W2:Y:S01]  /*79860*/  LDL.LU R252, [R1+0x884] ;  /* 0x0008840001fc7983 */ /* 0x000ea20000300800 */
[----:B---3--:R-:W-:-:S03]  /*79870*/  F2FP.SATFINITE.E5M2.F32.PACK_AB_MERGE_C R5, R5, R3, RZ ;  /* 0x000000030505723e */ /* 0x008fc600048060ff */
[----:B------:R-:W3:Y:S04]  /*79880*/  LDL.LU R3, [R1+0x888] ;  /* 0x0008880001037983 */ /* 0x000ee80000300800 */
[----:B------:R0:W-:Y:S04]  /*79890*/  STL [R1+0x29f4], R5 ;  /* 0x0029f40501007387 */ /* 0x0001e80000100800 */
[----:B0-----:R-:W3:Y:S01]  /*798a0*/  LDL.LU R5, [R1+0x88c] ;  /* 0x00088c0001057983 */ /* 0x001ee20000300800 */
[----:B------:R-:W-:Y:S01]  /*798b0*/  VIADD R2, R2, UR5 ;  /* 0x0000000502027c36 */ /* 0x000fe20008000000 */
[----:B----4-:R-:W-:Y:S01]  /*798c0*/  F2FP.SATFINITE.E5M2.F32.PACK_AB_MERGE_C R7, R25, R24, RZ ;  /* 0x000000181907723e */ /* 0x010fe200048060ff */
[----:B------:R-:W-:-:S03]  /*798d0*/  ULDC UR5, c[0x0][0x248] ;  /* 0x0000920000057ab9 */ /* 0x000fc60000000800 */
[----:B------:R-:W-:Y:S04]  /*798e0*/  STL [R1+0xa10], R2 ;  /* 0x000a100201007387 */ /* 0x000fe80000100800 */
[----:B------:R0:W-:Y:S01]  /*798f0*/  STL [R1+0x29f0], R7 ;  /* 0x0029f00701007387 */ /* 0x0001e20000100800 */
[----:B--2---:R-:W-:Y:S02]  /*79900*/  F2FP.SATFINITE.E5M2.F32.PACK_AB_MERGE_C R24, R29, R28, RZ ;  /* 0x0000001c1d18723e */ /* 0x004fe400048060ff */
[----:B0-----:R-:W-:Y:S01]  /*79910*/  F2FP.SATFINITE.E5M2.F32.PACK_AB_MERGE_C R7, R27, R26, RZ ;  /* 0x0000001a1b07723e */ /* 0x001fe200048060ff */
[----:B------:R-:W-:Y:S01]  /*79920*/  VIADD R2, R2, UR5 ;  /* 0x0000000502027c36 */ /* 0x000fe20008000000 */
[----:B------:R-:W-:-:S03]  /*79930*/  ULDC UR5, c[0x0][0x248] ;  /* 0x0000920000057ab9 */ /* 0x000fc60000000800 */
[----:B------:R0:W-:Y:S04]  /*79940*/  STL [R1+0x29e4], R7 ;  /* 0x0029e40701007387 */ /* 0x0001e80000100800 */
[----:B------:R1:W-:Y:S01]  /*79950*/  STL [R1+0x29e0], R24 ;  /* 0x0029e01801007387 */ /* 0x0003e20000100800 */
[----:B0-----:R-:W-:-:S03]  /*79960*/  F2FP.SATFINITE.E5M2.F32.PACK_AB_MERGE_C R7, R31, R30, RZ ;  /* 0x0000001e1f07723e */ /* 0x001fc600048060ff */
[----:B------:R0:W-:Y:S01]  /*79970*/  STL [R1+0xa0c], R2 ;  /* 0x000a0c0201007387 */ /* 0x0001e20000100800 */
[----:B-1----:R-:W-:-:S03]  /*79980*/  F2FP.SATFINITE.E5M2.F32.PACK_AB_MERGE_C R24, R33, R32, RZ ;  /* 0x000000202118723e */ /* 0x002fc600048060ff */
[----:B------:R1:W-:Y:S01]  /*79990*/  STL [R1+0x29d4], R7 ;  /* 0x0029d40701007387 */ /* 0x0003e20000100800 */
[----:B0-----:R-:W-:Y:S01]  /*799a0*/  VIADD R2, R2, UR5 ;  /* 0x0000000502027c36 */ /* 0x001fe20008000000 */
[----:B------:R-:W-:Y:S02]  /*799b0*/  ULDC UR5, c[0x0][0x248] ;  /* 0x0000920000057ab9 */ /* 0x000fe40000000800 */
[----:B------:R0:W-:Y:S01]  /*799c0*/  STL [R1+0x2a18], R24 ;  /* 0x002a181801007387 */ /* 0x0001e20000100800 */
[----:B-1----:R-:W-:-:S03]  /*799d0*/  F2FP.SATFINITE.E5M2.F32.PACK_AB_MERGE_C R7, R35, R34, RZ ;  /* 0x000000222307723e */ /* 0x002fc600048060ff */
        /* <DEDUP_REMOVED lines=24> */
[----:B-1----:R-:W-:-:S04]  /*79b60*/  VIADD R2, R2, UR5 ;  /* 0x0000000502027c36 */ /* 0x002fc80008000000 */
[----:B------:R-:W-:Y:S01]  /*79b70*/  STL [R1+0x2a54], R24 ;  /* 0x002a541801007387 */ /* 0x000fe20000100800 */
[----:B------:R-:W-:Y:S01]  /*79b80*/  ULDC UR5, c[0x0][0x248] ;  /* 0x0000920000057ab9 */ /* 0x000fe20000000800 */
[----:B--2---:R-:W-:Y:S02]  /*79b90*/  F2FP.SATFINITE.E5M2.F32.PACK_AB_MERGE_C R7, R252, R4, RZ ;  /* 0x00000004fc07723e */ /* 0x004fe400048060ff */
[----:B------:R0:W-:Y:S04]  /*79ba0*/  STL [R1+0x85c], R2 ;  /* 0x00085c0201007387 */ /* 0x0001e80000100800 */
[----:B------:R-:W2:Y:S04]  /*79bb0*/  LDL.LU R4, [R1+0x890] ;  /* 0x0008900001047983 */ /* 0x000ea80000300800 */
[----:B------:R-:W-:Y:S04]  /*79bc0*/  STL [R1+0x298c], R7 ;  /* 0x00298c0701007387 */ /* 0x000fe80000100800 */
[----:B------:R-:W2:Y:S01]  /*79bd0*/  LDL.LU R252, [R1+0x894] ;  /* 0x0008940001fc7983 */ /* 0x000ea20000300800 */
[----:B0-----:R-:W-:Y:S01]  /*79be0*/  VIADD R2, R2, UR5 ;  /* 0x0000000502027c36 */ /* 0x001fe20008000000 */
[----:B------:R-:W-:-:S02]  /*79bf0*/  ULDC UR5, c[0x0][0x248] ;  /* 0x0000920000057ab9 */ /* 0x000fc40000000800 */
[----:B------:R-:W4:Y:S04]  /*79c00*/  LDL.LU R24, [R1+0x898] ;  /* 0x0008980001187983 */ /* 0x000f280000300800 */
[----:B------:R-:W4:Y:S01]  /*79c10*/  LDL.LU R25, [R1+0x89c] ;  /* 0x00089c0001197983 */ /* 0x000f220000300800 */
[----:B---3--:R-:W-:-:S05]  /*79c20*/  F2FP.SATFINITE.E5M2.F32.PACK_AB_MERGE_C R3, R5, R3, RZ ;  /* 0x000000030503723e */ /* 0x008fca00048060ff */
[----:B------:R0:W-:Y:S04]  /*79c30*/  STL [R1+0x2988], R3 ;  /* 0x0029880301007387 */ /* 0x0001e80000100800 */
        /* <DEDUP_REMOVED lines=24> */
[----:B------:R-:W3:Y:S01]  /*79dc0*/  LDL.LU R5, [R1+0x8fc] ;  /* 0x0008fc0001057983 */ /* 0x000ee20000300800 */
[----:B-1----:R-:W-:Y:S01]  /*79dd0*/  VIADD R2, R2, UR5 ;  /* 0x0000000502027c36 */ /* 0x002fe20008000000 */
[----:B------:R-:W-:-:S02]  /*79de0*/  ULDC UR5, c[0x0][0x248] ;  /* 0x0000920000057ab9 */ /* 0x000fc40000000800 */
[----:B------:R-:W3:Y:S01]  /*79df0*/  LDL.LU R48, [R1+0x900] ;  /* 0x0009000001307983 */ /* 0x000ee20000300800 */
[----:B--2---:R-:W-:-:S05]  /*79e00*/  F2FP.SATFINITE.E5M2.F32.PACK_AB_MERGE_C R4, R252, R4, RZ ;  /* 0x00000004fc04723e */ /* 0x004fca00048060ff */
[----:B------:R0:W-:Y:S04]  /*79e10*/  STL [R1+0x297c], R4 ;  /* 0x00297c0401007387 */ /* 0x0001e80000100800 */
[----:B------:R-:W2:Y:S04]  /*79e20*/  LDL.LU R49, [R1+0x904] ;  /* 0x0009040001317983 */ /* 0x000ea80000300800 */
[----:B0-----:R-:W2:Y:S04]  /*79e30*/  LDL.LU R4, [R1+0x908] ;  /* 0x0009080001047983 */ /* 0x001ea80000300800 */
[----:B------:R0:W-:Y:S04]  /*79e40*/  STL [R1+0x854], R2 ;  /* 0x0008540201007387 */ /* 0x0001e80000100800 */
[----:B------:R-:W2:Y:S01]  /*79e50*/  LDL.LU R252, [R1+0x90c] ;  /* 0x00090c0001fc7983 */ /* 0x000ea20000300800 */
[----:B----4-:R-:W-:-:S05]  /*79e60*/  F2FP.SATFINITE.E5M2.F32.PACK_AB_MERGE_C R24, R25, R24, RZ ;  /* 0x000000181918723e */ /* 0x010fca00048060ff */
[----:B------:R1:W-:Y:S01]  /*79e70*/  STL [R1+0x2a30], R24 ;  /* 0x002a301801007387 */ /* 0x0003e20000100800 */
[----:B0-----:R-:W-:Y:S01]  /*79e80*/  VIADD R2, R2, UR5 ;  /* 0x0000000502027c36 */ /* 0x001fe20008000000 */
[----:B------:R-:W-:Y:S01]  /*79e90*/  ULDC UR5, c[0x0][0x248] ;  /* 0x0000920000057ab9 */ /* 0x000fe20000000800 */
[----:B---3--:R-:W-:-:S05]  /*79ea0*/  F2FP.SATFINITE.E5M2.F32.PACK_AB_MERGE_C R7, R27, R26, RZ ;  /* 0x0000001a1b07723e */ /* 0x008fca00048060ff */
[----:B------:R0:W-:Y:S01]  /*79eb0*/  STL [R1+0x2970], R7 ;  /* 0x0029700701007387 */ /* 0x0001e20000100800 */
[----:B-1----:R-:W-:-:S05]  /*79ec0*/  F2FP.SATFINITE.E5M2.F32.PACK_AB_MERGE_C R24, R29, R28, RZ ;  /* 0x0000001c1d18723e */ /* 0x002fca00048060ff */
[----:B------:R1:W-:Y:S01]  /*79ed0*/  STL [R1+0x296c], R24 ;  /* 0x00296c1801007387 */ /* 0x0003e20000100800 */
[----:B0-----:R-:W-:-:S03]  /*79ee0*/  F2FP.SATFINITE.E5M2.F32.PACK_AB_MERGE_C R7, R31, R30, RZ ;  /* 0x0000001e1f07723e */ /* 0x001fc600048060ff */
[----:B------:R0:W-:Y:S04]  /*79ef0*/  STL [R1+0x850], R2 ;  /* 0x0008500201007387 */ /* 0x0001e80000100800 */
[----:B------:R3:W-:Y:S01]  /*79f00*/  STL [R1+0x2960], R7 ;  /* 0x0029600701007387 */ /* 0x0007e20000100800 */
[----:B-1----:R-:W-:Y:S01]  /*79f10*/  F2FP.SATFINITE.E5M2.F32.PACK_AB_MERGE_C R24, R33, R32, RZ ;  /* 0x000000202118723e */ /* 0x002fe200048060ff */
[----:B0-----:R-:W-:Y:S01]  /*79f20*/  VIADD R2, R2, UR5 ;  /* 0x0000000502027c36 */ /* 0x001fe20008000000 */
        /* <DEDUP_REMOVED lines=24> */
[----:B------:R-:W-:Y:S04]  /*7a0b0*/  STL [R1+0x840], R2 ;  /* 0x0008400201007387 */ /* 0x000fe80000100800 */
[----:B------:R0:W-:Y:S02]  /*7a0c0*/  STL [R1+0x2928], R7 ;  /* 0x0029280701007387 */ /* 0x0001e40000100800 */
[----:B0-----:R-:W-:Y:S02]  /*7a0d0*/  F2FP.SATFINITE.E5M2.F32.PACK_AB_MERGE_C R7, R5, R3, RZ ;  /* 0x000000030507723e */ /* 0x001fe400048060ff */
[----:B------:R-:W3:Y:S04]  /*7a0e0*/  LDL.LU R3, [R1+0x910] ;  /* 0x0009100001037983 */ /* 0x000ee80000300800 */
[----:B------:R-:W3:Y:S01]  /*7a0f0*/  LDL.LU R5, [R1+0x914] ;  /* 0x0009140001057983 */ /* 0x000ee20000300800 */
[----:B------:R-:W-:Y:S01]  /*7a100*/  VIADD R2, R2, UR5 ;  /* 0x0000000502027c36 */ /* 0x000fe20008000000 */
[----:B------:R-:W-:-:S02]  /*7a110*/  ULDC UR5, c[0x0][0x248] ;  /* 0x0000920000057ab9 */ /* 0x000fc40000000800 */
[----:B------:R2:W-:Y:S04]  /*7a120*/  STL [R1+0x2a50], R7 ;  /* 0x002a500701007387 */ /* 0x0005e80000100800 */
[----:B------:R0:W-:Y:S01]  /*7a130*/  STL [R1+0x83c], R2 ;  /* 0x00083c0201007387 */ /* 0x0001e20000100800 */
[----:B--2---:R-:W-:Y:S01]  /*7a140*/  F2FP.SATFINITE.E5M2.F32.PACK_AB_MERGE_C R7, R49, R48, RZ ;  /* 0x000000303107723e */ /* 0x004fe200048060ff */
[----:B0-----:R-:W-:Y:S01]  /*7a150*/  VIADD R2, R2, UR5 ;  /* 0x0000000502027c36 */ /* 0x001fe20008000000 */
[----:B------:R-:W-:-:S03]  /*7a160*/  ULDC UR5, c[0x0][0x248] ;  /* 0x0000920000057ab9 */ /* 0x000fc60000000800 */
[----:B------:R-:W-:Y:S04]  /*7a170*/  STL [R1+0x291c], R7 ;  /* 0x00291c0701007387 */ /* 0x000fe80000100800 */
[----:B------:R-:W2:Y:S04]  /*7a180*/  LDL.LU R24, [R1+0x918] ;  /* 0x0009180001187983 */ /* 0x000ea80000300800 */
[----:B------:R-:W2:Y:S01]  /*7a190*/  LDL.LU R25, [R1+0x91c] ;  /* 0x00091c0001197983 */ /* 0x000ea20000300800 */
[----:B------:R-:W-:-:S05]  /*7a1a0*/  F2FP.SATFINITE.E5M2.F32.PACK_AB_MERGE_C R4, R252, R4, RZ ;  /* 0x00000004fc04723e */ /* 0x000fca00048060ff */
[----:B------:R3:W-:Y:S04]  /*7a1b0*/  STL [R1+0x2918], R4 ;  /* 0x0029180401007387 */ /* 0x0007e80000100800 */
[----:B------:R-:W-:Y:S04]  /*7a1c0*/  STL [R1+0x838], R2 ;  /* 0x0008380201007387 */ /* 0x000fe80000100800 */
        /* <DEDUP_REMOVED lines=23> */
[----:B---3--:R-:W-:Y:S01]  /*7a340*/  F2FP.SATFINITE.E5M2.F32.PACK_AB_MERGE_C R4, R5, R3, RZ ;  /* 0x000000030504723e */ /* 0x008fe200048060ff */
[----:B------:R-:W-:Y:S01]  /*7a350*/  VIADD R3, R2, UR5 ;  /* 0x0000000502037c36 */ /* 0x000fe20008000000 */
[----:B------:R-:W-:-:S03]  /*7a360*/  ULDC UR5, c[0x0][0x248] ;  /* 0x0000920000057ab9 */ /* 0x000fc60000000800 */
[----:B------:R0:W-:Y:S04]  /*7a370*/  STL [R1+0x2908], R4 ;  /* 0x0029080401007387 */ /* 0x0001e80000100800 */
[----:B------:R-:W3:Y:S04]  /*7a380*/  LDL.LU R47, [R1+0x97c] ;  /* 0x00097c00012f7983 */ /* 0x000ee80000300800 */
[----:B------:R-:W3:Y:S04]  /*7a390*/  LDL.LU R48, [R1+0x980] ;  /* 0x0009800001307983 */ /* 0x000ee80000300800 */
[----:B------:R1:W-:Y:S04]  /*7a3a0*/  STL [R1+0x834], R3 ;  /* 0x0008340301007387 */ /* 0x0003e80000100800 */
[----:B0-----:R-:W3:Y:S04]  /*7a3b0*/  LDL.LU R4, [R1+0x984] ;  /* 0x0009840001047983 */ /* 0x001ee80000300800 */
[----:B------:R-:W3:Y:S04]  /*7a3c0*/  LDL.LU R5, [R1+0x988] ;  /* 0x0009880001057983 */ /* 0x000ee80000300800 */
[----:B------:R-:W3:Y:S01]  /*7a3d0*/  LDL.LU R2, [R1+0x98c] ;  /* 0x00098c0001027983 */ /* 0x000ee20000300800 */
[----:B--2---:R-:W-:Y:S01]  /*7a3e0*/  F2FP.SATFINITE.E5M2.F32.PACK_AB_MERGE_C R24, R25, R24, RZ ;  /* 0x000000181918723e */ /* 0x004fe200048060ff */
[----:B-1----:R-:W-:Y:S01]  /*7a3f0*/  VIADD R3, R3, UR5 ;  /* 0x0000000503037c36 */ /* 0x002fe20008000000 */
[----:B------:R-:W-:-:S03]  /*7a400*/  ULDC UR5, c[0x0][0x248] ;  /* 0x0000920000057ab9 */ /* 0x000fc60000000800 */
[----:B------:R0:W-:Y:S01]  /*7a410*/  STL [R1+0x2a2c], R24 ;  /* 0x002a2c1801007387 */ /* 0x0001e20000100800 */
[----:B----4-:R-:W-:-:S05]  /*7a420*/  F2FP.SATFINITE.E5M2.F32.PACK_AB_MERGE_C R7, R27, R26, RZ ;  /* 0x0000001a1b07723e */ /* 0x010fca00048060ff */
[----:B------:R1:W-:Y:S01]  /*7a430*/  STL [R1+0x28fc], R7 ;  /* 0x0028fc0701007387 */ /* 0x0003e20000100800 */
[----:B0-----:R-:W-:-:S05]  /*7a440*/  F2FP.SATFINITE.E5M2.F32.PACK_AB_MERGE_C R24, R29, R28, RZ ;  /* 0x0000001c1d18723e */ /* 0x001fca00048060ff */
        /* <DEDUP_REMOVED lines=31> */
[----:B------:R-:W2:Y:S04]  /*7a640*/  LDL.LU R49, [R1+0x990] ;  /* 0x0009900001317983 */ /* 0x000ea80000300800 */
[----:B------:R1:W-:Y:S04]  /*7a650*/  STL [R1+0x28b8], R7 ;  /* 0x0028b80701007387 */ /* 0x0003e80000100800 */
[----:B------:R-:W2:Y:S01]  /*7a660*/  LDL.LU R252, [R1+0x994] ;  /* 0x0009940001fc7983 */ /* 0x000ea20000300800 */
[----:B0-----:R-:W-:Y:S01]  /*7a670*/  VIADD R3, R3, UR5 ;  /* 0x0000000503037c36 */ /* 0x001fe20008000000 */
[----:B------:R-:W-:Y:S01]  /*7a680*/  ULDC UR5, c[0x0][0x248] ;  /* 0x0000920000057ab9 */ /* 0x000fe20000000800 */
[----:B---3--:R-:W-:-:S05]  /*7a690*/  F2FP.SATFINITE.E5M2.F32.PACK_AB_MERGE_C R24, R47, R46, RZ ;  /* 0x0000002e2f18723e */ /* 0x008fca00048060ff */
[----:B------:R0:W-:Y:S01]  /*7a6a0*/  STL [R1+0x2a4c], R24 ;  /* 0x002a4c1801007387 */ /* 0x0001e20000100800 */
[----:B-1----:R-:W-:-:S03]  /*7a6b0*/  F2FP.SATFINITE.E5M2.F32.PACK_AB_MERGE_C R7, R4, R48, RZ ;  /* 0x000000300407723e */ /* 0x002fc600048060ff */
[----:B------:R-:W-:Y:S01]  /*7a6c0*/  STL [R1+0x814], R3 ;  /* 0x0008140301007387 */ /* 0x000fe20000100800 */
[----:B------:R-:W-:Y:S01]  /*7a6d0*/  VIADD R4, R3, UR5 ;  /* 0x0000000503047c36 */ /* 0x000fe20008000000 */
[----:B------:R-:W-:Y:S02]  /*7a6e0*/  ULDC UR5, c[0x0][0x248] ;  /* 0x0000920000057ab9 */ /* 0x000fe40000000800 */
[----:B------:R-:W-:Y:S01]  /*7a6f0*/  STL [R1+0x28ac], R7 ;  /* 0x0028ac0701007387 */ /* 0x000fe20000100800 */
[----:B------:R-:W-:-:S03]  /*7a700*/  F2FP.SATFINITE.E5M2.F32.PACK_AB_MERGE_C R2, R2, R5, RZ ;  /* 0x000000050202723e */ /* 0x000fc600048060ff */
[----:B0-----:R-:W3:Y:S04]  /*7a710*/  LDL.LU R24, [R1+0x998] ;  /* 0x0009980001187983 */ /* 0x001ee80000300800 */
[----:B------:R-:W3:Y:S04]  /*7a720*/  LDL.LU R25, [R1+0x99c] ;  /* 0x00099c0001197983 */ /* 0x000ee80000300800 */
[----:B------:R0:W-:Y:S04]  /*7a730*/  STL [R1+0x28a8], R2 ;  /* 0x0028a80201007387 */ /* 0x0001e80000100800 */
[----:B------:R1:W-:Y:S04]  /*7a740*/  STL [R1+0x804], R4 ;  /* 0x0008040401007387 */ /* 0x0003e80000100800 */
[----:B------:R-:W4:Y:S04]  /*7a750*/  LDL.LU R26, [R1+0x9a0] ;  /* 0x0009a000011a7983 */ /* 0x000f280000300800 */
[----:B0-----:R-:W4:Y:S04]  /*7a760*/  LDL.LU R2, [R1+0x9a4] ;  /* 0x0009a40001027983 */ /* 0x001f280000300800 */
        /* <DEDUP_REMOVED lines=19> */
[----:B--2---:R-:W-:-:S05]  /*7a8a0*/  F2FP.SATFINITE.E5M2.F32.PACK_AB_MERGE_C R7, R252, R49, RZ ;  /* 0x00000031fc07723e */ /* 0x004fca00048060ff */
[----:B------:R4:W-:Y:S04]  /*7a8b0*/  STL [R1+0x2898], R7 ;  /* 0x0028980701007387 */ /* 0x0009e80000100800 */
[----:B------:R-:W2:Y:S04]  /*7a8c0*/  LDL.LU R44, [R1+0x9f4] ;  /* 0x0009f400012c7983 */ /* 0x000ea80000300800 */
[----:B------:R-:W2:Y:S04]  /*7a8d0*/  LDL.LU R45, [R1+0x9f8] ;  /* 0x0009f800012d7983 */ /* 0x000ea80000300800 */
[----:B------:R-:W2:Y:S01]  /*7a8e0*/  LDL.LU R46, [R1+0x9fc] ;  /* 0x0009fc00012e7983 */ /* 0x000ea20000300800 */
[----:B------:R-:W-:Y:S01]  /*7a8f0*/  VIADD R252, R4, UR5 ;  /* 0x0000000504fc7c36 */ /* 0x000fe20008000000 */
[----:B------:R-:W-:-:S02]  /*7a900*/  ULDC UR5, c[0x0][0x248] ;  /* 0x0000920000057ab9 */ /* 0x000fc40000000800 */
[----:B------:R-:W2:Y:S04]  /*7a910*/  LDL.LU R47, [R1+0x600] ;  /* 0x00060000012f7983 */ /* 0x000ea80000300800 */
[----:B------:R-:W2:Y:S04]  /*7a920*/  LDL.LU R48, [R1+0x604] ;  /* 0x0006040001307983 */ /* 0x000ea80000300800 */
[----:B------:R-:W2:Y:S04]  /*7a930*/  LDL.LU R49, [R1+0x608] ;  /* 0x0006080001317983 */ /* 0x000ea80000300800 */
[----:B-1----:R-:W2:Y:S01]  /*7a940*/  LDL.LU R4, [R1+0x60c] ;  /* 0x00060c0001047983 */ /* 0x002ea20000300800 */
[----:B---3--:R-:W-:-:S05]  /*7a950*/  F2FP.SATFINITE.E5M2.F32.PACK_AB_MERGE_C R24, R25, R24, RZ ;  /* 0x000000181918723e */ /* 0x008fca00048060ff */
[----:B------:R0:W-:Y:S01]  /*7a960*/  STL [R1+0x2a28], R24 ;  /* 0x002a281801007387 */ /* 0x0001e20000100800 */
[----:B----4-:R-:W-:Y:S01]  /*7a970*/  F2FP.SATFINITE.E5M2.F32.PACK_AB_MERGE_C R7, R2, R26, RZ ;  /* 0x0000001a0207723e */ /* 0x010fe200048060ff */
[----:B------:R-:W-:Y:S01]  /*7a980*/  VIADD R2, R252, UR5 ;  /* 0x00000005fc027c36 */ /* 0x000fe20008000000 */
[----:B------:R-:W-:-:S03]  /*7a990*/  ULDC UR5, c[0x0][0x248] ;  /* 0x0000920000057ab9 */ /* 0x000fc60000000800 */
        /* <DEDUP_REMOVED lines=37> */
[----:B------:R0:W-:Y:S01]  /*7abf0*/  STL [R1+0x27dc], R7 ;  /* 0x0027dc0701007387 */ /* 0x0001e20000100800 */
[----:B------:R-:W-:-:S05]  /*7ac00*/  F2FP.SATFINITE.E5M2.F32.PACK_AB_MERGE_C R24, R46, R45, RZ ;  /* 0x0000002d2e18723e */ /* 0x000fca00048060ff */
[----:B------:R-:W-:Y:S01]  /*7ac10*/  STL [R1+0x2a48], R24 ;  /* 0x002a481801007387 */ /* 0x000fe20000100800 */
[----:B0-----:R-:W-:-:S03]  /*7ac20*/  F2FP.SATFINITE.E5M2.F32.PACK_AB_MERGE_C R7, R48, R47, RZ ;  /* 0x0000002f3007723e */ /* 0x001fc600048060ff */
[----:B------:R0:W-:Y:S04]  /*7ac30*/  STL [R1+0x820], R2 ;  /* 0x0008200201007387 */ /* 0x0001e80000100800 */
[----:B------:R1:W-:Y:S01]  /*7ac40*/  STL [R1+0x27cc], R7 ;  /* 0x0027cc0701007387 */ /* 0x0003e20000100800 */
[----:B------:R-:W-:Y:S01]  /*7ac50*/  F2FP.SATFINITE.E5M2.F32.PACK_AB_MERGE_C R4, R4, R49, RZ ;  /* 0x000000310404723e */ /* 0x000fe200048060ff */
[----:B0-----:R-:W-:Y:S01]  /*7ac60*/  VIADD R2, R2, UR5 ;  /* 0x0000000502027c36 */ /* 0x001fe20008000000 */
[----:B------:R-:W-:Y:S01]  /*7ac70*/  ULDC UR5, c[0x0][0x248] ;  /* 0x0000920000057ab9 */ /* 0x000fe20000000800 */
[----:B-1----:R-:W2:Y:S04]  /*7ac80*/  LDL.LU R7, [R1+0x618] ;  /* 0x0006180001077983 */ /* 0x002ea80000300800 */
[----:B------:R-:W2:Y:S04]  /*7ac90*/  LDL.LU R24, [R1+0x61c] ;  /* 0x00061c0001187983 */ /* 0x000ea80000300800 */
[----:B------:R0:W-:Y:S04]  /*7aca0*/  STL [R1+0x27c8], R4 ;  /* 0x0027c80401007387 */ /* 0x0001e80000100800 */
        /* <DEDUP_REMOVED lines=18> */
[----:B0-----:R-:W4:Y:S01]  /*7add0*/  LDL.LU R4, [R1+0x664] ;  /* 0x0006640001047983 */ /* 0x001f220000300800 */
[----:B-1----:R-:W-:Y:S01]  /*7ade0*/  VIADD R2, R2, UR5 ;  /* 0x0000000502027c36 */ /* 0x002fe20008000000 */
[----:B------:R-:W-:-:S02]  /*7adf0*/  ULDC UR5, c[0x0][0x248] ;  /* 0x0000920000057ab9 */ /* 0x000fc40000000800 */
[----:B------:R-:W4:Y:S01]  /*7ae00*/  LDL R41, [R1+0x668] ;  /* 0x0006680001297983 */ /* 0x000f220000100800 */
[----:B---3--:R-:W-:-:S05]  /*7ae10*/  F2FP.SATFINITE.E5M2.F32.PACK_AB_MERGE_C R3, R5, R3, RZ ;  /* 0x000000030503723e */ /* 0x008fca00048060ff */
[----:B------:R0:W-:Y:S04]  /*7ae20*/  STL [R1+0x27bc], R3 ;  /* 0x0027bc0301007387 */ /* 0x0001e80000100800 */
[----:B------:R-:W3:Y:S04]  /*7ae30*/  LDL.LU R42, [R1+0x66c] ;  /* 0x00066c00012a7983 */ /* 0x000ee80000300800 */
[----:B------:R-:W3:Y:S04]  /*7ae40*/  LDL.LU R43, [R1+0x670] ;  /* 0x00067000012b7983 */ /* 0x000ee80000300800 */
[----:B------:R1:W-:Y:S04]  /*7ae50*/  STL [R1+0x604], R2 ;  /* 0x0006040201007387 */ /* 0x0003e80000100800 */
[----:B------:R-:W3:Y:S04]  /*7ae60*/  LDL.LU R44, [R1+0x674] ;  /* 0x00067400012c7983 */ /* 0x000ee80000300800 */
[----:B------:R-:W3:Y:S04]  /*7ae70*/  LDL.LU R45, [R1+0x678] ;  /* 0x00067800012d7983 */ /* 0x000ee80000300800 */
[----:B------:R-:W3:Y:S04]  /*7ae80*/  LDL.LU R46, [R1+0x67c] ;  /* 0x00067c00012e7983 */ /* 0x000ee80000300800 */
[----:B------:R-:W3:Y:S04]  /*7ae90*/  LDL.LU R47, [R1+0x680] ;  /* 0x00068000012f7983 */ /* 0x000ee80000300800 */
[----:B------:R-:W3:Y:S04]  /*7aea0*/  LDL.LU R48, [R1+0x684] ;  /* 0x0006840001307983 */ /* 0x000ee80000300800 */
[----:B0-----:R-:W3:Y:S04]  /*7aeb0*/  LDL.LU R3, [R1+0x688] ;  /* 0x0006880001037983 */ /* 0x001ee80000300800 */
        /* <DEDUP_REMOVED lines=32> */
[----:B------:R-:W2:Y:S04]  /*7b0c0*/  LDL.LU R49, [R1+0x690] ;  /* 0x0006900001317983 */ /* 0x000ea80000300800 */
[----:B------:R1:W-:Y:S01]  /*7b0d0*/  STL [R1+0x2770], R4 ;  /* 0x0027700401007387 */ /* 0x0003e20000100800 */
[----:B0-----:R-:W-:Y:S01]  /*7b0e0*/  VIADD R2, R2, UR5 ;  /* 0x0000000502027c36 */ /* 0x001fe20008000000 */
[----:B------:R-:W-:-:S02]  /*7b0f0*/  ULDC UR5, c[0x0][0x248] ;  /* 0x0000920000057ab9 */ /* 0x000fc40000000800 */
[----:B-1----:R-:W2:Y:S01]  /*7b100*/  LDL.LU R4, [R1+0x694] ;  /* 0x0006940001047983 */ /* 0x002ea20000300800 */
[----:B---3--:R-:W-:-:S05]  /*7b110*/  F2FP.SATFINITE.E5M2.F32.PACK_AB_MERGE_C R24, R42, R41, RZ ;  /* 0x000000292a18723e */ /* 0x008fca00048060ff */
[----:B------:R-:W-:Y:S04]  /*7b120*/  STL [R1+0x2774], R24 ;  /* 0x0027741801007387 */ /* 0x000fe80000100800 */
[----:B------:R0:W-:Y:S01]  /*7b130*/  STL [R1+0x618], R2 ;  /* 0x0006180201007387 */ /* 0x0001e20000100800 */
[----:B------:R-:W-:-:S05]  /*7b140*/  F2FP.SATFINITE.E5M2.F32.PACK_AB_MERGE_C R7, R44, R43, RZ ;  /* 0x0000002b2c07723e */ /* 0x000fca00048060ff */
[----:B------:R1:W-:Y:S01]  /*7b150*/  STL [R1+0x2764], R7 ;  /* 0x0027640701007387 */ /* 0x0003e20000100800 */
[----:B0-----:R-:W-:Y:S01]  /*7b160*/  VIADD R2, R2, UR5 ;  /* 0x0000000502027c36 */ /* 0x001fe20008000000 */
[----:B------:R-:W-:Y:S01]  /*7b170*/  F2FP.SATFINITE.E5M2.F32.PACK_AB_MERGE_C R24, R46, R45, RZ ;  /* 0x0000002d2e18723e */ /* 0x000fe200048060ff */
[----:B------:R-:W-:-:S04]  /*7b180*/  ULDC UR5, c[0x0][0x248] ;  /* 0x0000920000057ab9 */ /* 0x000fc80000000800 */
[----:B------:R-:W-:Y:S01]  /*7b190*/  STL [R1+0x2a44], R24 ;  /* 0x002a441801007387 */ /* 0x000fe20000100800 */
[----:B-1----:R-:W-:-:S03]  /*7b1a0*/  F2FP.SATFINITE.E5M2.F32.PACK_AB_MERGE_C R7, R48, R47, RZ ;  /* 0x0000002f3007723e */ /* 0x002fc600048060ff */
[----:B------:R0:W-:Y:S04]  /*7b1b0*/  STL [R1+0x61c], R2 ;  /* 0x00061c0201007387 */ /* 0x0001e80000100800 */
[----:B------:R1:W-:Y:S01]  /*7b1c0*/  STL [R1+0x2758], R7 ;  /* 0x0027580701007387 */ /* 0x0003e20000100800 */
[----:B------:R-:W-:Y:S01]  /*7b1d0*/  F2FP.SATFINITE.E5M2.F32.PACK_AB_MERGE_C R3, R5, R3, RZ ;  /* 0x000000030503723e */ /* 0x000fe200048060ff */
[----:B0-----:R-:W-:Y:S01]  /*7b1e0*/  VIADD R2, R2, UR5 ;  /* 0x0000000502027c36 */ /* 0x001fe20008000000 */
[----:B------:R-:W-:Y:S01]  /*7b1f0*/  ULDC UR5, c[0x0][0x248] ;  /* 0x0000920000057ab9 */ /* 0x000fe20000000800 */
[----:B-1----:R-:W3:Y:S04]  /*7b200*/  LDL.LU R7, [R1+0x698] ;  /* 0x0006980001077983 */ /* 0x002ee80000300800 */
[----:B------:R-:W3:Y:S04]  /*7b210*/  LDL.LU R24, [R1+0x69c] ;  /* 0x00069c0001187983 */ /* 0x000ee80000300800 */
        /* <DEDUP_REMOVED lines=18> */
[----:B-1----:R-:W-:Y:S01]  /*7b340*/  VIADD R2, R2, UR5 ;  /* 0x0000000502027c36 */ /* 0x002fe20008000000 */
[----:B------:R-:W-:-:S02]  /*7b350*/  ULDC UR5, c[0x0][0x248] ;  /* 0x0000920000057ab9 */ /* 0x000fc40000000800 */
[----:B------:R-:W4:Y:S01]  /*7b360*/  LDL.LU R39, [R1+0x6e0] ;  /* 0x0006e00001277983 */ /* 0x000f220000300800 */
[----:B--2---:R-:W-:-:S05]  /*7b370*/  F2FP.SATFINITE.E5M2.F32.PACK_AB_MERGE_C R4, R4, R49, RZ ;  /* 0x000000310404723e */ /* 0x004fca00048060ff */
[----:B------:R0:W-:Y:S04]  /*7b380*/  STL [R1+0x2748], R4 ;  /* 0x0027480401007387 */ /* 0x0001e80000100800 */
[----:B------:R-:W2:Y:S04]  /*7b390*/  LDL.LU R40, [R1+0x6e4] ;  /* 0x0006e40001287983 */ /* 0x000ea80000300800 */
[----:B------:R-:W2:Y:S04]  /*7b3a0*/  LDL.LU R41, [R1+0x6e8] ;  /* 0x0006e80001297983 */ /* 0x000ea80000300800 */
[----:B------:R1:W-:Y:S04]  /*7b3b0*/  STL [R1+0x624], R2 ;  /* 0x0006240201007387 */ /* 0x0003e80000100800 */
        /* <DEDUP_REMOVED lines=8> */
[----:B0-----:R-:W2:Y:S01]  /*7b440*/  LDL.LU R4, [R1+0x70c] ;  /* 0x00070c0001047983 */ /* 0x001ea20000300800 */
[----:B-1----:R-:W-:Y:S01]  /*7b450*/  VIADD R2, R2, UR5 ;  /* 0x0000000502027c36 */ /* 0x002fe20008000000 */
[----:B------:R-:W-:Y:S01]  /*7b460*/  ULDC UR5, c[0x0][0x248] ;  /* 0x0000920000057ab9 */ /* 0x000fe20000000800 */
[----:B---3--:R-:W-:-:S05]  /*7b470*/  F2FP.SATFINITE.E5M2.F32.PACK_AB_MERGE_C R24, R24, R7, RZ ;  /* 0x000000071818723e */ /* 0x008fca00048060ff */
        /* <DEDUP_REMOVED lines=27> */
[----:B------:R-:W-:Y:S04]  /*7b630*/  STL [R1+0x2a64], R7 ;  /* 0x002a640701007387 */ /* 0x000fe80000100800 */
[----:B------:R0:W-:Y:S02]  /*7b640*/  STL [R1+0x634], R2 ;  /* 0x0006340201007387 */ /* 0x0001e40000100800 */
[----:B0-----:R-:W-:Y:S01]  /*7b650*/  VIADD R2, R2, UR5 ;  /* 0x0000000502027c36 */ /* 0x001fe20008000000 */
[----:B------:R-:W-:Y:S01]  /*7b660*/  ULDC UR5, c[0x0][0x248] ;  /* 0x0000920000057ab9 */ /* 0x000fe20000000800 */
[----:B--2---:R-:W-:-:S05]  /*7b670*/  F2FP.SATFINITE.E5M2.F32.PACK_AB_MERGE_C R7, R40, R39, RZ ;  /* 0x000000272807723e */ /* 0x004fca00048060ff */
[----:B------:R0:W-:Y:S01]  /*7b680*/  STL [R1+0x26fc], R7 ;  /* 0x0026fc0701007387 */ /* 0x0001e20000100800 */
[----:B------:R-:W-:-:S05]  /*7b690*/  F2FP.SATFINITE.E5M2.F32.PACK_AB_MERGE_C R24, R42, R41, RZ ;  /* 0x000000292a18723e */ /* 0x000fca00048060ff */
[----:B------:R1:W-:Y:S01]  /*7b6a0*/  STL [R1+0x2700], R24 ;  /* 0x0027001801007387 */ /* 0x0003e20000100800 */
[----:B0-----:R-:W-:-:S03]  /*7b6b0*/  F2FP.SATFINITE.E5M2.F32.PACK_AB_MERGE_C R7, R44, R43, RZ ;  /* 0x0000002b2c07723e */ /* 0x001fc600048060ff */
[----:B------:R0:W-:Y:S04]  /*7b6c0*/  STL [R1+0x638], R2 ;  /* 0x0006380201007387 */ /* 0x0001e80000100800 */
[----:B------:R2:W-:Y:S01]  /*7b6d0*/  STL [R1+0x26f0], R7 ;  /* 0x0026f00701007387 */ /* 0x0005e20000100800 */
[----:B-1----:R-:W-:Y:S01]  /*7b6e0*/  F2FP.SATFINITE.E5M2.F32.PACK_AB_MERGE_C R24, R46, R45, RZ ;  /* 0x0000002d2e18723e */ /* 0x002fe200048060ff */
[----:B0-----:R-:W-:Y:S01]  /*7b6f0*/  VIADD R2, R2, UR5 ;  /* 0x0000000502027c36 */ /* 0x001fe20008000000 */
[----:B------:R-:W-:-:S03]  /*7b700*/  ULDC UR5, c[0x0][0x248] ;  /* 0x0000920000057ab9 */ /* 0x000fc60000000800 */
[----:B------:R-:W-:Y:S01]  /*7b710*/  STL [R1+0x2a40], R24 ;  /* 0x002a401801007387 */ /* 0x000fe20000100800 */
[----:B--2---:R-:W-:-:S03]  /*7b720*/  F2FP.SATFINITE.E5M2.F32.PACK_AB_MERGE_C R7, R48, R47, RZ ;  /* 0x0000002f3007723e */ /* 0x004fc600048060ff */
[----:B------:R0:W-:Y:S04]  /*7b730*/  STL [R1+0x63c], R2 ;  /* 0x00063c0201007387 */ /* 0x0001e80000100800 */
[----:B------:R-:W-:Y:S01]  /*7b740*/  STL [R1+0x26e4], R7 ;  /* 0x0026e40701007387 */ /* 0x000fe20000100800 */
[----:B------:R-:W-:-:S03]  /*7b750*/  F2FP.SATFINITE.E5M2.F32.PACK_AB_MERGE_C R4, R4, R49, RZ ;  /* 0x000000310404723e */ /* 0x000fc600048060ff */
[----:B------:R-:W2:Y:S01]  /*7b760*/  LDL.LU R49, [R1+0x718] ;  /* 0x0007180001317983 */ /* 0x000ea20000300800 */
[----:B0-----:R-:W-:Y:S01]  /*7b770*/  VIADD R2, R2, UR5 ;  /* 0x0000000502027c36 */ /* 0x001fe20008000000 */
[----:B------:R-:W-:Y:S02]  /*7b780*/  ULDC UR5, c[0x0][0x248] ;  /* 0x0000920000057ab9 */ /* 0x000fe40000000800 */
[----:B------:R-:W2:Y:S04]  /*7b790*/  LDL.LU R48, [R1+0x71c] ;  /* 0x00071c0001307983 */ /* 0x000ea80000300800 */
[----:B------:R-:W-:Y:S04]  /*7b7a0*/  STL [R1+0x26e0], R4 ;  /* 0x0026e00401007387 */ /* 0x000fe80000100800 */
        /* <DEDUP_REMOVED lines=13> */
[----:B0-----:R-:W-:Y:S01]  /*7b880*/  VIADD R2, R2, UR5 ;  /* 0x0000000502027c36 */ /* 0x001fe20008000000 */
[----:B------:R-:W-:-:S02]  /*7b890*/  ULDC UR5, c[0x0][0x248] ;  /* 0x0000920000057ab9 */ /* 0x000fc40000000800 */
[----:B------:R-:W4:Y:S04]  /*7b8a0*/  LDL.LU R35, [R1+0x750] ;  /* 0x0007500001237983 */ /* 0x000f280000300800 */
[----:B------:R-:W4:Y:S04]  /*7b8b0*/  LDL.LU R4, [R1+0x754] ;  /* 0x0007540001047983 */ /* 0x000f280000300800 */
[----:B------:R-:W4:Y:S01]  /*7b8c0*/  LDL.LU R34, [R1+0x758] ;  /* 0x0007580001227983 */ /* 0x000f220000300800 */
        /* <DEDUP_REMOVED lines=17> */
[----:B------:R-:W-:Y:S01]  /*7b9e0*/  ULDC UR5, c[0x0][0x248] ;  /* 0x0000920000057ab9 */ /* 0x000fe20000000800 */
[----:B--2---:R-:W-:-:S02]  /*7b9f0*/  F2FP.SATFINITE.E5M2.F32.PACK_AB_MERGE_C R48, R48, R49, RZ ;  /* 0x000000313030723e */ /* 0x004fc400048060ff */
[----:B------:R-:W2:Y:S04]  /*7ba00*/  LDL.LU R49, [R1+0x2b9c] ;  /* 0x002b9c0001317983 */ /* 0x000ea80000300800 */
[----:B------:R0:W-:Y:S01]  /*7ba10*/  STL [R1+0x2a1c], R48 ;  /* 0x002a1c3001007387 */ /* 0x0001e20000100800 */
[----:B----4-:R-:W-:-:S03]  /*7ba20*/  F2FP.SATFINITE.E5M2.F32.PACK_AB_MERGE_C R46, R46, R47, RZ ;  /* 0x0000002f2e2e723e */ /* 0x010fc600048060ff */
[----:B0-----:R-:W2:Y:S04]  /*7ba30*/  LDL.LU R48, [R1+0x2b98] ;  /* 0x002b980001307983 */ /* 0x001ea80000300800 */
[----:B------:R-:W4:Y:S01]  /*7ba40*/  LDL.LU R47, [R1+0x2b94] ;  /* 0x002b9400012f7983 */ /* 0x000f220000300800 */
[----:B------:R-:W-:-:S03]  /*7ba50*/  F2FP.SATFINITE.E5M2.F32.PACK_AB_MERGE_C R44, R44, R45, RZ ;  /* 0x0000002d2c2c723e */ /* 0x000fc600048060ff */
[----:B------:R0:W-:Y:S01]  /*7ba60*/  STL [R1+0x26c8], R46 ;  /* 0x0026c82e01007387 */ /* 0x0001e20000100800 */
[----:B------:R-:W-:-:S03]  /*7ba70*/  F2FP.SATFINITE.E5M2.F32.PACK_AB_MERGE_C R42, R42, R43, RZ ;  /* 0x0000002b2a2a723e */ /* 0x000fc600048060ff */
[----:B0-----:R-:W4:Y:S04]  /*7ba80*/  LDL.LU R46, [R1+0x2b90] ;  /* 0x002b9000012e7983 */ /* 0x001f280000300800 */
[----:B------:R-:W2:Y:S01]  /*7ba90*/  LDL.LU R45, [R1+0x2b8c] ;  /* 0x002b8c00012d7983 */ /* 0x000ea20000300800 */
[----:B------:R-:W-:-:S03]  /*7baa0*/  F2FP.SATFINITE.E5M2.F32.PACK_AB_MERGE_C R40, R40, R41, RZ ;  /* 0x000000292828723e */ /* 0x000fc600048060ff */
[----:B------:R0:W-:Y:S01]  /*7bab0*/  STL [R1+0x26c4], R44 ;  /* 0x0026c42c01007387 */ /* 0x0001e20000100800 */
[----:B------:R-:W-:-:S03]  /*7bac0*/  F2FP.SATFINITE.E5M2.F32.PACK_AB_MERGE_C R38, R38, R39, RZ ;  /* 0x000000272626723e */ /* 0x000fc600048060ff */
[----:B0-----:R-:W2:Y:S04]  /*7bad0*/  LDL.LU R44, [R1+0x2b88] ;  /* 0x002b8800012c7983 */ /* 0x001ea80000300800 */
[----:B------:R-:W2:Y:S04]  /*7bae0*/  LDL.LU R43, [R1+0x2b84] ;  /* 0x002b8400012b7983 */ /* 0x000ea80000300800 */
[----:B------:R0:W-:Y:S01]  /*7baf0*/  STL [R1+0x26b8], R42 ;  /* 0x0026b82a01007387 */ /* 0x0001e20000100800 */
[----:B------:R-:W-:-:S03]  /*7bb00*/  F2FP.SATFINITE.E5M2.F32.PACK_AB_MERGE_C R36, R36, R37, RZ ;  /* 0x000000252424723e */ /* 0x000fc600048060ff */
[----:B0-----:R-:W2:Y:S04]  /*7bb10*/  LDL.LU R42, [R1+0x2b80] ;  /* 0x002b8000012a7983 */ /* 0x001ea80000300800 */
[----:B------:R0:W-:Y:S04]  /*7bb20*/  STL [R1+0x648], R2 ;  /* 0x0006480201007387 */ /* 0x0001e80000100800 */
[----:B------:R-:W2:Y:S04]  /*7bb30*/  LDL.LU R41, [R1+0x2b7c] ;  /* 0x002b7c0001297983 */ /* 0x000ea80000300800 */
[----:B------:R1:W-:Y:S01]  /*7bb40*/  STL [R1+0x2a00], R40 ;  /* 0x002a002801007387 */ /* 0x0003e20000100800 */
[----:B0-----:R-:W-:Y:S01]  /*7bb50*/  VIADD R2, R2, UR5 ;  /* 0x0000000502027c36 */ /* 0x001fe20008000000 */
[----:B------:R-:W-:-:S02]  /*7bb60*/  ULDC UR5, c[0x0][0x248] ;  /* 0x0000920000057ab9 */ /* 0x000fc40000000800 */
[----:B-1----:R-:W2:Y:S04]  /*7bb70*/  LDL.LU R40, [R1+0x2b78] ;  /* 0x002b780001287983 */ /* 0x002ea80000300800 */
[----:B------:R-:W2:Y:S04]  /*7bb80*/  LDL.LU R39, [R1+0x2b74] ;  /* 0x002b740001277983 */ /* 0x000ea80000300800 */
[----:B------:R0:W-:Y:S01]  /*7bb90*/  STL [R1+0x26ac], R38 ;  /* 0x0026ac2601007387 */ /* 0x0001e20000100800 */
[----:B------:R-:W-:-:S03]  /*7bba0*/  F2FP.SATFINITE.E5M2.F32.PACK_AB_MERGE_C R4, R4, R35, RZ ;  /* 0x000000230404723e */ /* 0x000fc600048060ff */
[----:B0-----:R-:W2:Y:S04]  /*7bbb0*/  LDL.LU R38, [R1+0x2b70] ;  /* 0x002b700001267983 */ /* 0x001ea80000300800 */
[----:B------:R0:W-:Y:S04]  /*7bbc0*/  STL [R1+0x64c], R2 ;  /* 0x00064c0201007387 */ /* 0x0001e80000100800 */
[----:B------:R-:W4:Y:S04]  /*7bbd0*/  LDL.LU R37, [R1+0x2b6c] ;  /* 0x002b6c0001257983 */ /* 0x000f280000300800 */
[----:B------:R1:W-:Y:S01]  /*7bbe0*/  STL [R1+0x26a8], R36 ;  /* 0x0026a82401007387 */ /* 0x0003e20000100800 */
[----:B0-----:R-:W-:Y:S01]  /*7bbf0*/  VIADD R2, R2, UR5 ;  /* 0x0000000502027c36 */ /* 0x001fe20008000000 */
[----:B------:R-:W-:-:S02]  /*7bc00*/  ULDC UR5, c[0x0][0x248] ;  /* 0x0000920000057ab9 */ /* 0x000fc40000000800 */
[----:B-1----:R-:W4:Y:S04]  /*7bc10*/  LDL.LU R36, [R1+0x2b68] ;  /* 0x002b680001247983 */ /* 0x002f280000300800 */
[----:B------:R-:W2:Y:S04]  /*7bc20*/  LDL.LU R35, [R1+0x2b64] ;  /* 0x002b640001237983 */ /* 0x000ea80000300800 */
[----:B------:R0:W-:Y:S04]  /*7bc30*/  STL [R1+0x650], R2 ;  /* 0x0006500201007387 */ /* 0x0001e80000100800 */
[----:B------:R1:W-:Y:S01]  /*7bc40*/  STL [R1+0x2694], R4 ;  /* 0x0026940401007387 */ /* 0x0003e20000100800 */
[----:B0-----:R-:W-:Y:S01]  /*7bc50*/  VIADD R2, R2, UR5 ;  /* 0x0000000502027c36 */ /* 0x001fe20008000000 */
[----:B------:R-:W-:Y:S01]  /*7bc60*/  ULDC UR5, c[0x0][0x248] ;  /* 0x0000920000057ab9 */ /* 0x000fe20000000800 */
[----:B-1----:R-:W0:Y:S01]  /*7bc70*/  LDC R4, c[0x0][0x244] ;  /* 0x00009100ff047b82 */ /* 0x002e220000000800 */
[----:B---3--:R-:W-:-:S02]  /*7bc80*/  F2FP.SATFINITE.E5M2.F32.PACK_AB_MERGE_C R33, R33, R34, RZ ;  /* 0x000000222121723e */ /* 0x008fc400048060ff */
[----:B------:R-:W2:Y:S04]  /*7bc90*/  LDL.LU R34, [R1+0x2b60] ;  /* 0x002b600001227983 */ /* 0x000ea80000300800 */
[----:B------:R1:W-:Y:S01]  /*7bca0*/  STL [R1+0x2a60], R33 ;  /* 0x002a602101007387 */ /* 0x0003e20000100800 */
[----:B------:R-:W-:-:S03]  /*7bcb0*/  F2FP.SATFINITE.E5M2.F32.PACK_AB_MERGE_C R31, R31, R32, RZ ;  /* 0x000000201f1f723e */ /* 0x000fc600048060ff */
[----:B-1----:R-:W3:Y:S04]  /*7bcc0*/  LDL.LU R33, [R1+0x2b5c] ;  /* 0x002b5c0001217983 */ /* 0x002ee80000300800 */
[----:B------:R1:W-:Y:S01]  /*7bcd0*/  STL [R1+0x654], R2 ;  /* 0x0006540201007387 */ /* 0x0003e20000100800 */
[----:B------:R-:W-:-:S03]  /*7bce0*/  F2FP.SATFINITE.E5M2.F32.PACK_AB_MERGE_C R29, R29, R30, RZ ;  /* 0x0000001e1d1d723e */ /* 0x000fc600048060ff */
[----:B------:R-:W3:Y:S04]  /*7bcf0*/  LDL.LU R32, [R1+0x2b58] ;  /* 0x002b580001207983 */ /* 0x000ee80000300800 */
[----:B------:R0:W-:Y:S01]  /*7bd00*/  STL [R1+0x268c], R31 ;  /* 0x00268c1f01007387 */ /* 0x0001e20000100800 */
[----:B-1----:R-:W-:Y:S01]  /*7bd10*/  VIADD R2, R2, UR5 ;  /* 0x0000000502027c36 */ /* 0x002fe20008000000 */
[----:B------:R-:W-:Y:S01]  /*7bd20*/  F2FP.SATFINITE.E5M2.F32.PACK_AB_MERGE_C R27, R27, R28, RZ ;  /* 0x0000001c1b1b723e */ /* 0x000fe200048060ff */
[----:B------:R-:W-:Y:S01]  /*7bd30*/  ULDC UR5, c[0x0][0x248] ;  /* 0x0000920000057ab9 */ /* 0x000fe20000000800 */
[----:B0-----:R-:W4:Y:S01]  /*7bd40*/  LDL.LU R31, [R1+0x2b54] ;  /* 0x002b5400011f7983 */ /* 0x001f220000300800 */
[----:B------:R-:W-:-:S03]  /*7bd50*/  F2FP.SATFINITE.E5M2.F32.PACK_AB_MERGE_C R25, R25, R26, RZ ;  /* 0x0000001a1919723e */ /* 0x000fc600048060ff */
[----:B------:R-:W4:Y:S04]  /*7bd60*/  LDL.LU R30, [R1+0x2b50] ;  /* 0x002b5000011e7983 */ /* 0x000f280000300800 */
[----:B------:R0:W-:Y:S01]  /*7bd70*/  STL [R1+0x2690], R29 ;  /* 0x0026901d01007387 */ /* 0x0001e20000100800 */
[----:B------:R-:W-:-:S03]  /*7bd80*/  F2FP.SATFINITE.E5M2.F32.PACK_AB_MERGE_C R7, R24, R7, RZ ;  /* 0x000000071807723e */ /* 0x000fc600048060ff */
[----:B0-----:R-:W4:Y:S04]  /*7bd90*/  LDL.LU R29, [R1+0x2b4c] ;  /* 0x002b4c00011d7983 */ /* 0x001f280000300800 */
[----:B------:R0:W-:Y:S04]  /*7bda0*/  STL [R1+0x664], R2 ;  /* 0x0006640201007387 */ /* 0x0001e80000100800 */
[----:B------:R-:W4:Y:S04]  /*7bdb0*/  LDL.LU R28, [R1+0x2b48] ;  /* 0x002b4800011c7983 */ /* 0x000f280000300800 */
[----:B------:R1:W-:Y:S01]  /*7bdc0*/  STL [R1+0x2688], R27 ;  /* 0x0026881b01007387 */ /* 0x0003e20000100800 */
[----:B0-----:R-:W-:Y:S01]  /*7bdd0*/  VIADD R2, R2, UR5 ;  /* 0x0000000502027c36 */ /* 0x001fe20008000000 */
[----:B------:R-:W-:-:S02]  /*7bde0*/  ULDC UR5, c[0x0][0x248] ;  /* 0x0000920000057ab9 */ /* 0x000fc40000000800 */
[----:B-1----:R-:W4:Y:S04]  /*7bdf0*/  LDL.LU R27, [R1+0x2b44] ;  /* 0x002b4400011b7983 */ /* 0x002f280000300800 */
[----:B------:R-:W4:Y:S04]  /*7be00*/  LDL.LU R26, [R1+0x2b40] ;  /* 0x002b4000011a7983 */ /* 0x000f280000300800 */
[----:B------:R0:W-:Y:S01]  /*7be10*/  STL [R1+0x2a3c], R25 ;  /* 0x002a3c1901007387 */ /* 0x0001e20000100800 */
[----:B------:R-:W-:-:S03]  /*7be20*/  F2FP.SATFINITE.E5M2.F32.PACK_AB_MERGE_C R3, R5, R3, RZ ;  /* 0x000000030503723e */ /* 0x000fc600048060ff */
[----:B0-----:R-:W2:Y:S04]  /*7be30*/  LDL.LU R25, [R1+0x2b3c] ;  /* 0x002b3c0001197983 */ /* 0x001ea80000300800 */
[----:B------:R0:W-:Y:S04]  /*7be40*/  STL [R1+0x660], R2 ;  /* 0x0006600201007387 */ /* 0x0001e80000100800 */
[----:B------:R-:W-:Y:S01]  /*7be50*/  STL [R1+0x2684], R7 ;  /* 0x0026840701007387 */ /* 0x000fe20000100800 */
[----:B0-----:R-:W-:Y:S01]  /*7be60*/  VIADD R2, R2, UR5 ;  /* 0x0000000502027c36 */ /* 0x001fe20008000000 */
[----:B------:R-:W-:-:S04]  /*7be70*/  ULDC UR5, c[0x0][0x248] ;  /* 0x0000920000057ab9 */ /* 0x000fc80000000800 */
[----:B------:R0:W-:Y:S04]  /*7be80*/  STL [R1+0x658], R2 ;  /* 0x0006580201007387 */ /* 0x0001e80000100800 */
[----:B------:R-:W-:Y:S01]  /*7be90*/  STL [R1+0x2680], R3 ;  /* 0x0026800301007387 */ /* 0x000fe20000100800 */
[----:B0-----:R-:W-:Y:S01]  /*7bea0*/  VIADD R2, R2, UR5 ;  /* 0x0000000502027c36 */ /* 0x001fe20008000000 */
[----:B------:R-:W-:Y:S02]  /*7beb0*/  ULDC UR5, c[0x0][0x244] ;  /* 0x0000910000057ab9 */ /* 0x000fe40000000800 */
[----:B------:R-:W-:Y:S01]  /*7bec0*/  IMAD R5, R6, UR5, RZ ;  /* 0x0000000506057c24 */ /* 0x000fe2000f8e02ff */
[----:B------:R-:W-:Y:S01]  /*7bed0*/  ULDC UR5, c[0x0][0x248] ;  /* 0x0000920000057ab9 */ /* 0x000fe20000000800 */
[----:B------:R0:W-:Y:S02]  /*7bee0*/  STL [R1+0x65c], R2 ;  /* 0x00065c0201007387 */ /* 0x0001e40000100800 */
[----:B0-----:R-:W-:Y:S01]  /*7bef0*/  VIADD R2, R2, UR6 ;  /* 0x0000000602027c36 */ /* 0x001fe20008000000 */
[----:B------:R-:W-:-:S03]  /*7bf00*/  ULDC.64 UR6, c[0x0][0x220] ;  /* 0x0000880000067ab9 */ /* 0x000fc60000000a00 */
[----:B------:R-:W-:Y:S01]  /*7bf10*/  VIADD R3, R2, UR5 ;  /* 0x0000000502037c36 */ /* 0x000fe20008000000 */
[----:B------:R-:W-:Y:S01]  /*7bf20*/  STL [R1+0x8f0], R2 ;  /* 0x0008f00201007387 */ /* 0x000fe20000100800 */
[----:B------:R-:W-:Y:S02]  /*7bf30*/  ULDC UR5, c[0x0][0x248] ;  /* 0x0000920000057ab9 */ /* 0x000fe40000000800 */
[----:B------:R-:W-:Y:S01]  /*7bf40*/  VIADD R7, R3, UR12 ;  /* 0x0000000c03077c36 */ /* 0x000fe20008000000 */
[----:B------:R-:W-:Y:S01]  /*7bf50*/  STL [R1+0x8f4], R3 ;  /* 0x0008f40301007387 */ /* 0x000fe20000100800 */
[----:B------:R-:W-:-:S03]  /*7bf60*/  VIADD R24, R0, 0x158 ;  /* 0x0000015800187836 */ /* 0x000fc60000000000 */
[----:B------:R0:W-:Y:S04]  /*7bf70*/  STL [R1+0x910], R7 ;  /* 0x0009100701007387 */ /* 0x0001e80000100800 */
[----:B------:R-:W2:Y:S01]  /*7bf80*/  LDL.LU R24, [R1+0x2b38] ;  /* 0x002b380001187983 */ /* 0x000ea20000300800 */
[----:B0-----:R-:W-:Y:S01]  /*7bf90*/  VIADD R7, R7, UR5 ;  /* 0x0000000507077c36 */ /* 0x001fe20008000000 */
[----:B------:R-:W-:-:S04]  /*7bfa0*/  ULDC UR5, c[0x0][0x248] ;  /* 0x0000920000057ab9 */ /* 0x000fc80000000800 */
[----:B------:R0:W-:Y:S02]  /*7bfb0*/  STL [R1+0x914], R7 ;  /* 0x0009140701007387 */ /* 0x0001e40000100800 */
[----:B0-----:R-:W-:-:S05]  /*7bfc0*/  VIADD R7, R7, UR5 ;  /* 0x0000000507077c36 */ /* 0x001fca0008000000 */
[----:B------:R0:W-:Y:S04]  /*7bfd0*/  STL [R1+0x2678], R7 ;  /* 0x0026780701007387 */ /* 0x0001e80000100800 */
[----:B0-----:R-:W3:Y:S01]  /*7bfe0*/  LDL.LU R7, [R1+0x2b34] ;  /* 0x002b340001077983 */ /* 0x001ee20000300800 */
[----:B------:R-:W-:Y:S01]  /*7bff0*/  IMAD R4, R4, 0x80, R5 ;  /* 0x0000008004047824 */ /* 0x000fe200078e0205 */
[----:B------:R-:W-:-:S04]  /*7c000*/  IADD3 R2, P0, R5, UR6, RZ ;  /* 0x0000000605027c10 */ /* 0x000fc8000ff1e0ff */
[C---:B------:R-:W-:Y:S02]  /*7c010*/  IADD3 R3, P1, R4.reuse, UR8, RZ ;  /* 0x0000000804037c10 */ /* 0x040fe4000ff3e0ff */
[----:B------:R-:W-:Y:S02]  /*7c020*/  LEA.HI.X.SX32 R5, R5, UR7, 0x1, P0 ;  /* 0x0000000705057c11 */ /* 0x000fe400080f0eff */
[----:B------:R-:W-:Y:S01]  /*7c030*/  LEA.HI.X.SX32 R4, R4, UR9, 0x1, P1 ;  /* 0x0000000904047c11 */ /* 0x000fe200088f0eff */
[----:B------:R-:W-:Y:S01]  /*7c040*/  STL [R1+0x2dc0], R90 ;  /* 0x002dc05a01007387 */ /* 0x000fe20000100800 */
[----:B------:R-:W-:Y:S01]  /*7c050*/  ULDC.64 UR6, c[0x0][0x228] ;  /* 0x00008a0000067ab9 */ /* 0x000fe20000000a00 */
[----:B------:R-:W-:Y:S01]  /*7c060*/  ULDC.64 UR26, c[0x0][0x228] ;  /* 0x00008a00001a7ab9 */ /* 0x000fe20000000a00 */
[----:B------:R-:W-:Y:S01]  /*7c070*/  ULDC.64 UR8, c[0x0][0x228] ;  /* 0x00008a0000087ab9 */ /* 0x000fe20000000a00 */
        /* <DEDUP_REMOVED lines=18> */
[----:B------:R-:W-:-:S02]  /*7c1a0*/  ULDC.64 UR34, c[0x0][0x228] ;  /* 0x00008a0000227ab9 */ /* 0x000fc40000000a00 */
[----:B------:R0:W-:Y:S04]  /*7c1b0*/  STL [R1+0x2da8], R96 ;  /* 0x002da86001007387 */ /* 0x0001e80000100800 */
[----:B0-----:R-:W4:Y:S04]  /*7c1c0*/  LDL.LU R96, [R1+0x604] ;  /* 0x0006040001607983 */ /* 0x001f280000300800 */
        /* <DEDUP_REMOVED lines=17> */
[----:B------:R0:W-:Y:S04]  /*7c2e0*/  STL [R1+0x2d60], R114 ;  /* 0x002d607201007387 */ /* 0x0001e80000100800 */
[----:B0-----:R-:W2:Y:S04]  /*7c2f0*/  LDL.LU R114, [R1+0x120c] ;  /* 0x00120c0001727983 */ /* 0x001ea80000300800 */
[----:B------:R-:W3:Y:S04]  /*7c300*/  LDL.LU R103, [R1+0x814] ;  /* 0x0008140001677983 */ /* 0x000ee80000300800 */
[----:B------:R-:W-:Y:S04]  /*7c310*/  STL [R1+0x2d5c], R115 ;  /* 0x002d5c7301007387 */ /* 0x000fe80000100800 */
[----:B------:R0:W-:Y:S04]  /*7c320*/  STL [R1+0x2d58], R116 ;  /* 0x002d587401007387 */ /* 0x0001e80000100800 */
[----:B0-----:R-:W4:Y:S04]  /*7c330*/  LDL.LU R116, [R1+0x1204] ;  /* 0x0012040001747983 */ /* 0x001f280000300800 */
[----:B------:R-:W3:Y:S04]  /*7c340*/  LDL.LU R113, [R1+0x1210] ;  /* 0x0012100001717983 */ /* 0x000ee80000300800 */
[----:B------:R-:W3:Y:S04]  /*7c350*/  LDL.LU R101, [R1+0x824] ;  /* 0x0008240001657983 */ /* 0x000ee80000300800 */
[----:B------:R-:W3:Y:S04]  /*7c360*/  LDL.LU R105, [R1+0x614] ;  /* 0x0006140001697983 */ /* 0x000ee80000300800 */
[----:B------:R-:W2:Y:S04]  /*7c370*/  LDL.LU R115, [R1+0x1208] ;  /* 0x0012080001737983 */ /* 0x000ea80000300800 */
[----:B------:R-:W3:Y:S04]  /*7c380*/  LDL.LU R99, [R1+0x838] ;  /* 0x0008380001637983 */ /* 0x000ee80000300800 */
[----:B------:R-:W3:Y:S04]  /*7c390*/  LDL.LU R90, [R1+0x650] ;  /* 0x00065000015a7983 */ /* 0x000ee80000300800 */
[----:B------:R-:W3:Y:S04]  /*7c3a0*/  LDL.LU R102, [R1+0x80c] ;  /* 0x00080c0001667983 */ /* 0x000ee80000300800 */
[----:B------:R-:W3:Y:S04]  /*7c3b0*/  LDL.LU R107, [R1+0x818] ;  /* 0x00081800016b7983 */ /* 0x000ee80000300800 */
[----:B------:R-:W-:Y:S04]  /*7c3c0*/  STL [R1+0x2d54], R117 ;  /* 0x002d547501007387 */ /* 0x000fe80000100800 */
[----:B------:R0:W-:Y:S04]  /*7c3d0*/  STL [R1+0x2d50], R119 ;  /* 0x002d507701007387 */ /* 0x0001e80000100800 */
[----:B0-----:R-:W4:Y:S04]  /*7c3e0*/  LDL.LU R119, [R1+0x11fc] ;  /* 0x0011fc0001777983 */ /* 0x001f280000300800 */
[----:B------:R-:W2:Y:S04]  /*7c3f0*/  LDL.LU R117, [R1+0x1200] ;  /* 0x0012000001757983 */ /* 0x000ea80000300800 */
[----:B------:R-:W3:Y:S04]  /*7c400*/  LDL.LU R98, [R1+0x858] ;  /* 0x0008580001627983 */ /* 0x000ee80000300800 */
[----:B------:R-:W3:Y:S04]  /*7c410*/  LDL.LU R100, [R1+0xa04] ;  /* 0x000a040001647983 */ /* 0x000ee80000300800 */
[----:B------:R-:W3:Y:S04]  /*7c420*/  LDL.LU R110, [R1+0x121c] ;  /* 0x00121c00016e7983 */ /* 0x000ee80000300800 */
[----:B------:R0:W-:Y:S04]  /*7c430*/  STL [R1+0x2d4c], R118 ;  /* 0x002d4c7601007387 */ /* 0x0001e80000100800 */
[----:B0-----:R-:W4:Y:S04]  /*7c440*/  LDL.LU R118, [R1+0x11f8] ;  /* 0x0011f80001767983 */ /* 0x001f280000300800 */
        /* <DEDUP_REMOVED lines=12> */
[----:B------:R0:W-:Y:S04]  /*7c510*/  STL [R1+0x2d48], R120 ;  /* 0x002d487801007387 */ /* 0x0001e80000100800 */
[----:B0-----:R-:W2:Y:S04]  /*7c520*/  LDL.LU R120, [R1+0x11e0] ;  /* 0x0011e00001787983 */ /* 0x001ea80000300800 */
[----:B------:R-:W-:Y:S04]  /*7c530*/  STL [R1+0x2d44], R121 ;  /* 0x002d447901007387 */ /* 0x000fe80000100800 */
[----:B------:R0:W-:Y:S04]  /*7c540*/  STL [R1+0x2d40], R122 ;  /* 0x002d407a01007387 */ /* 0x0001e80000100800 */
[----:B0-----:R-:W4:Y:S01]  /*7c550*/  LDL.LU R122, [R1+0x12d8] ;  /* 0x0012d800017a7983 */ /* 0x001f220000300800 */
[----:B------:R-:W-:-:S03]  /*7c560*/  MOV R121, UR11 ;  /* 0x0000000b00797c02 */ /* 0x000fc60008000f00 */
        /* <DEDUP_REMOVED lines=30> */
[----:B0-----:R-:W-:-:S02]  /*7c750*/  MOV R121, UR10 ;  /* 0x0000000a00797c02 */ /* 0x001fc40008000f00 */
[----:B--2---:R-:W-:-:S03]  /*7c760*/  IADD3 R126, P6, R120, R2, RZ ;  /* 0x00000002787e7210 */ /* 0x004fc60007fde0ff */
[----:B------:R0:W-:Y:S01]  /*7c770*/  STL [R1+0x2ab4], R121 ;  /* 0x002ab47901007387 */ /* 0x0001e20000100800 */
[----:B----4-:R-:W-:Y:S01]  /*7c780*/  IADD3 R124, P4, R122, R2, RZ ;  /* 0x000000027a7c7210 */ /* 0x010fe20007f9e0ff */
[----:B------:R-:W-:Y:S01]  /*7c790*/  VIADD R128, R0, 0x155 ;  /* 0x0000015500807836 */ /* 0x000fe20000000000 */
[----:B0-----:R-:W-:Y:S01]  /*7c7a0*/  MOV R121, UR4 ;  /* 0x0000000400797c02 */ /* 0x001fe20008000f00 */
[----:B------:R-:W-:Y:S01]  /*7c7b0*/  ULDC.64 UR4, c[0x0][0x228] ;  /* 0x00008a0000047ab9 */ /* 0x000fe20000000a00 */
[----:B------:R-:W-:-:S03]  /*7c7c0*/  ULDC.64 UR10, c[0x0][0x228] ;  /* 0x00008a00000a7ab9 */ /* 0x000fc60000000a00 */
[----:B------:R0:W-:Y:S04]  /*7c7d0*/  STL [R1+0x2ab8], R121 ;  /* 0x002ab87901007387 */ /* 0x0001e80000100800 */
[----:B------:R-:W2:Y:S04]  /*7c7e0*/  LDL.LU R123, [R1+0x790] ;  /* 0x00079000017b7983 */ /* 0x000ea80000300800 */
[----:B0-----:R-:W2:Y:S01]  /*7c7f0*/  LDL.LU R121, [R1+0x794] ;  /* 0x0007940001797983 */ /* 0x001ea20000300800 */
[----:B------:R-:W-:Y:S02]  /*7c800*/  ISETP.GE.AND P0, PT, R128, UR13, PT ;  /* 0x0000000d80007c0c */ /* 0x000fe4000bf06270 */
[----:B--2---:R-:W-:Y:S01]  /*7c810*/  F2FP.SATFINITE.E5M2.F32.PACK_AB_MERGE_C R121, R121, R123, RZ ;  /* 0x0000007b7979723e */ /* 0x004fe200048060ff */
[----:B------:R-:W-:-:S04]  /*7c820*/  VIADD R123, R0, 0x156 ;  /* 0x00000156007b7836 */ /* 0x000fc80000000000 */
[----:B------:R0:W-:Y:S01]  /*7c830*/  STL [R1+0x267c], R121 ;  /* 0x00267c7901007387 */ /* 0x0001e20000100800 */
[----:B------:R-:W-:Y:S02]  /*7c840*/  ISETP.GE.AND P1, PT, R123, UR9, PT ;  /* 0x000000097b007c0c */ /* 0x000fe4000bf26270 */
[----:B------:R-:W-:-:S05]  /*7c850*/  SHF.R.S32.HI R123, RZ, 0x1f, R120 ;  /* 0x0000001fff7b7819 */ /* 0x000fca0000011478 */
[----:B------:R-:W-:Y:S02]  /*7c860*/  IMAD.X R127, R123, 0x1, R5, P6 ;  /* 0x000000017b7f7824 */ /* 0x000fe400030e0605 */
[----:B0-----:R-:W-:-:S05]  /*7c870*/  VIADD R121, R0, 0x158 ;  /* 0x0000015800797836 */ /* 0x001fca0000000000 */
[----:B------:R-:W-:Y:S01]  /*7c880*/  ISETP.GE.AND P3, PT, R121, UR7, PT ;  /* 0x0000000779007c0c */ /* 0x000fe2000bf66270 */
[----:B------:R-:W-:-:S05]  /*7c890*/  VIADD R121, R0, 0x157 ;  /* 0x0000015700797836 */ /* 0x000fca0000000000 */
[----:B------:R-:W-:Y:S02]  /*7c8a0*/  ISETP.GE.AND P2, PT, R121, UR27, PT ;  /* 0x0000001b79007c0c */ /* 0x000fe4000bf46270 */
[----:B------:R-:W-:-:S05]  /*7c8b0*/  SHF.R.S32.HI R121, RZ, 0x1f, R122 ;  /* 0x0000001fff797819 */ /* 0x000fca000001147a */
[----:B------:R-:W-:-:S05]  /*7c8c0*/  IMAD.X R125, R121, 0x1, R5, P4 ;  /* 0x00000001797d7824 */ /* 0x000fca00020e0605 */
[----:B------:R0:W-:Y:S04]  /*7c8d0*/  STL.64 [R1+0x2670], R124 ;  /* 0x0026707c01007387 */ /* 0x0001e80000100a00 */
[----:B------:R1:W-:Y:S01]  /*7c8e0*/  STL.64 [R1+0x2668], R126 ;  /* 0x0026687e01007387 */ /* 0x0003e20000100a00 */
[----:B0-----:R-:W-:Y:S02]  /*7c8f0*/  IADD3 R124, P5, R122, R3, RZ ;  /* 0x000000037a7c7210 */ /* 0x001fe40007fbe0ff */
[----:B------:R-:W-:Y:S02]  /*7c900*/  SHF.R.S32.HI R122, RZ, 0x1f, R17 ;  /* 0x0000001fff7a7819 */ /* 0x000fe40000011411 */
[----:B-1----:R-:W-:Y:S01]  /*7c910*/  IADD3 R126, P4, R17, R2, RZ ;  /* 0x00000002117e7210 */ /* 0x002fe20007f9e0ff */
[----:B------:R-:W-:-:S04]  /*7c920*/  IMAD.X R125, R121, 0x1, R4, P5 ;  /* 0x00000001797d7824 */ /* 0x000fc800028e0604 */
[----:B------:R-:W-:Y:S01]  /*7c930*/  IMAD.X R127, R122, 0x1, R5, P4 ;  /* 0x000000017a7f7824 */ /* 0x000fe200020e0605 */
[----:B------:R0:W-:Y:S04]  /*7c940*/  STL.64 [R1+0x2660], R124 ;  /* 0x0026607c01007387 */ /* 0x0001e80000100a00 */
[----:B------:R-:W-:Y:S01]  /*7c950*/  STL.64 [R1+0x2658], R126 ;  /* 0x0026587e01007387 */ /* 0x000fe20000100a00 */
[-C--:B0-----:R-:W-:Y:S02]  /*7c960*/  IADD3 R124, P6, R120, R3.reuse, RZ ;  /* 0x00000003787c7210 */ /* 0x081fe40007fde0ff */
[----:B------:R-:W-:Y:S02]  /*7c970*/  IADD3 R120, P5, R17, R3, RZ ;  /* 0x0000000311787210 */ /* 0x000fe40007fbe0ff */
[----:B------:R-:W-:Y:S01]  /*7c980*/  SHF.R.S32.HI R17, RZ, 0x1f, R16 ;  /* 0x0000001fff117819 */ /* 0x000fe20000011410 */
[----:B------:R-:W-:-:S02]  /*7c990*/  IMAD.X R125, R123, 0x1, R4, P6 ;  /* 0x000000017b7d7824 */ /* 0x000fc400030e0604 */
[----:B------:R-:W-:Y:S01]  /*7c9a0*/  IMAD.X R121, R122, 0x1, R4, P5 ;  /* 0x000000017a797824 */ /* 0x000fe200028e0604 */
[-C--:B------:R-:W-:Y:S02]  /*7c9b0*/  IADD3 R122, P5, R8, R2.reuse, RZ ;  /* 0x00000002087a7210 */ /* 0x080fe40007fbe0ff */
[----:B------:R0:W-:Y:S04]  /*7c9c0*/  STL.64 [R1+0x2650], R124 ;  /* 0x0026507c01007387 */ /* 0x0001e80000100a00 */
[----:B------:R1:W-:Y:S01]  /*7c9d0*/  STL.64 [R1+0x2648], R120 ;  /* 0x0026487801007387 */ /* 0x0003e20000100a00 */
[C---:B0-----:R-:W-:Y:S02]  /*7c9e0*/  IADD3 R124, P4, R16.reuse, R2, RZ ;  /* 0x00000002107c7210 */ /* 0x041fe40007f9e0ff */
[----:B-1----:R-:W-:-:S03]  /*7c9f0*/  IADD3 R120, P6, R16, R3, RZ ;  /* 0x0000000310787210 */ /* 0x002fc60007fde0ff */
[C---:B------:R-:W-:Y:S01]  /*7ca00*/  IMAD.X R125, R17.reuse, 0x1, R5, P4 ;  /* 0x00000001117d7824 */ /* 0x040fe200020e0605 */
[----:B------:R-:W-:Y:S01]  /*7ca10*/  SHF.R.S32.HI R16, RZ, 0x1f, R8 ;  /* 0x0000001fff107819 */ /* 0x000fe20000011408 */
[----:B------:R-:W-:-:S03]  /*7ca20*/  IMAD.X R121, R17, 0x1, R4, P6 ;  /* 0x0000000111797824 */ /* 0x000fc600030e0604 */
[----:B------:R0:W-:Y:S01]  /*7ca30*/  STL.64 [R1+0x2640], R124 ;  /* 0x0026407c01007387 */ /* 0x0001e20000100a00 */
[----:B------:R-:W-:Y:S01]  /*7ca40*/  IMAD.X R123, R16, 0x1, R5, P5 ;  /* 0x00000001107b7824 */ /* 0x000fe200028e0605 */
[----:B------:R-:W-:Y:S02]  /*7ca50*/  SHF.R.S32.HI R17, RZ, 0x1f, R9 ;  /* 0x0000001fff117819 */ /* 0x000fe40000011409 */
[----:B------:R1:W-:Y:S04]  /*7ca60*/  STL.64 [R1+0x2638], R120 ;  /* 0x0026387801007387 */ /* 0x0003e80000100a00 */
[----:B------:R2:W-:Y:S01]  /*7ca70*/  STL.64 [R1+0x2630], R122 ;  /* 0x0026307a01007387 */ /* 0x0005e20000100a00 */
[----:B0-----:R-:W-:Y:S02]  /*7ca80*/  IADD3 R124, P4, R9, R2, RZ ;  /* 0x00000002097c7210 */ /* 0x001fe40007f9e0ff */
[----:B-1----:R-:W-:-:S03]  /*7ca90*/  IADD3 R120, P6, R8, R3, RZ ;  /* 0x0000000308787210 */ /* 0x002fc60007fde0ff */
[----:B------:R-:W-:Y:S01]  /*7caa0*/  IMAD.X R125, R17, 0x1, R5, P4 ;  /* 0x00000001117d7824 */ /* 0x000fe200020e0605 */
[----:B--2---:R-:W-:Y:S01]  /*7cab0*/  IADD3 R122, P5, R10, R2, RZ ;  /* 0x000000020a7a7210 */ /* 0x004fe20007fbe0ff */
[----:B------:R-:W-:Y:S01]  /*7cac0*/  IMAD.X R121, R16, 0x1, R4, P6 ;  /* 0x0000000110797824 */ /* 0x000fe200030e0604 */
[----:B------:R-:W-:-:S04]  /*7cad0*/  SHF.R.S32.HI R16, RZ, 0x1f, R10 ;  /* 0x0000001fff107819 */ /* 0x000fc8000001140a */
[----:B------:R0:W-:Y:S01]  /*7cae0*/  STL.64 [R1+0x2628], R120 ;  /* 0x0026287801007387 */ /* 0x0001e20000100a00 */
[----:B------:R-:W-:-:S03]  /*7caf0*/  IMAD.X R123, R16, 0x1, R5, P5 ;  /* 0x00000001107b7824 */ /* 0x000fc600028e0605 */
[----:B------:R1:W-:Y:S01]  /*7cb00*/  STL.64 [R1+0x2620], R124 ;  /* 0x0026207c01007387 */ /* 0x0003e20000100a00 */
[----:B0-----:R-:W-:Y:S02]  /*7cb10*/  IADD3 R120, P6, R9, R3, RZ ;  /* 0x0000000309787210 */ /* 0x001fe40007fde0ff */
[----:B-1----:R-:W-:-:S03]  /*7cb20*/  IADD3 R124, P4, R11, R2, RZ ;  /* 0x000000020b7c7210 */ /* 0x002fc60007f9e0ff */
        /* <DEDUP_REMOVED lines=32> */
[----:B------:R-:W-:Y:S04]  /*7cd30*/  STL [R1+0x2b34], R14 ;  /* 0x002b340e01007387 */ /* 0x000fe80000100800 */
[----:B------:R1:W-:Y:S01]  /*7cd40*/  STL.64 [R1+0x25d0], R122 ;  /* 0x0025d07a01007387 */ /* 0x0003e20000100a00 */
[----:B0-----:R-:W-:-:S05]  /*7cd50*/  IADD3 R120, P6, R14, R3, RZ ;  /* 0x000000030e787210 */ /* 0x001fca0007fde0ff */
[----:B------:R-:W-:Y:S01]  /*7cd60*/  IMAD.X R121, R16, 0x1, R4, P6 ;  /* 0x0000000110797824 */ /* 0x000fe200030e0604 */
[----:B------:R-:W-:Y:S02]  /*7cd70*/  SHF.R.S32.HI R16, RZ, 0x1f, R18 ;  /* 0x0000001fff107819 */ /* 0x000fe40000011412 */
[-C--:B-1----:R-:W-:Y:S02]  /*7cd80*/  IADD3 R122, P6, R15, R3.reuse, RZ ;  /* 0x000000030f7a7210 */ /* 0x082fe40007fde0ff */
[----:B------:R0:W-:Y:S03]  /*7cd90*/  STL.64 [R1+0x25c8], R120 ;  /* 0x0025c87801007387 */ /* 0x0001e60000100a00 */
[----:B------:R-:W-:Y:S01]  /*7cda0*/  IMAD.X R123, R17, 0x1, R4, P6 ;  /* 0x00000001117b7824 */ /* 0x000fe200030e0604 */
[----:B------:R-:W-:Y:S01]  /*7cdb0*/  IADD3 R14, P6, R18, R3, RZ ;  /* 0x00000003120e7210 */ /* 0x000fe20007fde0ff */
[----:B------:R1:W-:Y:S01]  /*7cdc0*/  STL [R1+0x2b38], R15 ;  /* 0x002b380f01007387 */ /* 0x0003e20000100800 */
[----:B------:R-:W-:-:S03]  /*7cdd0*/  SHF.R.S32.HI R17, RZ, 0x1f, R19 ;  /* 0x0000001fff117819 */ /* 0x000fc60000011413 */
[----:B------:R-:W-:Y:S01]  /*7cde0*/  STL.64 [R1+0x25c0], R124 ;  /* 0x0025c07c01007387 */ /* 0x000fe20000100a00 */
[----:B0-----:R-:W-:-:S03]  /*7cdf0*/  IADD3 R120, P5, R18, R2, RZ ;  /* 0x0000000212787210 */ /* 0x001fc60007fbe0ff */
[----:B------:R0:W-:Y:S01]  /*7ce00*/  STL.64 [R1+0x25b8], R122 ;  /* 0x0025b87a01007387 */ /* 0x0001e20000100a00 */
[C---:B-1----:R-:W-:Y:S02]  /*7ce10*/  IMAD.X R15, R16.reuse, 0x1, R4, P6 ;  /* 0x00000001100f7824 */ /* 0x042fe400030e0604 */
[----:B------:R-:W-:Y:S01]  /*7ce20*/  IMAD.X R121, R16, 0x1, R5, P5 ;  /* 0x0000000110797824 */ /* 0x000fe200028e0605 */
[----:B------:R-:W-:-:S04]  /*7ce30*/  SHF.R.S32.HI R16, RZ, 0x1f, R20 ;  /* 0x0000001fff107819 */ /* 0x000fc80000011414 */
[----:B------:R1:W-:Y:S01]  /*7ce40*/  STL.64 [R1+0x25b0], R120 ;  /* 0x0025b07801007387 */ /* 0x0003e20000100a00 */
[----:B0-----:R-:W-:-:S03]  /*7ce50*/  IADD3 R122, P4, R19, R2, RZ ;  /* 0x00000002137a7210 */ /* 0x001fc60007f9e0ff */
[----:B------:R0:W-:Y:S02]  /*7ce60*/  STL.64 [R1+0x25a8], R14 ;  /* 0x0025a80e01007387 */ /* 0x0001e40000100a00 */
[----:B------:R-:W-:Y:S01]  /*7ce70*/  IMAD.X R123, R17, 0x1, R5, P4 ;  /* 0x00000001117b7824 */ /* 0x000fe200020e0605 */
[----:B-1----:R-:W-:-:S04]  /*7ce80*/  IADD3 R120, P5, R20, R2, RZ ;  /* 0x0000000214787210 */ /* 0x002fc80007fbe0ff */
[----:B------:R-:W-:Y:S01]  /*7ce90*/  STL.64 [R1+0x25a0], R122 ;  /* 0x0025a07a01007387 */ /* 0x000fe20000100a00 */
[----:B0-----:R-:W-:Y:S01]  /*7cea0*/  IADD3 R14, P6, R19, R3, RZ ;  /* 0x00000003130e7210 */ /* 0x001fe20007fde0ff */
[----:B------:R-:W-:Y:S01]  /*7ceb0*/  IMAD.X R121, R16, 0x1, R5, P5 ;  /* 0x0000000110797824 */ /* 0x000fe200028e0605 */
[----:B------:R-:W-:-:S03]  /*7cec0*/  IADD3 R18, P5, R22, R2, RZ ;  /* 0x0000000216127210 */ /* 0x000fc60007fbe0ff */
[----:B------:R-:W-:Y:S01]  /*7ced0*/  IMAD.X R15, R17, 0x1, R4, P6 ;  /* 0x00000001110f7824 */ /* 0x000fe200030e0604 */
[----:B------:R-:W-:-:S04]  /*7cee0*/  SHF.R.S32.HI R17, RZ, 0x1f, R21 ;  /* 0x0000001fff117819 */ /* 0x000fc80000011415 */
[----:B------:R0:W-:Y:S04]  /*7cef0*/  STL.64 [R1+0x2598], R14 ;  /* 0x0025980e01007387 */ /* 0x0001e80000100a00 */
[----:B------:R1:W-:Y:S01]  /*7cf00*/  STL.64 [R1+0x2590], R120 ;  /* 0x0025907801007387 */ /* 0x0003e20000100a00 */
[----:B0-----:R-:W-:Y:S02]  /*7cf10*/  IADD3 R14, P6, R20, R3, RZ ;  /* 0x00000003140e7210 */ /* 0x001fe40007fde0ff */
[----:B-1----:R-:W-:-:S03]  /*7cf20*/  IADD3 R120, P4, R21, R2, RZ ;  /* 0x0000000215787210 */ /* 0x002fc60007f9e0ff */
[----:B------:R-:W-:Y:S01]  /*7cf30*/  IMAD.X R15, R16, 0x1, R4, P6 ;  /* 0x00000001100f7824 */ /* 0x000fe200030e0604 */
[----:B------:R-:W-:Y:S01]  /*7cf40*/  SHF.R.S32.HI R16, RZ, 0x1f, R22 ;  /* 0x0000001fff107819 */ /* 0x000fe20000011416 */
[----:B------:R-:W-:-:S03]  /*7cf50*/  IMAD.X R121, R17, 0x1, R5, P4 ;  /* 0x0000000111797824 */ /* 0x000fc600020e0605 */
[----:B------:R0:W-:Y:S01]  /*7cf60*/  STL.64 [R1+0x2588], R14 ;  /* 0x0025880e01007387 */ /* 0x0001e20000100a00 */
[----:B------:R-:W-:Y:S01]  /*7cf70*/  IMAD.X R19, R16, 0x1, R5, P5 ;  /* 0x0000000110137824 */ /* 0x000fe200028e0605 */
[----:B------:R-:W-:Y:S02]  /*7cf80*/  IADD3 R20, P4, R23, R2, RZ ;  /* 0x0000000217147210 */ /* 0x000fe40007f9e0ff */
[----:B------:R-:W-:Y:S01]  /*7cf90*/  STL.64 [R1+0x2580], R120 ;  /* 0x0025807801007387 */ /* 0x000fe20000100a00 */
[----:B0-----:R-:W-:-:S05]  /*7cfa0*/  IADD3 R14, P6, R21, R3, RZ ;  /* 0x00000003150e7210 */ /* 0x001fca0007fde0ff */
        /* <DEDUP_REMOVED lines=611> */
[----:B-1----:R-:W-:Y:S02]  /*7f5e0*/  IADD3 R18, P5, R238, R2, RZ ;  /* 0x00000002ee127210 */ /* 0x002fe40007fbe0ff */
[----:B------:R0:W-:Y:S03]  /*7f5f0*/  STL.64 [R1+0x2008], R14 ;  /* 0x0020080e01007387 */ /* 0x0001e60000100a00 */
[----:B------:R-:W-:Y:S01]  /*7f600*/  IMAD.X R19, R16, 0x1, R5, P5 ;  /* 0x0000000110137824 */ /* 0x000fe200028e0605 */
        /* <DEDUP_REMOVED lines=16> */
[----:B------:R1:W-:Y:S01]  /*7f710*/  STL.64 [R1+0x1fe0], R20 ;  /* 0x001fe01401007387 */ /* 0x0003e20000100a00 */
[----:B0-----:R-:W-:-:S02]  /*7f720*/  IADD3 R14, P6, R239, R3, RZ ;  /* 0x00000003ef0e7210 */ /* 0x001fc40007fde0ff */
        /* <DEDUP_REMOVED lines=46> */
[----:B------:R-:W-:Y:S01]  /*7fa10*/  STL.64 [R1+0x1f80], R20 ;  /* 0x001f801401007387 */ /* 0x000fe20000100a00 */
[----:B0-----:R-:W-:-:S05]  /*7fa20*/  IADD3 R14, P6, R245, R3, RZ ;  /* 0x00000003f50e7210 */ /* 0x001fca0007fde0ff */
[----:B------:R-:W-:-:S05]  /*7fa30*/  IMAD.X R15, R17, 0x1, R4, P6 ;  /* 0x00000001110f7824 */ /* 0x000fca00030e0604 */
[----:B------:R0:W-:Y:S04]  /*7fa40*/  STL.64 [R1+0x1f78], R14 ;  /* 0x001f780e01007387 */ /* 0x0001e80000100a00 */
[----:B------:R-:W-:Y:S04]  /*7fa50*/  STL.64 [R1+0x1f70], R18 ;  /* 0x001f701201007387 */ /* 0x000fe80000100a00 */
[----:B------:R-:W2:Y:S01]  /*7fa60*/  LDL.LU R122, [R1+0xe00] ;  /* 0x000e0000017a7983 */ /* 0x000ea20000300800 */
[----:B0-----:R-:W-:-:S05]  /*7fa70*/  IADD3 R14, P6, R246, R3, RZ ;  /* 0x00000003f60e7210 */ /* 0x001fca0007fde0ff */
[----:B------:R-:W-:Y:S01]  /*7fa80*/  IMAD.X R15, R16, 0x1, R4, P6 ;  /* 0x00000001100f7824 */ /* 0x000fe200030e0604 */
[----:B------:R-:W-:Y:S02]  /*7fa90*/  SHF.R.S32.HI R17, RZ, 0x1f, R247 ;  /* 0x0000001fff117819 */ /* 0x000fe400000114f7 */
[----:B------:R-:W-:Y:S02]  /*7faa0*/  IADD3 R20, P4, R247, R2, RZ ;  /* 0x00000002f7147210 */ /* 0x000fe40007f9e0ff */
[----:B------:R0:W-:Y:S03]  /*7fab0*/  STL.64 [R1+0x1f68], R14 ;  /* 0x001f680e01007387 */ /* 0x0001e60000100a00 */
[----:B------:R-:W-:Y:S01]  /*7fac0*/  IMAD.X R21, R17, 0x1, R5, P4 ;  /* 0x0000000111157824 */ /* 0x000fe200020e0605 */
[----:B0-----:R-:W-:-:S04]  /*7fad0*/  IADD3 R14, P6, R247, R3, RZ ;  /* 0x00000003f70e7210 */ /* 0x001fc80007fde0ff */
[----:B------:R0:W-:Y:S01]  /*7fae0*/  STL.64 [R1+0x1f60], R20 ;  /* 0x001f601401007387 */ /* 0x0001e20000100a00 */
[----:B------:R-:W-:Y:S01]  /*7faf0*/  IMAD.X R15, R17, 0x1, R4, P6 ;  /* 0x00000001110f7824 */ /* 0x000fe200030e0604 */
[----:B------:R-:W-:Y:S02]  /*7fb00*/  SHF.R.S32.HI R16, RZ, 0x1f, R248 ;  /* 0x0000001fff107819 */ /* 0x000fe400000114f8 */
[----:B------:R-:W-:Y:S02]  /*7fb10*/  IADD3 R18, P5, R248, R2, RZ ;  /* 0x00000002f8127210 */ /* 0x000fe40007fbe0ff */
[----:B------:R1:W-:Y:S04]  /*7fb20*/  STL.64 [R1+0x1f58], R14 ;  /* 0x001f580e01007387 */ /* 0x0003e80000100a00 */
[----:B------:R-:W4:Y:S01]  /*7fb30*/  LDL.LU R121, [R1+0xe04] ;  /* 0x000e040001797983 */ /* 0x000f220000300800 */
[----:B------:R-:W-:Y:S01]  /*7fb40*/  IMAD.X R19, R16, 0x1, R5, P5 ;  /* 0x0000000110137824 */ /* 0x000fe200028e0605 */
[----:B------:R-:W-:-:S02]  /*7fb50*/  SHF.R.S32.HI R17, RZ, 0x1f, R249 ;  /* 0x0000001fff117819 */ /* 0x000fc400000114f9 */
[----:B0-----:R-:W-:Y:S02]  /*7fb60*/  IADD3 R20, P4, R249, R2, RZ ;  /* 0x00000002f9147210 */ /* 0x001fe40007f9e0ff */
[----:B------:R0:W-:Y:S01]  /*7fb70*/  STL.64 [R1+0x1f50], R18 ;  /* 0x001f501201007387 */ /* 0x0001e20000100a00 */
[----:B-1----:R-:W-:-:S03]  /*7fb80*/  IADD3 R14, P6, R248, R3, RZ ;  /* 0x00000003f80e7210 */ /* 0x002fc60007fde0ff */
[----:B------:R-:W3:Y:S01]  /*7fb90*/  LDL.LU R125, [R1+0xe08] ;  /* 0x000e0800017d7983 */ /* 0x000ee20000300800 */
[----:B------:R-:W-:Y:S02]  /*7fba0*/  IMAD.X R21, R17, 0x1, R5, P4 ;  /* 0x0000000111157824 */ /* 0x000fe400020e0605 */
[----:B------:R-:W-:Y:S01]  /*7fbb0*/  IMAD.X R15, R16, 0x1, R4, P6 ;  /* 0x00000001100f7824 */ /* 0x000fe200030e0604 */
[----:B------:R-:W-:-:S04]  /*7fbc0*/  SHF.R.S32.HI R16, RZ, 0x1f, R250 ;  /* 0x0000001fff107819 */ /* 0x000fc800000114fa */
[----:B------:R1:W-:Y:S01]  /*7fbd0*/  STL.64 [R1+0x1f48], R14 ;  /* 0x001f480e01007387 */ /* 0x0003e20000100a00 */
[----:B0-----:R-:W-:-:S03]  /*7fbe0*/  IADD3 R18, P5, R250, R2, RZ ;  /* 0x00000002fa127210 */ /* 0x001fc60007fbe0ff */
[----:B------:R-:W-:Y:S04]  /*7fbf0*/  STL [R1+0x2b5c], R249 ;  /* 0x002b5cf901007387 */ /* 0x000fe80000100800 */
[----:B------:R-:W-:Y:S01]  /*7fc00*/  STL.64 [R1+0x1f40], R20 ;  /* 0x001f401401007387 */ /* 0x000fe20000100a00 */
[----:B-1----:R-:W-:-:S03]  /*7fc10*/  IADD3 R14, P6, R249, R3, RZ ;  /* 0x00000003f90e7210 */ /* 0x002fc60007fde0ff */
[----:B------:R-:W3:Y:S01]  /*7fc20*/  LDL.LU R120, [R1+0xe0c] ;  /* 0x000e0c0001787983 */ /* 0x000ee20000300800 */
[----:B------:R-:W-:Y:S02]  /*7fc30*/  IMAD.X R19, R16, 0x1, R5, P5 ;  /* 0x0000000110137824 */ /* 0x000fe400028e0605 */
[----:B------:R-:W-:-:S05]  /*7fc40*/  IMAD.X R15, R17, 0x1, R4, P6 ;  /* 0x00000001110f7824 */ /* 0x000fca00030e0604 */
[----:B------:R0:W-:Y:S04]  /*7fc50*/  STL.64 [R1+0x1f38], R14 ;  /* 0x001f380e01007387 */ /* 0x0001e80000100a00 */
[----:B------:R-:W-:Y:S04]  /*7fc60*/  STL [R1+0x2b60], R250 ;  /* 0x002b60fa01007387 */ /* 0x000fe80000100800 */
[----:B------:R-:W-:Y:S04]  /*7fc70*/  STL.64 [R1+0x1f30], R18 ;  /* 0x001f301201007387 */ /* 0x000fe80000100a00 */
[----:B------:R-:W3:Y:S01]  /*7fc80*/  LDL.LU R124, [R1+0xe10] ;  /* 0x000e1000017c7983 */ /* 0x000ee20000300800 */
[----:B0-----:R-:W-:-:S05]  /*7fc90*/  IADD3 R14, P6, R250, R3, RZ ;  /* 0x00000003fa0e7210 */ /* 0x001fca0007fde0ff */
[----:B------:R-:W-:Y:S01]  /*7fca0*/  IMAD.X R15, R16, 0x1, R4, P6 ;  /* 0x00000001100f7824 */ /* 0x000fe200030e0604 */
[----:B------:R-:W-:Y:S02]  /*7fcb0*/  SHF.R.S32.HI R17, RZ, 0x1f, R251 ;  /* 0x0000001fff117819 */ /* 0x000fe400000114fb */
[----:B------:R-:W-:Y:S02]  /*7fcc0*/  IADD3 R20, P4, R251, R2, RZ ;  /* 0x00000002fb147210 */ /* 0x000fe40007f9e0ff */
[----:B------:R0:W-:Y:S04]  /*7fcd0*/  STL.64 [R1+0x1f28], R14 ;  /* 0x001f280e01007387 */ /* 0x0001e80000100a00 */
[----:B------:R-:W3:Y:S01]  /*7fce0*/  LDL.LU R123, [R1+0xe14] ;  /* 0x000e1400017b7983 */ /* 0x000ee20000300800 */
[----:B------:R-:W-:Y:S01]  /*7fcf0*/  IMAD.X R21, R17, 0x1, R5, P4 ;  /* 0x0000000111157824 */ /* 0x000fe200020e0605 */
[----:B0-----:R-:W-:-:S02]  /*7fd00*/  IADD3 R14, P6, R251, R3, RZ ;  /* 0x00000003fb0e7210 */ /* 0x001fc40007fde0ff */
[----:B------:R-:W-:Y:S03]  /*7fd10*/  STL [R1+0x2b68], R251 ;  /* 0x002b68fb01007387 */ /* 0x000fe60000100800 */
[----:B------:R-:W-:Y:S01]  /*7fd20*/  IMAD.X R15, R17, 0x1, R4, P6 ;  /* 0x00000001110f7824 */ /* 0x000fe200030e0604 */
[----:B------:R-:W-:Y:S04]  /*7fd30*/  STL.64 [R1+0x1f20], R20 ;  /* 0x001f201401007387 */ /* 0x000fe80000100a00 */
[----:B------:R0:W-:Y:S01]  /*7fd40*/  STL.64 [R1+0x1f18], R14 ;  /* 0x001f180e01007387 */ /* 0x0001e20000100a00 */
[----:B--2---:R-:W-:Y:S02]  /*7fd50*/  SHF.R.S32.HI R16, RZ, 0x1f, R122 ;  /* 0x0000001fff107819 */ /* 0x004fe4000001147a */
[----:B------:R-:W-:-:S02]  /*7fd60*/  IADD3 R18, P5, R122, R2, RZ ;  /* 0x000000027a127210 */ /* 0x000fc40007fbe0ff */
[----:B0-----:R-:W-:Y:S02]  /*7fd70*/  IADD3 R14, P6, R122, R3, RZ ;  /* 0x000000037a0e7210 */ /* 0x001fe40007fde0ff */
[----:B------:R-:W2:Y:S01]  /*7fd80*/  LDL.LU R122, [R1+0xe18] ;  /* 0x000e1800017a7983 */ /* 0x000ea20000300800 */
[C---:B------:R-:W-:Y:S02]  /*7fd90*/  IMAD.X R19, R16.reuse, 0x1, R5, P5 ;  /* 0x0000000110137824 */ /* 0x040fe400028e0605 */
[----:B------:R-:W-:-:S03]  /*7fda0*/  IMAD.X R15, R16, 0x1, R4, P6 ;  /* 0x00000001100f7824 */ /* 0x000fc600030e0604 */
[----:B------:R-:W-:Y:S04]  /*7fdb0*/  STL.64 [R1+0x1f10], R18 ;  /* 0x001f101201007387 */ /* 0x000fe80000100a00 */
[----:B------:R0:W-:Y:S01]  /*7fdc0*/  STL.64 [R1+0x1f08], R14 ;  /* 0x001f080e01007387 */ /* 0x0001e20000100a00 */
[----:B----4-:R-:W-:Y:S02]  /*7fdd0*/  SHF.R.S32.HI R17, RZ, 0x1f, R121 ;  /* 0x0000001fff117819 */ /* 0x010fe40000011479 */
[C---:B------:R-:W-:Y:S02]  /*7fde0*/  IADD3 R20, P4, R121.reuse, R2, RZ ;  /* 0x0000000279147210 */ /* 0x040fe40007f9e0ff */
[----:B0-----:R-:W-:Y:S02]  /*7fdf0*/  IADD3 R14, P6, R121, R3, RZ ;  /* 0x00000003790e7210 */ /* 0x001fe40007fde0ff */
[----:B------:R-:W4:Y:S01]  /*7fe00*/  LDL.LU R121, [R1+0xe1c] ;  /* 0x000e1c0001797983 */ /* 0x000f220000300800 */
[----:B------:R-:W-:-:S02]  /*7fe10*/  IMAD.X R21, R17, 0x1, R5, P4 ;  /* 0x0000000111157824 */ /* 0x000fc400020e0605 */
[----:B------:R-:W-:Y:S01]  /*7fe20*/  IMAD.X R15, R17, 0x1, R4, P6 ;  /* 0x00000001110f7824 */ /* 0x000fe200030e0604 */
[----:B---3--:R-:W-:Y:S02]  /*7fe30*/  SHF.R.S32.HI R16, RZ, 0x1f, R125 ;  /* 0x0000001fff107819 */ /* 0x008fe4000001147d */
[----:B------:R-:W-:Y:S01]  /*7fe40*/  STL.64 [R1+0x1f00], R20 ;  /* 0x001f001401007387 */ /* 0x000fe20000100a00 */
[----:B------:R-:W-:-:S03]  /*7fe50*/  IADD3 R18, P5, R125, R2, RZ ;  /* 0x000000027d127210 */ /* 0x000fc60007fbe0ff */
[----:B------:R0:W-:Y:S02]  /*7fe60*/  STL.64 [R1+0x1ef8], R14 ;  /* 0x001ef80e01007387 */ /* 0x0001e40000100a00 */
[C---:B------:R-:W-:Y:S01]  /*7fe70*/  IMAD.X R19, R16.reuse, 0x1, R5, P5 ;  /* 0x0000000110137824 */ /* 0x040fe200028e0605 */
[----:B0-----:R-:W-:Y:S02]  /*7fe80*/  IADD3 R14, P6, R125, R3, RZ ;  /* 0x000000037d0e7210 */ /* 0x001fe40007fde0ff */
[----:B------:R-:W3:Y:S03]  /*7fe90*/  LDL.LU R125, [R1+0xe20] ;  /* 0x000e2000017d7983 */ /* 0x000ee60000300800 */
[----:B------:R-:W-:Y:S01]  /*7fea0*/  IMAD.X R15, R16, 0x1, R4, P6 ;  /* 0x00000001100f7824 */ /* 0x000fe200030e0604 */
[----:B------:R-:W-:Y:S01]  /*7feb0*/  STL.64 [R1+0x1ef0], R18 ;  /* 0x001ef01201007387 */ /* 0x000fe20000100a00 */
[----:B------:R-:W-:-:S02]  /*7fec0*/  SHF.R.S32.HI R17, RZ, 0x1f, R120 ;  /* 0x0000001fff117819 */ /* 0x000fc40000011478 */
[C---:B------:R-:W-:Y:S01]  /*7fed0*/  IADD3 R20, P4, R120.reuse, R2, RZ ;  /* 0x0000000278147210 */ /* 0x040fe20007f9e0ff */
[----:B------:R0:W-:Y:S04]  /*7fee0*/  STL.64 [R1+0x1ee8], R14 ;  /* 0x001ee80e01007387 */ /* 0x0001e80000100a00 */
[C---:B------:R-:W-:Y:S01]  /*7fef0*/  IMAD.X R21, R17.reuse, 0x1, R5, P4 ;  /* 0x0000000111157824 */ /* 0x040fe200020e0605 */
[----:B0-----:R-:W-:Y:S02]  /*7ff00*/  IADD3 R14, P6, R120, R3, RZ ;  /* 0x00000003780e7210 */ /* 0x001fe40007fde0ff */
[----:B------:R-:W3:Y:S03]  /*7ff10*/  LDL.LU R120, [R1+0xe24] ;  /* 0x000e240001787983 */ /* 0x000ee60000300800 */
[----:B------:R-:W-:Y:S01]  /*7ff20*/  IMAD.X R15, R17, 0x1, R4, P6 ;  /* 0x00000001110f7824 */ /* 0x000fe200030e0604 */
[----:B------:R-:W-:Y:S01]  /*7ff30*/  STL.64 [R1+0x1ee0], R20 ;  /* 0x001ee01401007387 */ /* 0x000fe20000100a00 */
[----:B------:R-:W-:-:S02]  /*7ff40*/  SHF.R.S32.HI R16, RZ, 0x1f, R124 ;  /* 0x0000001fff107819 */ /* 0x000fc4000001147c */
[----:B------:R-:W-:Y:S01]  /*7ff50*/  IADD3 R18, P5, R124, R2, RZ ;  /* 0x000000027c127210 */ /* 0x000fe20007fbe0ff */
[----:B------:R0:W-:Y:S04]  /*7ff60*/  STL.64 [R1+0x1ed8], R14 ;  /* 0x001ed80e01007387 */ /* 0x0001e80000100a00 */
[----:B------:R-:W-:Y:S01]  /*7ff70*/  IMAD.X R19, R16, 0x1, R5, P5 ;  /* 0x0000000110137824 */ /* 0x000fe200028e0605 */
        /* <DEDUP_REMOVED lines=11> */
[----:B------:R-:W-:Y:S04]  /*80030*/  STL.64 [R1+0x1ec0], R20 ;  /* 0x001ec01401007387 */ /* 0x000fe80000100a00 */
[----:B------:R0:W-:Y:S01]  /*80040*/  STL.64 [R1+0x1eb8], R14 ;  /* 0x001eb80e01007387 */ /* 0x0001e20000100a00 */
[----:B--2---:R-:W-:-:S02]  /*80050*/  SHF.R.S32.HI R16, RZ, 0x1f, R122 ;  /* 0x0000001fff107819 */ /* 0x004fc4000001147a */
[C---:B------:R-:W-:Y:S02]  /*80060*/  IADD3 R18, P5, R122.reuse, R2, RZ ;  /* 0x000000027a127210 */ /* 0x040fe40007fbe0ff */
        /* <DEDUP_REMOVED lines=11> */
[----:B------:R-:W-:-:S03]  /*80120*/  IMAD.X R15, R17, 0x1, R4, P6 ;  /* 0x00000001110f7824 */ /* 0x000fc600030e0604 */
[----:B------:R-:W-:Y:S04]  /*80130*/  STL.64 [R1+0x1ea0], R20 ;  /* 0x001ea01401007387 */ /* 0x000fe80000100a00 */
[----:B------:R0:W-:Y:S01]  /*80140*/  STL.64 [R1+0x1e98], R14 ;  /* 0x001e980e01007387 */ /* 0x0001e20000100a00 */
[----:B---3--:R-:W-:Y:S02]  /*80150*/  SHF.R.S32.HI R16, RZ, 0x1f, R125 ;  /* 0x0000001fff107819 */ /* 0x008fe4000001147d */
[C---:B------:R-:W-:Y:S02]  /*80160*/  IADD3 R18, P5, R125.reuse, R2, RZ ;  /* 0x000000027d127210 */ /* 0x040fe40007fbe0ff */
[----:B0-----:R-:W-:Y:S02]  /*80170*/  IADD3 R14, P6, R125, R3, RZ ;  /* 0x000000037d0e7210 */ /* 0x001fe40007fde0ff */
[----:B------:R-:W3:Y:S01]  /*80180*/  LDL.LU R125, [R1+0xe38] ;  /* 0x000e3800017d7983 */ /* 0x000ee20000300800 */
[----:B------:R-:W-:-:S02]  /*80190*/  IMAD.X R19, R16, 0x1, R5, P5 ;  /* 0x0000000110137824 */ /* 0x000fc400028e0605 */
[----:B------:R-:W-:-:S03]  /*801a0*/  IMAD.X R15, R16, 0x1, R4, P6 ;  /* 0x00000001100f7824 */ /* 0x000fc600030e0604 */
[----:B------:R-:W-:Y:S04]  /*801b0*/  STL.64 [R1+0x1e90], R18 ;  /* 0x001e901201007387 */ /* 0x000fe80000100a00 */
[----:B------:R0:W-:Y:S01]  /*801c0*/  STL.64 [R1+0x1e88], R14 ;  /* 0x001e880e01007387 */ /* 0x0001e20000100a00 */
[----:B------:R-:W-:Y:S02]  /*801d0*/  SHF.R.S32.HI R17, RZ, 0x1f, R120 ;  /* 0x0000001fff117819 */ /* 0x000fe40000011478 */
        /* <DEDUP_REMOVED lines=23> */
[----:B--2---:R-:W-:Y:S02]  /*80350*/  SHF.R.S32.HI R16, RZ, 0x1f, R122 ;  /* 0x0000001fff107819 */ /* 0x004fe4000001147a */
[C---:B------:R-:W-:Y:S02]  /*80360*/  IADD3 R18, P5, R122.reuse, R2, RZ ;  /* 0x000000027a127210 */ /* 0x040fe40007fbe0ff */
[----:B0-----:R-:W-:Y:S02]  /*80370*/  IADD3 R14, P6, R122, R3, RZ ;  /* 0x000000037a0e7210 */ /* 0x001fe40007fde0ff */
[----:B------:R-:W2:Y:S01]  /*80380*/  LDL.LU R122, [R1+0xe48] ;  /* 0x000e4800017a7983 */ /* 0x000ea20000300800 */
[----:B------:R-:W-:-:S02]  /*80390*/  IMAD.X R19, R16, 0x1, R5, P5 ;  /* 0x0000000110137824 */ /* 0x000fc400028e0605 */
        /* <DEDUP_REMOVED lines=1869> */
[----:B0-----:R-:W-:Y:S01]  /*87870*/  IADD3 R14, P6, R122, R3, RZ ;  /* 0x000000037a0e7210 */ /* 0x001fe20007fde0ff */
        /* <DEDUP_REMOVED lines=10> */
[----:B------:R-:W2:Y:S01]  /*87920*/  LDL.LU R110, [R1+0x1220] ;  /* 0x00122000016e7983 */ /* 0x000ea20000300800 */
[C---:B------:R-:W-:Y:S02]  /*87930*/  IMAD.X R19, R16.reuse, 0x1, R5, P5 ;  /* 0x0000000110137824 */ /* 0x040fe400028e0605 */
[----:B------:R-:W-:-:S03]  /*87940*/  IMAD.X R15, R16, 0x1, R4, P6 ;  /* 0x00000001100f7824 */ /* 0x000fc600030e0604 */
[----:B------:R-:W-:Y:S04]  /*87950*/  STL.64 [R1+0xec8], R18 ;  /* 0x000ec81201007387 */ /* 0x000fe80000100a00 */
[----:B------:R0:W-:Y:S01]  /*87960*/  STL.64 [R1+0xec0], R14 ;  /* 0x000ec00e01007387 */ /* 0x0001e20000100a00 */
[----:B----4-:R-:W-:Y:S02]  /*87970*/  SHF.R.S32.HI R17, RZ, 0x1f, R121 ;  /* 0x0000001fff117819 */ /* 0x010fe40000011479 */
        /* <DEDUP_REMOVED lines=11> */
[----:B--2---:R-:W-:Y:S02]  /*87a30*/  IMAD.MOV.U32 R111, RZ, RZ, R110 ;  /* 0x000000ffff6f7224 */ /* 0x004fe400078e006e */
[----:B------:R-:W2:Y:S01]  /*87a40*/  LDL.LU R110, [R1+0x1224] ;  /* 0x00122400016e7983 */ /* 0x000ea20000300800 */
[C---:B------:R-:W-:Y:S02]  /*87a50*/  IMAD.X R21, R17.reuse, 0x1, R5, P4 ;  /* 0x0000000111157824 */ /* 0x040fe400020e0605 */
[----:B------:R-:W-:Y:S01]  /*87a60*/  IMAD.X R15, R17, 0x1, R4, P6 ;  /* 0x00000001110f7824 */ /* 0x000fe200030e0604 */
[----:B---3--:R-:W-:-:S02]  /*87a70*/  SHF.R.S32.HI R16, RZ, 0x1f, R125 ;  /* 0x0000001fff107819 */ /* 0x008fc4000001147d */
[----:B------:R-:W-:Y:S01]  /*87a80*/  STL.64 [R1+0xed8], R20 ;  /* 0x000ed81401007387 */ /* 0x000fe20000100a00 */
[----:B------:R-:W-:-:S03]  /*87a90*/  IADD3 R18, P5, R125, R2, RZ ;  /* 0x000000027d127210 */ /* 0x000fc60007fbe0ff */
[----:B------:R0:W-:Y:S02]  /*87aa0*/  STL.64 [R1+0xed0], R14 ;  /* 0x000ed00e01007387 */ /* 0x0001e40000100a00 */
[----:B0-----:R-:W-:Y:S01]  /*87ab0*/  IADD3 R14, P6, R125, R3, RZ ;  /* 0x000000037d0e7210 */ /* 0x001fe20007fde0ff */
        /* <DEDUP_REMOVED lines=9> */
[----:B--2---:R-:W-:Y:S02]  /*87b50*/  IMAD.MOV.U32 R111, RZ, RZ, R110 ;  /* 0x000000ffff6f7224 */ /* 0x004fe400078e006e */
[----:B------:R-:W2:Y:S01]  /*87b60*/  LDL.LU R110, [R1+0x1228] ;  /* 0x00122800016e7983 */ /* 0x000ea20000300800 */
[----:B------:R-:W-:-:S02]  /*87b70*/  IMAD.X R19, R16, 0x1, R5, P5 ;  /* 0x0000000110137824 */ /* 0x000fc400028e0605 */
[----:B------:R-:W-:Y:S01]  /*87b80*/  IMAD.X R15, R16, 0x1, R4, P6 ;  /* 0x00000001100f7824 */ /* 0x000fe200030e0604 */
[----:B------:R-:W-:Y:S02]  /*87b90*/  SHF.R.S32.HI R17, RZ, 0x1f, R120 ;  /* 0x0000001fff117819 */ /* 0x000fe40000011478 */
        /* <DEDUP_REMOVED lines=1191> */
[----:B------:R-:W-:Y:S01]  /*8c610*/  IMAD.X R21, R17, 0x1, R5, P4 ;  /* 0x0000000111157824 */ /* 0x000fe200020e0605 */
[----:B0-----:R-:W-:Y:S01]  /*8c620*/  IADD3 R14, P6, R120, R3, RZ ;  /* 0x00000003780e7210 */ /* 0x001fe20007fde0ff */
        /* <DEDUP_REMOVED lines=9> */
[----:B------:R-:W-:Y:S01]  /*8c6c0*/  IMAD.X R15, R17, 0x1, R4, P6 ;  /* 0x00000001110f7824 */ /* 0x000fe200030e0604 */
[----:B------:R-:W-:-:S02]  /*8c6d0*/  SHF.R.S32.HI R16, RZ, 0x1f, R124 ;  /* 0x0000001fff107819 */ /* 0x000fc4000001147c */
[C---:B------:R-:W-:Y:S01]  /*8c6e0*/  IADD3 R18, P5, R124.reuse, R2, RZ ;  /* 0x000000027c127210 */ /* 0x040fe20007fbe0ff */
[----:B--2---:R-:W-:Y:S02]  /*8c6f0*/  IMAD.MOV.U32 R111, RZ, RZ, R110 ;  /* 0x000000ffff6f7224 */ /* 0x004fe400078e006e */
[----:B------:R-:W-:Y:S02]  /*8c700*/  IMAD.MOV.U32 R110, RZ, RZ, R92 ;  /* 0x000000ffff6e7224 */ /* 0x000fe400078e005c */
[----:B------:R-:W2:Y:S04]  /*8c710*/  LDL.LU R92, [R1+0x60c] ;  /* 0x00060c00015c7983 */ /* 0x000ea80000300800 */
[----:B------:R-:W-:Y:S04]  /*8c720*/  STL.64 [R1+0x1358], R20 ;  /* 0x0013581401007387 */ /* 0x000fe80000100a00 */
[----:B------:R0:W-:Y:S02]  /*8c730*/  STL.64 [R1+0x1350], R14 ;  /* 0x0013500e01007387 */ /* 0x0001e40000100a00 */
        /* <DEDUP_REMOVED lines=13> */
[----:B------:R-:W3:Y:S01]  /*8c810*/  LDL.LU R106, [R1+0x860] ;  /* 0x00086000016a7983 */ /* 0x000ee20000300800 */
        /* <DEDUP_REMOVED lines=19> */
[----:B------:R-:W-:Y:S01]  /*8c950*/  IMAD.X R15, R17, 0x1, R4, P6 ;  /* 0x00000001110f7824 */ /* 0x000fe200030e0604 */
[----:B------:R-:W-:Y:S02]  /*8c960*/  SHF.R.S32.HI R16, RZ, 0x1f, R122 ;  /* 0x0000001fff107819 */ /* 0x000fe4000001147a */
[----:B------:R-:W-:-:S05]  /*8c970*/  IADD3 R18, P5, R122, R2, RZ ;  /* 0x000000027a127210 */ /* 0x000fca0007fbe0ff */
[----:B------:R-:W-:Y:S01]  /*8c980*/  IMAD.X R19, R16, 0x1, R5, P5 ;  /* 0x0000000110137824 */ /* 0x000fe200028e0605 */
[----:B------:R-:W-:Y:S01]  /*8c990*/  SHF.R.S32.HI R17, RZ, 0x1f, R121 ;  /* 0x0000001fff117819 */ /* 0x000fe20000011479 */
[----:B---3--:R-:W-:Y:S02]  /*8c9a0*/  IMAD.MOV.U32 R109, RZ, RZ, R106 ;  /* 0x000000ffff6d7224 */ /* 0x008fe400078e006a */
[----:B------:R-:W-:Y:S02]  /*8c9b0*/  IMAD.MOV.U32 R106, RZ, RZ, R90 ;  /* 0x000000ffff6a7224 */ /* 0x000fe400078e005a */
[----:B------:R-:W3:Y:S04]  /*8c9c0*/  LDL.LU R90, [R1+0x8f0] ;  /* 0x0008f000015a7983 */ /* 0x000ee80000300800 */
        /* <DEDUP_REMOVED lines=13> */
[----:B------:R-:W-:Y:S02]  /*8caa0*/  IMAD.X R15, R16, 0x1, R4, P6 ;  /* 0x00000001100f7824 */ /* 0x000fe400030e0604 */
[----:B------:R-:W-:Y:S02]  /*8cab0*/  IMAD.MOV.U32 R110, RZ, RZ, R109 ;  /* 0x000000ffff6e7224 */ /* 0x000fe400078e006d */
[----:B------:R-:W-:-:S02]  /*8cac0*/  IMAD.MOV.U32 R109, RZ, RZ, R100 ;  /* 0x000000ffff6d7224 */ /* 0x000fc400078e0064 */
[----:B------:R-:W4:Y:S01]  /*8cad0*/  LDL.LU R100, [R1+0x828] ;  /* 0x0008280001647983 */ /* 0x000f220000300800 */
[----:B------:R-:W-:-:S03]  /*8cae0*/  IADD3 R20, P4, R121, R2, RZ ;  /* 0x0000000279147210 */ /* 0x000fc60007f9e0ff */
[----:B------:R-:W-:Y:S04]  /*8caf0*/  STL.64 [R1+0x1370], R18 ;  /* 0x0013701201007387 */ /* 0x000fe80000100a00 */
[----:B------:R0:W-:Y:S01]  /*8cb00*/  STL.64 [R1+0x1368], R14 ;  /* 0x0013680e01007387 */ /* 0x0001e20000100a00 */
[----:B------:R-:W-:Y:S02]  /*8cb10*/  SHF.R.S32.HI R16, RZ, 0x1f, R125 ;  /* 0x0000001fff107819 */ /* 0x000fe4000001147d */
[----:B0-----:R-:W-:Y:S01]  /*8cb20*/  IADD3 R14, P6, R121, R3, RZ ;  /* 0x00000003790e7210 */ /* 0x001fe20007fde0ff */
[----:B------:R-:W-:Y:S02]  /*8cb30*/  IMAD.MOV.U32 R121, RZ, RZ, R118 ;  /* 0x000000ffff797224 */ /* 0x000fe400078e0076 */
[----:B------:R-:W-:-:S02]  /*8cb40*/  IMAD.MOV.U32 R118, RZ, RZ, R119 ;  /* 0x000000ffff767224 */ /* 0x000fc400078e0077 */
[----:B------:R-:W-:Y:S02]  /*8cb50*/  IMAD.MOV.U32 R119, RZ, RZ, R117 ;  /* 0x000000ffff777224 */ /* 0x000fe400078e0075 */
[----:B------:R-:W-:Y:S02]  /*8cb60*/  IMAD.MOV.U32 R117, RZ, RZ, R116 ;  /* 0x000000ffff757224 */ /* 0x000fe400078e0074 */
[----:B------:R-:W-:Y:S02]  /*8cb70*/  IMAD.MOV.U32 R116, RZ, RZ, R115 ;  /* 0x000000ffff747224 */ /* 0x000fe400078e0073 */
[----:B------:R-:W-:Y:S01]  /*8cb80*/  IMAD.MOV.U32 R115, RZ, RZ, R114 ;  /* 0x000000ffff737224 */ /* 0x000fe200078e0072 */
[----:B------:R-:W-:Y:S01]  /*8cb90*/  IADD3 R18, P5, R125, R2, RZ ;  /* 0x000000027d127210 */ /* 0x000fe20007fbe0ff */
        /* <DEDUP_REMOVED lines=9> */
[C---:B------:R-:W-:Y:S02]  /*8cc30*/  IMAD.X R21, R17.reuse, 0x1, R5, P4 ;  /* 0x0000000111157824 */ /* 0x040fe400020e0605 */
[----:B------:R-:W-:Y:S02]  /*8cc40*/  IMAD.MOV.U32 R116, RZ, RZ, R115 ;  /* 0x000000ffff747224 */ /* 0x000fe400078e0073 */
[----:B------:R-:W-:Y:S02]  /*8cc50*/  IMAD.MOV.U32 R109, RZ, RZ, R108 ;  /* 0x000000ffff6d7224 */ /* 0x000fe400078e006c */
[----:B------:R-:W-:Y:S02]  /*8cc60*/  IMAD.X R15, R17, 0x1, R4, P6 ;  /* 0x00000001110f7824 */ /* 0x000fe400030e0604 */
[----:B------:R-:W-:-:S02]  /*8cc70*/  IMAD.MOV.U32 R115, RZ, RZ, R114 ;  /* 0x000000ffff737224 */ /* 0x000fc400078e0072 */
[----:B------:R-:W-:Y:S02]  /*8cc80*/  IMAD.MOV.U32 R108, RZ, RZ, R99 ;  /* 0x000000ffff6c7224 */ /* 0x000fe400078e0063 */
[----:B------:R-:W-:Y:S01]  /*8cc90*/  IMAD.X R19, R16, 0x1, R5, P5 ;  /* 0x0000000110137824 */ /* 0x000fe200028e0605 */
[----:B------:R-:W4:Y:S01]  /*8cca0*/  LDL.LU R99, [R1+0x810] ;  /* 0x0008100001637983 */ /* 0x000f220000300800 */
[----:B------:R-:W-:Y:S02]  /*8ccb0*/  IMAD.MOV.U32 R114, RZ, RZ, R113 ;  /* 0x000000ffff727224 */ /* 0x000fe400078e0071 */
[----:B------:R-:W-:Y:S01]  /*8ccc0*/  IMAD.MOV.U32 R113, RZ, RZ, R111 ;  /* 0x000000ffff717224 */ /* 0x000fe200078e006f */
[----:B------:R-:W-:Y:S01]  /*8ccd0*/  STL.64 [R1+0x13b0], R20 ;  /* 0x0013b01401007387 */ /* 0x000fe20000100a00 */
[----:B------:R-:W-:Y:S02]  /*8cce0*/  IMAD.MOV.U32 R111, RZ, RZ, R110 ;  /* 0x000000ffff6f7224 */ /* 0x000fe400078e006e */
[----:B------:R-:W-:Y:S01]  /*8ccf0*/  IMAD.MOV.U32 R110, RZ, RZ, R109 ;  /* 0x000000ffff6e7224 */ /* 0x000fe200078e006d */
[----:B------:R0:W-:Y:S01]  /*8cd00*/  STL.64 [R1+0x13a0], R14 ;  /* 0x0013a00e01007387 */ /* 0x0001e20000100a00 */
[----:B------:R-:W-:-:S02]  /*8cd10*/  IMAD.MOV.U32 R109, RZ, RZ, R108 ;  /* 0x000000ffff6d7224 */ /* 0x000fc400078e006c */
[----:B------:R-:W-:Y:S01]  /*8cd20*/  IMAD.MOV.U32 R108, RZ, RZ, R107 ;  /* 0x000000ffff6c7224 */ /* 0x000fe200078e006b */
[----:B------:R-:W-:Y:S04]  /*8cd30*/  STL.64 [R1+0x13a8], R18 ;  /* 0x0013a81201007387 */ /* 0x000fe80000100a00 */
[----:B------:R-:W2:Y:S01]  /*8cd40*/  LDL.LU R107, [R1+0x85c] ;  /* 0x00085c00016b7983 */ /* 0x000ea20000300800 */
[----:B0-----:R-:W-:Y:S01]  /*8cd50*/  IADD3 R14, P6, R125, R3, RZ ;  /* 0x000000037d0e7210 */ /* 0x001fe20007fde0ff */
[----:B------:R-:W-:Y:S02]  /*8cd60*/  IMAD.MOV.U32 R125, RZ, RZ, R118 ;  /* 0x000000ffff7d7224 */ /* 0x000fe400078e0076 */
[----:B------:R-:W-:Y:S02]  /*8cd70*/  IMAD.MOV.U32 R118, RZ, RZ, R119 ;  /* 0x000000ffff767224 */ /* 0x000fe400078e0077 */
[----:B------:R-:W-:-:S02]  /*8cd80*/  IMAD.MOV.U32 R119, RZ, RZ, R117 ;  /* 0x000000ffff777224 */ /* 0x000fc400078e0075 */
[----:B------:R-:W-:Y:S02]  /*8cd90*/  IMAD.MOV.U32 R117, RZ, RZ, R116 ;  /* 0x000000ffff757224 */ /* 0x000fe400078e0074 */
[----:B------:R-:W-:Y:S02]  /*8cda0*/  IMAD.X R15, R16, 0x1, R4, P6 ;  /* 0x00000001100f7824 */ /* 0x000fe400030e0604 */
[----:B------:R-:W-:Y:S02]  /*8cdb0*/  IMAD.MOV.U32 R116, RZ, RZ, R115 ;  /* 0x000000ffff747224 */ /* 0x000fe400078e0073 */
[----:B------:R-:W-:Y:S02]  /*8cdc0*/  IMAD.MOV.U32 R115, RZ, RZ, R114 ;  /* 0x000000ffff737224 */ /* 0x000fe400078e0072 */
[----:B------:R-:W-:Y:S02]  /*8cdd0*/  IMAD.MOV.U32 R114, RZ, RZ, R111 ;  /* 0x000000ffff727224 */ /* 0x000fe400078e006f */
[----:B------:R-:W-:Y:S01]  /*8cde0*/  IMAD.MOV.U32 R111, RZ, RZ, R110 ;  /* 0x000000ffff6f7224 */ /* 0x000fe200078e006e */
[----:B------:R0:W-:Y:S01]  /*8cdf0*/  STL.64 [R1+0x1388], R14 ;  /* 0x0013880e01007387 */ /* 0x0001e20000100a00 */
[----:B------:R-:W-:-:S02]  /*8ce00*/  IMAD.MOV.U32 R110, RZ, RZ, R109 ;  /* 0x000000ffff6e7224 */ /* 0x000fc400078e006d */
[----:B--2---:R-:W-:Y:S02]  /*8ce10*/  IMAD.MOV.U32 R109, RZ, RZ, R107 ;  /* 0x000000ffff6d7224 */ /* 0x004fe400078e006b */
[----:B------:R-:W2:Y:S01]  /*8ce20*/  LDL.LU R107, [R1+0xa0c] ;  /* 0x000a0c00016b7983 */ /* 0x000ea20000300800 */
[----:B------:R-:W-:Y:S02]  /*8ce30*/  SHF.R.S32.HI R17, RZ, 0x1f, R120 ;  /* 0x0000001fff117819 */ /* 0x000fe40000011478 */
[C---:B------:R-:W-:Y:S02]  /*8ce40*/  IADD3 R20, P4, R120.reuse, R2, RZ ;  /* 0x0000000278147210 */ /* 0x040fe40007f9e0ff */
[----:B0-----:R-:W-:Y:S01]  /*8ce50*/  IADD3 R14, P6, R120, R3, RZ ;  /* 0x00000003780e7210 */ /* 0x001fe20007fde0ff */
[----:B------:R-:W-:Y:S02]  /*8ce60*/  IMAD.MOV.U32 R120, RZ, RZ, R118 ;  /* 0x000000ffff787224 */ /* 0x000fe400078e0076 */
[----:B------:R-:W-:-:S02]  /*8ce70*/  IMAD.X R21, R17, 0x1, R5, P4 ;  /* 0x0000000111157824 */ /* 0x000fc400020e0605 */
[----:B------:R-:W-:Y:S02]  /*8ce80*/  IMAD.MOV.U32 R118, RZ, RZ, R119 ;  /* 0x000000ffff767224 */ /* 0x000fe400078e0077 */
[----:B------:R-:W-:Y:S02]  /*8ce90*/  IMAD.X R15, R17, 0x1, R4, P6 ;  /* 0x00000001110f7824 */ /* 0x000fe400030e0604 */
[----:B------:R-:W-:Y:S02]  /*8cea0*/  IMAD.MOV.U32 R119, RZ, RZ, R117 ;  /* 0x000000ffff777224 */ /* 0x000fe400078e0075 */
[----:B------:R-:W-:Y:S02]  /*8ceb0*/  IMAD.MOV.U32 R117, RZ, RZ, R116 ;  /* 0x000000ffff757224 */ /* 0x000fe400078e0074 */
[----:B------:R-:W-:Y:S01]  /*8cec0*/  IMAD.MOV.U32 R116, RZ, RZ, R115 ;  /* 0x000000ffff747224 */ /* 0x000fe200078e0073 */
[----:B------:R-:W-:Y:S01]  /*8ced0*/  STL.64 [R1+0x13e8], R20 ;  /* 0x0013e81401007387 */ /* 0x000fe20000100a00 */
[----:B------:R-:W-:-:S02]  /*8cee0*/  IMAD.MOV.U32 R115, RZ, RZ, R114 ;  /* 0x000000ffff737224 */ /* 0x000fc400078e0072 */
[----:B------:R-:W-:Y:S01]  /*8cef0*/  IMAD.MOV.U32 R114, RZ, RZ, R109 ;  /* 0x000000ffff727224 */ /* 0x000fe200078e006d */
[----:B------:R0:W-:Y:S01]  /*8cf00*/  STL.64 [R1+0x13e0], R14 ;  /* 0x0013e00e01007387 */ /* 0x0001e20000100a00 */
[----:B--2---:R-:W-:-:S03]  /*8cf10*/  IMAD.MOV.U32 R109, RZ, RZ, R107 ;  /* 0x000000ffff6d7224 */ /* 0x004fc600078e006b */
[----:B------:R-:W2:Y:S01]  /*8cf20*/  LDL.LU R107, [R1+0xa08] ;  /* 0x000a0800016b7983 */ /* 0x000ea20000300800 */
[----:B------:R-:W-:Y:S02]  /*8cf30*/  SHF.R.S32.HI R16, RZ, 0x1f, R124 ;  /* 0x0000001fff107819 */ /* 0x000fe4000001147c */
[C---:B------:R-:W-:Y:S02]  /*8cf40*/  IADD3 R18, P5, R124.reuse, R2, RZ ;  /* 0x000000027c127210 */ /* 0x040fe40007fbe0ff */
[----:B0-----:R-:W-:Y:S01]  /*8cf50*/  IADD3 R14, P6, R124, R3, RZ ;  /* 0x000000037c0e7210 */ /* 0x001fe20007fde0ff */
[----:B------:R-:W-:Y:S02]  /*8cf60*/  IMAD.MOV.U32 R124, RZ, RZ, R118 ;  /* 0x000000ffff7c7224 */ /* 0x000fe400078e0076 */
[----:B------:R-:W-:Y:S02]  /*8cf70*/  IMAD.X R19, R16, 0x1, R5, P5 ;  /* 0x0000000110137824 */ /* 0x000fe400028e0605 */
[----:B------:R-:W-:-:S02]  /*8cf80*/  IMAD.MOV.U32 R118, RZ, RZ, R119 ;  /* 0x000000ffff767224 */ /* 0x000fc400078e0077 */
[----:B------:R-:W-:Y:S02]  /*8cf90*/  IMAD.X R15, R16, 0x1, R4, P6 ;  /* 0x00000001100f7824 */ /* 0x000fe400030e0604 */
[----:B------:R-:W-:Y:S02]  /*8cfa0*/  IMAD.MOV.U32 R119, RZ, RZ, R117 ;  /* 0x000000ffff777224 */ /* 0x000fe400078e0075 */
[----:B------:R-:W-:Y:S02]  /*8cfb0*/  IMAD.MOV.U32 R117, RZ, RZ, R116 ;  /* 0x000000ffff757224 */ /* 0x000fe400078e0074 */
[----:B------:R-:W-:Y:S01]  /*8cfc0*/  IMAD.MOV.U32 R116, RZ, RZ, R115 ;  /* 0x000000ffff747224 */ /* 0x000fe200078e0073 */
[----:B------:R-:W-:Y:S01]  /*8cfd0*/  STL.64 [R1+0x13d8], R18 ;  /* 0x0013d81201007387 */ /* 0x000fe20000100a00 */
[----:B------:R-:W-:Y:S02]  /*8cfe0*/  IMAD.MOV.U32 R115, RZ, RZ, R114 ;  /* 0x000000ffff737224 */ /* 0x000fe400078e0072 */
        /* <DEDUP_REMOVED lines=8> */
[----:B------:R-:W-:Y:S02]  /*8d070*/  IMAD.MOV.U32 R118, RZ, RZ, R119 ;  /* 0x000000ffff767224 */ /* 0x000fe400078e0077 */
[----:B------:R-:W-:-:S02]  /*8d080*/  IMAD.X R21, R17, 0x1, R5, P4 ;  /* 0x0000000111157824 */ /* 0x000fc400020e0605 */
[----:B------:R-:W-:Y:S02]  /*8d090*/  IMAD.MOV.U32 R119, RZ, RZ, R117 ;  /* 0x000000ffff777224 */ /* 0x000fe400078e0075 */
[----:B------:R-:W-:Y:S02]  /*8d0a0*/  IMAD.MOV.U32 R117, RZ, RZ, R116 ;  /* 0x000000ffff757224 */ /* 0x000fe400078e0074 */
[----:B------:R-:W-:Y:S02]  /*8d0b0*/  IMAD.MOV.U32 R116, RZ, RZ, R115 ;  /* 0x000000ffff747224 */ /* 0x000fe400078e0073 */
[----:B------:R-:W-:Y:S01]  /*8d0c0*/  IMAD.MOV.U32 R115, RZ, RZ, R114 ;  /* 0x000000ffff737224 */ /* 0x000fe200078e0072 */
[----:B------:R-:W-:Y:S01]  /*8d0d0*/  STL.64 [R1+0x1418], R20 ;  /* 0x0014181401007387 */ /* 0x000fe20000100a00 */
[----:B------:R-:W-:Y:S02]  /*8d0e0*/  IMAD.MOV.U32 R114, RZ, RZ, R109 ;  /* 0x000000ffff727224 */ /* 0x000fe400078e006d */
[----:B--2---:R-:W-:-:S02]  /*8d0f0*/  IMAD.MOV.U32 R109, RZ, RZ, R107 ;  /* 0x000000ffff6d7224 */ /* 0x004fc400078e006b */
[----:B------:R-:W2:Y:S01]  /*8d100*/  LDL.LU R107, [R1+0xa00] ;  /* 0x000a0000016b7983 */ /* 0x000ea20000300800 */
[----:B------:R-:W-:Y:S01]  /*8d110*/  IMAD.X R15, R17, 0x1, R4, P6 ;  /* 0x00000001110f7824 */ /* 0x000fe200030e0604 */
[----:B------:R-:W-:Y:S02]  /*8d120*/  SHF.R.S32.HI R16, RZ, 0x1f, R122 ;  /* 0x0000001fff107819 */ /* 0x000fe4000001147a */
[----:B------:R-:W-:Y:S02]  /*8d130*/  IADD3 R18, P5, R122, R2, RZ ;  /* 0x000000027a127210 */ /* 0x000fe40007fbe0ff */
[----:B------:R0:W-:Y:S03]  /*8d140*/  STL.64 [R1+0x1408], R14 ;  /* 0x0014080e01007387 */ /* 0x0001e60000100a00 */
[----:B------:R-:W-:Y:S01]  /*8d150*/  IMAD.X R19, R16, 0x1, R5, P5 ;  /* 0x0000000110137824 */ /* 0x000fe200028e0605 */
[----:B0-----:R-:W-:Y:S01]  /*8d160*/  IADD3 R14, P6, R122, R3, RZ ;  /* 0x000000037a0e7210 */ /* 0x001fe20007fde0ff */
[----:B------:R-:W-:-:S02]  /*8d170*/  IMAD.MOV.U32 R122, RZ, RZ, R118 ;  /* 0x000000ffff7a7224 */ /* 0x000fc400078e0076 */
[----:B------:R-:W-:Y:S02]  /*8d180*/  IMAD.MOV.U32 R118, RZ, RZ, R119 ;  /* 0x000000ffff767224 */ /* 0x000fe400078e0077 */
[----:B------:R-:W-:Y:S02]  /*8d190*/  IMAD.MOV.U32 R119, RZ, RZ, R117 ;  /* 0x000000ffff777224 */ /* 0x000fe400078e0075 */
[----:B------:R-:W-:Y:S02]  /*8d1a0*/  IMAD.MOV.U32 R117, RZ, RZ, R116 ;  /* 0x000000ffff757224 */ /* 0x000fe400078e0074 */
[----:B------:R-:W-:Y:S02]  /*8d1b0*/  IMAD.MOV.U32 R116, RZ, RZ, R115 ;  /* 0x000000ffff747224 */ /* 0x000fe400078e0073 */
[----:B------:R-:W-:Y:S02]  /*8d1c0*/  IMAD.X R15, R16, 0x1, R4, P6 ;  /* 0x00000001100f7824 */ /* 0x000fe400030e0604 */
[----:B------:R-:W-:Y:S01]  /*8d1d0*/  IMAD.MOV.U32 R115, RZ, RZ, R114 ;  /* 0x000000ffff737224 */ /* 0x000fe200078e0072 */
[----:B------:R0:W-:Y:S01]  /*8d1e0*/  STL.64 [R1+0x1410], R18 ;  /* 0x0014101201007387 */ /* 0x0001e20000100a00 */
[----:B------:R-:W-:Y:S01]  /*8d1f0*/  IMAD.MOV.U32 R114, RZ, RZ, R109 ;  /* 0x000000ffff727224 */ /* 0x000fe200078e006d */
[----:B------:R-:W-:-:S02]  /*8d200*/  SHF.R.S32.HI R17, RZ, 0x1f, R121 ;  /* 0x0000001fff117819 */ /* 0x000fc40000011479 */
[----:B------:R-:W-:-:S05]  /*8d210*/  IADD3 R20, P4, R121, R2, RZ ;  /* 0x0000000279147210 */ /* 0x000fca0007f9e0ff */
[----:B------:R-:W-:Y:S01]  /*8d220*/  IMAD.X R21, R17, 0x1, R5, P4 ;  /* 0x0000000111157824 */ /* 0x000fe200020e0605 */
[----:B------:R-:W-:Y:S02]  /*8d230*/  SHF.R.S32.HI R16, RZ, 0x1f, R127 ;  /* 0x0000001fff107819 */ /* 0x000fe4000001147f */
[----:B0-----:R-:W-:-:S05]  /*8d240*/  IADD3 R18, P5, R127, R2, RZ ;  /* 0x000000027f127210 */ /* 0x001fca0007fbe0ff */
[----:B------:R-:W-:Y:S02]  /*8d250*/  IMAD.X R19, R16, 0x1, R5, P5 ;  /* 0x0000000110137824 */ /* 0x000fe400028e0605 */
[----:B--2---:R-:W-:Y:S02]  /*8d260*/  IMAD.MOV.U32 R109, RZ, RZ, R107 ;  /* 0x000000ffff6d7224 */ /* 0x004fe400078e006b */
[----:B------:R-:W2:Y:S04]  /*8d270*/  LDL.LU R107, [R1+0x820] ;  /* 0x00082000016b7983 */ /* 0x000ea80000300800 */
        /* <DEDUP_REMOVED lines=8> */
[----:B------:R-:W-:-:S02]  /*8d300*/  IMAD.X R15, R17, 0x1, R4, P6 ;  /* 0x00000001110f7824 */ /* 0x000fc400030e0604 */
[----:B------:R-:W-:Y:S02]  /*8d310*/  IMAD.MOV.U32 R114, RZ, RZ, R109 ;  /* 0x000000ffff727224 */ /* 0x000fe400078e006d */
[----:B------:R-:W-:Y:S02]  /*8d320*/  IMAD.MOV.U32 R109, RZ, RZ, R92 ;  /* 0x000000ffff6d7224 */ /* 0x000fe400078e005c */
[----:B------:R-:W4:Y:S04]  /*8d330*/  LDL.LU R92, [R1+0x7a0] ;  /* 0x0007a000015c7983 */ /* 0x000f280000300800 */
[----:B------:R-:W-:Y:S04]  /*8d340*/  STL.64 [R1+0x1448], R20 ;  /* 0x0014481401007387 */ /* 0x000fe80000100a00 */
[----:B------:R0:W-:Y:S01]  /*8d350*/  STL.64 [R1+0x1440], R14 ;  /* 0x0014400e01007387 */ /* 0x0001e20000100a00 */
[----:B------:R-:W-:-:S02]  /*8d360*/  SHF.R.S32.HI R17, RZ, 0x1f, R125 ;  /* 0x0000001fff117819 */ /* 0x000fc4000001147d */
[----:B0-----:R-:W-:Y:S01]  /*8d370*/  IADD3 R14, P6, R127, R3, RZ ;  /* 0x000000037f0e7210 */ /* 0x001fe20007fde0ff */
[----:B------:R-:W-:Y:S04]  /*8d380*/  STL.64 [R1+0x1438], R18 ;  /* 0x0014381201007387 */ /* 0x000fe80000100a00 */
[----:B------:R-:W-:Y:S01]  /*8d390*/  IMAD.X R15, R16, 0x1, R4, P6 ;  /* 0x00000001100f7824 */ /* 0x000fe200030e0604 */
[----:B------:R-:W-:-:S04]  /*8d3a0*/  IADD3 R20, P4, R125, R2, RZ ;  /* 0x000000027d147210 */ /* 0x000fc80007f9e0ff */
[----:B------:R0:W-:Y:S01]  /*8d3b0*/  STL.64 [R1+0x1430], R14 ;  /* 0x0014300e01007387 */ /* 0x0001e20000100a00 */
[----:B------:R-:W-:Y:S01]  /*8d3c0*/  IMAD.X R21, R17, 0x1, R5, P4 ;  /* 0x0000000111157824 */ /* 0x000fe200020e0605 */
[----:B------:R-:W-:Y:S02]  /*8d3d0*/  SHF.R.S32.HI R16, RZ, 0x1f, R120 ;  /* 0x0000001fff107819 */ /* 0x000fe40000011478 */
[----:B0-----:R-:W-:Y:S02]  /*8d3e0*/  IADD3 R14, P6, R125, R3, RZ ;  /* 0x000000037d0e7210 */ /* 0x001fe40007fde0ff */
[----:B------:R-:W-:Y:S03]  /*8d3f0*/  STL.64 [R1+0x1478], R20 ;  /* 0x0014781401007387 */ /* 0x000fe60000100a00 */
[----:B------:R-:W-:Y:S01]  /*8d400*/  IMAD.X R15, R17, 0x1, R4, P6 ;  /* 0x00000001110f7824 */ /* 0x000fe200030e0604 */
[----:B------:R-:W-:-:S04]  /*8d410*/  IADD3 R18, P5, R120, R2, RZ ;  /* 0x0000000278127210 */ /* 0x000fc80007fbe0ff */
[----:B------:R0:W-:Y:S01]  /*8d420*/  STL.64 [R1+0x1468], R14 ;  /* 0x0014680e01007387 */ /* 0x0001e20000100a00 */
[----:B------:R-:W-:Y:S01]  /*8d430*/  IMAD.X R19, R16, 0x1, R5, P5 ;  /* 0x0000000110137824 */ /* 0x000fe200028e0605 */
[----:B0-----:R-:W-:Y:S01]  /*8d440*/  IADD3 R14, P6, R120, R3, RZ ;  /* 0x00000003780e7210 */ /* 0x001fe20007fde0ff */
[----:B------:R-:W-:Y:S02]  /*8d450*/  IMAD.MOV.U32 R120, RZ, RZ, R118 ;  /* 0x000000ffff787224 */ /* 0x000fe400078e0076 */
[----:B------:R-:W-:Y:S02]  /*8d460*/  IMAD.MOV.U32 R118, RZ, RZ, R119 ;  /* 0x000000ffff767224 */ /* 0x000fe400078e0077 */
[----:B------:R-:W-:Y:S02]  /*8d470*/  IMAD.MOV.U32 R119, RZ, RZ, R117 ;  /* 0x000000ffff777224 */ /* 0x000fe400078e0075 */
[----:B------:R-:W-:Y:S02]  /*8d480*/  IMAD.MOV.U32 R117, RZ, RZ, R116 ;  /* 0x000000ffff757224 */ /* 0x000fe400078e0074 */
[----:B------:R-:W-:-:S02]  /*8d490*/  IMAD.MOV.U32 R116, RZ, RZ, R115 ;  /* 0x000000ffff747224 */ /* 0x000fc400078e0073 */
[----:B------:R-:W-:Y:S02]  /*8d4a0*/  IMAD.MOV.U32 R115, RZ, RZ, R114 ;  /* 0x000000ffff737224 */ /* 0x000fe400078e0072 */
[----:B------:R-:W-:Y:S02]  /*8d4b0*/  IMAD.X R15, R16, 0x1, R4, P6 ;  /* 0x00000001100f7824 */ /* 0x000fe400030e0604 */
[----:B------:R-:W-:Y:S01]  /*8d4c0*/  IMAD.MOV.U32 R114, RZ, RZ, R113 ;  /* 0x000000ffff727224 */ /* 0x000fe200078e0071 */
[----:B------:R0:W-:Y:S01]  /*8d4d0*/  STL.64 [R1+0x1470], R18 ;  /* 0x0014701201007387 */ /* 0x0001e20000100a00 */
[----:B------:R-:W-:Y:S02]  /*8d4e0*/  IMAD.MOV.U32 R113, RZ, RZ, R112 ;  /* 0x000000ffff717224 */ /* 0x000fe400078e0070 */
[----:B------:R-:W-:Y:S01]  /*8d4f0*/  IMAD.MOV.U32 R112, RZ, RZ, R98 ;  /* 0x000000ffff707224 */ /* 0x000fe200078e0062 */
[----:B------:R-:W-:Y:S01]  /*8d500*/  SHF.R.S32.HI R17, RZ, 0x1f, R124 ;  /* 0x0000001fff117819 */ /* 0x000fe2000001147c */
[----:B------:R-:W4:Y:S01]  /*8d510*/  LDL.LU R98, [R1+0x63c] ;  /* 0x00063c0001627983 */ /* 0x000f220000300800 */
[----:B------:R-:W-:-:S03]  /*8d520*/  IADD3 R20, P4, R124, R2, RZ ;  /* 0x000000027c147210 */ /* 0x000fc60007f9e0ff */
[----:B------:R1:W-:Y:S02]  /*8d530*/  STL.64 [R1+0x1450], R14 ;  /* 0x0014500e01007387 */ /* 0x0003e40000100a00 */
[----:B------:R-:W-:Y:S01]  /*8d540*/  IMAD.X R21, R17, 0x1, R5, P4 ;  /* 0x0000000111157824 */ /* 0x000fe200020e0605 */
[----:B------:R-:W-:Y:S02]  /*8d550*/  SHF.R.S32.HI R16, RZ, 0x1f, R123 ;  /* 0x0000001fff107819 */ /* 0x000fe4000001147b */
[----:B0-----:R-:W-:Y:S02]  /*8d560*/  IADD3 R18, P5, R123, R2, RZ ;  /* 0x000000027b127210 */ /* 0x001fe40007fbe0ff */
[----:B-1----:R-:W-:Y:S01]  /*8d570*/  IADD3 R14, P6, R124, R3, RZ ;  /* 0x000000037c0e7210 */ /* 0x002fe20007fde0ff */
[----:B------:R-:W-:Y:S04]  /*8d580*/  STL.64 [R1+0x14a8], R20 ;  /* 0x0014a81401007387 */ /* 0x000fe80000100a00 */
[----:B------:R-:W-:-:S02]  /*8d590*/  IMAD.X R15, R17, 0x1, R4, P6 ;  /* 0x00000001110f7824 */ /* 0x000fc400030e0604 */
[----:B------:R-:W-:-:S03]  /*8d5a0*/  IMAD.X R19, R16, 0x1, R5, P5 ;  /* 0x0000000110137824 */ /* 0x000fc600028e0605 */
[----:B------:R0:W-:Y:S01]  /*8d5b0*/  STL.64 [R1+0x14a0], R14 ;  /* 0x0014a00e01007387 */ /* 0x0001e20000100a00 */
[----:B------:R-:W-:-:S03]  /*8d5c0*/  IADD3 R22, P4, R122, R2, RZ ;  /* 0x000000027a167210 */ /* 0x000fc60007f9e0ff */
[----:B------:R1:W-:Y:S01]  /*8d5d0*/  STL.64 [R1+0x1498], R18 ;  /* 0x0014981201007387 */ /* 0x0003e20000100a00 */
[----:B0-----:R-:W-:Y:S02]  /*8d5e0*/  IADD3 R14, P6, R123, R3, RZ ;  /* 0x000000037b0e7210 */ /* 0x001fe40007fde0ff */
[----:B-1----:R-:W-:-:S03]  /*8d5f0*/  SHF.R.S32.HI R18, RZ, 0x1f, R122 ;  /* 0x0000001fff127819 */ /* 0x002fc6000001147a */
[----:B------:R-:W-:Y:S01]  /*8d600*/  IMAD.X R15, R16, 0x1, R4, P6 ;  /* 0x00000001100f7824 */ /* 0x000fe200030e0604 */
[----:B------:R-:W-:Y:S01]  /*8d610*/  IADD3 R20, P6, R122, R3, RZ ;  /* 0x000000037a147210 */ /* 0x000fe20007fde0ff */
        /* <DEDUP_REMOVED lines=8> */
[----:B------:R0:W-:Y:S01]  /*8d6a0*/  STL.64 [R1+0x1490], R14 ;  /* 0x0014900e01007387 */ /* 0x0001e20000100a00 */
[----:B------:R-:W-:Y:S02]  /*8d6b0*/  IMAD.MOV.U32 R112, RZ, RZ, R111 ;  /* 0x000000ffff707224 */ /* 0x000fe400078e006f */
[----:B------:R-:W-:Y:S02]  /*8d6c0*/  IMAD.MOV.U32 R111, RZ, RZ, R110 ;  /* 0x000000ffff6f7224 */ /* 0x000fe400078e006e */
[----:B------:R-:W3:Y:S01]  /*8d6d0*/  LDL.LU R110, [R1+0x84c] ;  /* 0x00084c00016e7983 */ /* 0x000ee20000300800 */
[----:B------:R-:W-:-:S02]  /*8d6e0*/  IMAD.X R23, R18, 0x1, R5, P4 ;  /* 0x0000000112177824 */ /* 0x000fc400020e0605 */
[----:B------:R-:W-:Y:S01]  /*8d6f0*/  IMAD.X R21, R18, 0x1, R4, P6 ;  /* 0x0000000112157824 */ /* 0x000fe200030e0604 */
[----:B------:R-:W-:Y:S02]  /*8d700*/  SHF.R.S32.HI R17, RZ, 0x1f, R121 ;  /* 0x0000001fff117819 */ /* 0x000fe40000011479 */
[----:B------:R-:W-:Y:S01]  /*8d710*/  STL.64 [R1+0x14e0], R22 ;  /* 0x0014e01601007387 */ /* 0x000fe20000100a00 */
[----:B0-----:R-:W-:-:S03]  /*8d720*/  IADD3 R14, P5, R121, R2, RZ ;  /* 0x00000002790e7210 */ /* 0x001fc60007fbe0ff */
        /* <DEDUP_REMOVED lines=11> */
[----:B------:R0:W-:Y:S01]  /*8d7e0*/  STL.64 [R1+0x14d8], R14 ;  /* 0x0014d80e01007387 */ /* 0x0001e20000100a00 */
[----:B------:R-:W-:Y:S02]  /*8d7f0*/  IMAD.MOV.U32 R112, RZ, RZ, R111 ;  /* 0x000000ffff707224 */ /* 0x000fe400078e006f */
[----:B---3--:R-:W-:-:S02]  /*8d800*/  IMAD.MOV.U32 R111, RZ, RZ, R110 ;  /* 0x000000ffff6f7224 */ /* 0x008fc400078e006e */
[----:B------:R-:W3:Y:S01]  /*8d810*/  LDL.LU R110, [R1+0x848] ;  /* 0x00084800016e7983 */ /* 0x000ee20000300800 */
[----:B------:R-:W-:Y:S02]  /*8d820*/  SHF.R.S32.HI R16, RZ, 0x1f, R121 ;  /* 0x0000001fff107819 */ /* 0x000fe40000011479 */
[C---:B------:R-:W-:Y:S02]  /*8d830*/  IADD3 R18, P5, R121.reuse, R2, RZ ;  /* 0x0000000279127210 */ /* 0x040fe40007fbe0ff */
[----:B0-----:R-:W-:Y:S01]  /*8d840*/  IADD3 R14, P6, R121, R3, RZ ;  /* 0x00000003790e7210 */ /* 0x001fe20007fde0ff */
[----:B------:R-:W-:Y:S02]  /*8d850*/  IMAD.MOV.U32 R121, RZ, RZ, R118 ;  /* 0x000000ffff797224 */ /* 0x000fe400078e0076 */
[----:B------:R-:W-:Y:S02]  /*8d860*/  IMAD.MOV.U32 R118, RZ, RZ, R119 ;  /* 0x000000ffff767224 */ /* 0x000fe400078e0077 */
[----:B------:R-:W-:-:S02]  /*8d870*/  IMAD.X R21, R17, 0x1, R4, P4 ;  /* 0x0000000111157824 */ /* 0x000fc400020e0604 */
[----:B------:R-:W-:Y:S02]  /*8d880*/  IMAD.MOV.U32 R119, RZ, RZ, R117 ;  /* 0x000000ffff777224 */ /* 0x000fe400078e0075 */
[C---:B------:R-:W-:Y:S02]  /*8d890*/  IMAD.X R19, R16.reuse, 0x1, R5, P5 ;  /* 0x0000000110137824 */ /* 0x040fe400028e0605 */
[----:B------:R-:W-:Y:S02]  /*8d8a0*/  IMAD.MOV.U32 R117, RZ, RZ, R116 ;  /* 0x000000ffff757224 */ /* 0x000fe400078e0074 */
[----:B------:R-:W-:Y:S02]  /*8d8b0*/  IMAD.X R15, R16, 0x1, R4, P6 ;  /* 0x00000001100f7824 */ /* 0x000fe400030e0604 */
[----:B------:R-:W-:Y:S02]  /*8d8c0*/  IMAD.MOV.U32 R116, RZ, RZ, R115 ;  /* 0x000000ffff747224 */ /* 0x000fe400078e0073 */
[----:B------:R-:W-:Y:S01]  /*8d8d0*/  IMAD.MOV.U32 R115, RZ, RZ, R114 ;  /* 0x000000ffff737224 */ /* 0x000fe200078e0072 */
[----:B------:R0:W-:Y:S01]  /*8d8e0*/  STL.64 [R1+0x14b0], R20 ;  /* 0x0014b01401007387 */ /* 0x0001e20000100a00 */
[----:B------:R-:W-:-:S02]  /*8d8f0*/  IMAD.MOV.U32 R114, RZ, RZ, R113 ;  /* 0x000000ffff727224 */ /* 0x000fc400078e0071 */
[----:B------:R-:W-:Y:S01]  /*8d900*/  IMAD.MOV.U32 R113, RZ, RZ, R112 ;  /* 0x000000ffff717224 */ /* 0x000fe200078e0070 */
[----:B------:R1:W-:Y:S01]  /*8d910*/  STL.64 [R1+0x1508], R18 ;  /* 0x0015081201007387 */ /* 0x0003e20000100a00 */
[----:B------:R-:W-:-:S03]  /*8d920*/  IMAD.MOV.U32 R112, RZ, RZ, R111 ;  /* 0x000000ffff707224 */ /* 0x000fc600078e006f */
[----:B------:R2:W-:Y:S01]  /*8d930*/  STL.64 [R1+0x1510], R14 ;  /* 0x0015100e01007387 */ /* 0x0005e20000100a00 */
[----:B---3--:R-:W-:-:S03]  /*8d940*/  IMAD.MOV.U32 R111, RZ, RZ, R110 ;  /* 0x000000ffff6f7224 */ /* 0x008fc600078e006e */
[----:B------:R-:W3:Y:S01]  /*8d950*/  LDL.LU R110, [R1+0x82c] ;  /* 0x00082c00016e7983 */ /* 0x000ee20000300800 */
[----:B------:R-:W-:Y:S02]  /*8d960*/  SHF.R.S32.HI R16, RZ, 0x1f, R121 ;  /* 0x0000001fff107819 */ /* 0x000fe40000011479 */
[C---:B0-----:R-:W-:Y:S02]  /*8d970*/  IADD3 R20, P5, R121.reuse, R2, RZ ;  /* 0x0000000279147210 */ /* 0x041fe40007fbe0ff */
[----:B-1----:R-:W-:Y:S01]  /*8d980*/  IADD3 R18, P6, R121, R3, RZ ;  /* 0x0000000379127210 */ /* 0x002fe20007fde0ff */
        /* <DEDUP_REMOVED lines=9> */
[----:B---3--:R-:W-:Y:S02]  /*8da20*/  IMAD.MOV.U32 R111, RZ, RZ, R110 ;  /* 0x000000ffff6f7224 */ /* 0x008fe400078e006e */
[----:B------:R-:W3:Y:S01]  /*8da30*/  LDL.LU R110, [R1+0x840] ;  /* 0x00084000016e7983 */ /* 0x000ee20000300800 */
[--C-:B------:R-:W-:Y:S01]  /*8da40*/  IMAD.X R21, R16, 0x1, R5.reuse, P5 ;  /* 0x0000000110157824 */ /* 0x100fe200028e0605 */
[----:B------:R-:W-:Y:S02]  /*8da50*/  SHF.R.S32.HI R17, RZ, 0x1f, R120 ;  /* 0x0000001fff117819 */ /* 0x000fe40000011478 */
[----:B--2---:R-:W-:Y:S02]  /*8da60*/  IADD3 R14, P4, R120, R2, RZ ;  /* 0x00000002780e7210 */ /* 0x004fe40007f9e0ff */
[----:B------:R0:W-:Y:S01]  /*8da70*/  STL.64 [R1+0x14d0], R20 ;  /* 0x0014d01401007387 */ /* 0x0001e20000100a00 */
[----:B------:R-:W-:Y:S02]  /*8da80*/  IMAD.X R19, R16, 0x1, R4, P6 ;  /* 0x0000000110137824 */ /* 0x000fe400030e0604 */
[----:B------:R-:W-:Y:S01]  /*8da90*/  IMAD.X R15, R17, 0x1, R5, P4 ;  /* 0x00000001110f7824 */ /* 0x000fe200020e0605 */
[----:B0-----:R-:W-:Y:S01]  /*8daa0*/  IADD3 R20, P5, R120, R3, RZ ;  /* 0x0000000378147210 */ /* 0x001fe20007fbe0ff */
[----:B------:R-:W-:-:S02]  /*8dab0*/  IMAD.MOV.U32 R120, RZ, RZ, R118 ;  /* 0x000000ffff787224 */ /* 0x000fc400078e0076 */
[----:B------:R-:W-:Y:S02]  /*8dac0*/  IMAD.MOV.U32 R118, RZ, RZ, R119 ;  /* 0x000000ffff767224 */ /* 0x000fe400078e0077 */
[----:B------:R-:W-:Y:S02]  /*8dad0*/  IMAD.MOV.U32 R119, RZ, RZ, R117 ;  /* 0x000000ffff777224 */ /* 0x000fe400078e0075 */
[----:B------:R-:W-:Y:S02]  /*8dae0*/  IMAD.MOV.U32 R117, RZ, RZ, R116 ;  /* 0x000000ffff757224 */ /* 0x000fe400078e0074 */
[----:B------:R-:W-:Y:S02]  /*8daf0*/  IMAD.MOV.U32 R116, RZ, RZ, R115 ;  /* 0x000000ffff747224 */ /* 0x000fe400078e0073 */
[----:B------:R-:W-:Y:S02]  /*8db00*/  IMAD.MOV.U32 R115, RZ, RZ, R114 ;  /* 0x000000ffff737224 */ /* 0x000fe400078e0072 */
[----:B------:R-:W-:Y:S01]  /*8db10*/  IMAD.MOV.U32 R114, RZ, RZ, R113 ;  /* 0x000000ffff727224 */ /* 0x000fe200078e0071 */
[----:B------:R0:W-:Y:S01]  /*8db20*/  STL.64 [R1+0x1500], R18 ;  /* 0x0015001201007387 */ /* 0x0001e20000100a00 */
[----:B------:R-:W-:-:S02]  /*8db30*/  IMAD.MOV.U32 R113, RZ, RZ, R112 ;  /* 0x000000ffff717224 */ /* 0x000fc400078e0070 */
[----:B------:R-:W-:Y:S01]  /*8db40*/  IMAD.MOV.U32 R112, RZ, RZ, R111 ;  /* 0x000000ffff707224 */ /* 0x000fe200078e006f */
[----:B------:R1:W-:Y:S01]  /*8db50*/  STL.64 [R1+0x1548], R14 ;  /* 0x0015480e01007387 */ /* 0x0003e20000100a00 */
[----:B---3--:R-:W-:-:S03]  /*8db60*/  IMAD.MOV.U32 R111, RZ, RZ, R110 ;  /* 0x000000ffff6f7224 */ /* 0x008fc600078e006e */
[----:B------:R-:W2:Y:S01]  /*8db70*/  LDL.LU R110, [R1+0x83c] ;  /* 0x00083c00016e7983 */ /* 0x000ea20000300800 */
[----:B------:R-:W-:Y:S02]  /*8db80*/  SHF.R.S32.HI R16, RZ, 0x1f, R120 ;  /* 0x0000001fff107819 */ /* 0x000fe40000011478 */
[C---:B0-----:R-:W-:Y:S02]  /*8db90*/  IADD3 R18, P4, R120.reuse, R2, RZ ;  /* 0x0000000278127210 */ /* 0x041fe40007f9e0ff */
[----:B-1----:R-:W-:Y:S01]  /*8dba0*/  IADD3 R14, P6, R120, R3, RZ ;  /* 0x00000003780e7210 */ /* 0x002fe20007fde0ff */
[----:B------:R-:W-:Y:S02]  /*8dbb0*/  IMAD.MOV.U32 R120, RZ, RZ, R118 ;  /* 0x000000ffff787224 */ /* 0x000fe400078e0076 */
[----:B------:R-:W-:Y:S02]  /*8dbc0*/  IMAD.MOV.U32 R118, RZ, RZ, R119 ;  /* 0x000000ffff767224 */ /* 0x000fe400078e0077 */
[----:B------:R-:W-:-:S02]  /*8dbd0*/  IMAD.MOV.U32 R119, RZ, RZ, R117 ;  /* 0x000000ffff777224 */ /* 0x000fc400078e0075 */
[----:B------:R-:W-:Y:S02]  /*8dbe0*/  IMAD.MOV.U32 R117, RZ, RZ, R116 ;  /* 0x000000ffff757224 */ /* 0x000fe400078e0074 */
[----:B------:R-:W-:Y:S02]  /*8dbf0*/  IMAD.X R21, R17, 0x1, R4, P5 ;  /* 0x0000000111157824 */ /* 0x000fe400028e0604 */
[----:B------:R-:W-:Y:S02]  /*8dc00*/  IMAD.MOV.U32 R116, RZ, RZ, R115 ;  /* 0x000000ffff747224 */ /* 0x000fe400078e0073 */
[C---:B------:R-:W-:Y:S02]  /*8dc10*/  IMAD.X R19, R16.reuse, 0x1, R5, P4 ;  /* 0x0000000110137824 */ /* 0x040fe400020e0605 */
[----:B------:R-:W-:Y:S02]  /*8dc20*/  IMAD.MOV.U32 R115, RZ, RZ, R114 ;  /* 0x000000ffff737224 */ /* 0x000fe400078e0072 */
[----:B------:R-:W-:-:S02]  /*8dc30*/  IMAD.X R15, R16, 0x1, R4, P6 ;  /* 0x00000001100f7824 */ /* 0x000fc400030e0604 */
[----:B------:R-:W-:Y:S02]  /*8dc40*/  IMAD.MOV.U32 R114, RZ, RZ, R113 ;  /* 0x000000ffff727224 */ /* 0x000fe400078e0071 */
[----:B------:R-:W-:Y:S01]  /*8dc50*/  IMAD.MOV.U32 R113, RZ, RZ, R112 ;  /* 0x000000ffff717224 */ /* 0x000fe200078e0070 */
[----:B------:R0:W-:Y:S01]  /*8dc60*/  STL.64 [R1+0x1530], R20 ;  /* 0x0015301401007387 */ /* 0x0001e20000100a00 */
[----:B------:R-:W-:-:S03]  /*8dc70*/  IMAD.MOV.U32 R112, RZ, RZ, R111 ;  /* 0x000000ffff707224 */ /* 0x000fc600078e006f */
[----:B------:R1:W-:Y:S04]  /*8dc80*/  STL.64 [R1+0x1540], R18 ;  /* 0x0015401201007387 */ /* 0x0003e80000100a00 */
[----:B------:R3:W-:Y:S01]  /*8dc90*/  STL.64 [R1+0x1528], R14 ;  /* 0x0015280e01007387 */ /* 0x0007e20000100a00 */
[----:B--2---:R-:W-:Y:S02]  /*8dca0*/  IMAD.MOV.U32 R111, RZ, RZ, R110 ;  /* 0x000000ffff6f7224 */ /* 0x004fe400078e006e */
[----:B------:R-:W-:Y:S02]  /*8dcb0*/  IMAD.MOV.U32 R110, RZ, RZ, R109 ;  /* 0x000000ffff6e7224 */ /* 0x000fe400078e006d */
[----:B------:R-:W-:Y:S02]  /*8dcc0*/  IMAD.MOV.U32 R109, RZ, RZ, R107 ;  /* 0x000000ffff6d7224 */ /* 0x000fe400078e006b */
[----:B------:R-:W2:Y:S01]  /*8dcd0*/  LDL.LU R107, [R1+0x81c] ;  /* 0x00081c00016b7983 */ /* 0x000ea20000300800 */
[----:B------:R-:W-:-:S02]  /*8dce0*/  SHF.R.S32.HI R16, RZ, 0x1f, R120 ;  /* 0x0000001fff107819 */ /* 0x000fc40000011478 */
[C---:B0-----:R-:W-:Y:S02]  /*8dcf0*/  IADD3 R20, P5, R120.reuse, R2, RZ ;  /* 0x0000000278147210 */ /* 0x041fe40007fbe0ff */
[----:B-1----:R-:W-:Y:S01]  /*8dd00*/  IADD3 R18, P6, R120, R3, RZ ;  /* 0x0000000378127210 */ /* 0x002fe20007fde0ff */
        /* <DEDUP_REMOVED lines=10> */
[----:B--2---:R-:W-:-:S02]  /*8ddb0*/  IMAD.MOV.U32 R109, RZ, RZ, R107 ;  /* 0x000000ffff6d7224 */ /* 0x004fc400078e006b */
[----:B------:R-:W2:Y:S01]  /*8ddc0*/  LDL.LU R107, [R1+0x834] ;  /* 0x00083400016b7983 */ /* 0x000ea20000300800 */
[--C-:B------:R-:W-:Y:S01]  /*8ddd0*/  IMAD.X R21, R16, 0x1, R5.reuse, P5 ;  /* 0x0000000110157824 */ /* 0x100fe200028e0605 */
[----:B------:R-:W-:Y:S02]  /*8dde0*/  SHF.R.S32.HI R17, RZ, 0x1f, R122 ;  /* 0x0000001fff117819 */ /* 0x000fe4000001147a */
[----:B---3--:R-:W-:Y:S02]  /*8ddf0*/  IADD3 R14, P4, R122, R2, RZ ;  /* 0x000000027a0e7210 */ /* 0x008fe40007f9e0ff */
        /* <DEDUP_REMOVED lines=15> */
[----:B--2---:R-:W-:-:S03]  /*8def0*/  IMAD.MOV.U32 R109, RZ, RZ, R107 ;  /* 0x000000ffff6d7224 */ /* 0x004fc600078e006b */
[----:B------:R-:W2:Y:S01]  /*8df00*/  LDL.LU R107, [R1+0x830] ;  /* 0x00083000016b7983 */ /* 0x000ea20000300800 */
[----:B------:R-:W-:Y:S02]  /*8df10*/  SHF.R.S32.HI R16, RZ, 0x1f, R122 ;  /* 0x0000001fff107819 */ /* 0x000fe4000001147a */
[C---:B0-----:R-:W-:Y:S01]  /*8df20*/  IADD3 R18, P4, R122.reuse, R2, RZ ;  /* 0x000000027a127210 */ /* 0x041fe20007f9e0ff */
[----:B------:R-:W-:Y:S01]  /*8df30*/  IMAD.X R21, R17, 0x1, R4, P5 ;  /* 0x0000000111157824 */ /* 0x000fe200028e0604 */
[----:B-1----:R-:W-:Y:S01]  /*8df40*/  IADD3 R14, P6, R122, R3, RZ ;  /* 0x000000037a0e7210 */ /* 0x002fe20007fde0ff */
[----:B------:R-:W-:Y:S02]  /*8df50*/  IMAD.MOV.U32 R122, RZ, RZ, R118 ;  /* 0x000000ffff7a7224 */ /* 0x000fe400078e0076 */
[----:B------:R-:W-:Y:S01]  /*8df60*/  IMAD.X R19, R16, 0x1, R5, P4 ;  /* 0x0000000110137824 */ /* 0x000fe200020e0605 */
[----:B------:R0:W-:Y:S01]  /*8df70*/  STL.64 [R1+0x14f8], R20 ;  /* 0x0014f81401007387 */ /* 0x0001e20000100a00 */
[----:B------:R-:W-:-:S02]  /*8df80*/  IMAD.MOV.U32 R118, RZ, RZ, R119 ;  /* 0x000000ffff767224 */ /* 0x000fc400078e0077 */
[----:B------:R-:W-:Y:S01]  /*8df90*/  IMAD.MOV.U32 R119, RZ, RZ, R117 ;  /* 0x000000ffff777224 */ /* 0x000fe200078e0075 */
[----:B------:R1:W-:Y:S01]  /*8dfa0*/  STL.64 [R1+0x13c8], R18 ;  /* 0x0013c81201007387 */ /* 0x0003e20000100a00 */
[----:B------:R-:W-:Y:S01]  /*8dfb0*/  IMAD.X R15, R16, 0x1, R4, P6 ;  /* 0x00000001100f7824 */ /* 0x000fe200030e0604 */
[----:B------:R-:W-:Y:S01]  /*8dfc0*/  SHF.R.S32.HI R16, RZ, 0x1f, R122 ;  /* 0x0000001fff107819 */ /* 0x000fe2000001147a */
[----:B------:R-:W-:Y:S02]  /*8dfd0*/  IMAD.MOV.U32 R117, RZ, RZ, R116 ;  /* 0x000000ffff757224 */ /* 0x000fe400078e0074 */
[----:B------:R-:W-:Y:S02]  /*8dfe0*/  IMAD.MOV.U32 R116, RZ, RZ, R115 ;  /* 0x000000ffff747224 */ /* 0x000fe400078e0073 */
[----:B------:R-:W-:Y:S01]  /*8dff0*/  IMAD.MOV.U32 R115, RZ, RZ, R114 ;  /* 0x000000ffff737224 */ /* 0x000fe200078e0072 */
[C---:B0-----:R-:W-:Y:S01]  /*8e000*/  IADD3 R20, P5, R122.reuse, R2, RZ ;  /* 0x000000027a147210 */ /* 0x041fe20007fbe0ff */
[----:B------:R-:W-:Y:S01]  /*8e010*/  IMAD.MOV.U32 R114, RZ, RZ, R113 ;  /* 0x000000ffff727224 */ /* 0x000fe200078e0071 */
[----:B-1----:R-:W-:Y:S01]  /*8e020*/  IADD3 R18, P6, R122, R3, RZ ;  /* 0x000000037a127210 */ /* 0x002fe20007fde0ff */
        /* <DEDUP_REMOVED lines=9> */
[C---:B------:R-:W-:Y:S01]  /*8e0c0*/  IMAD.X R21, R16.reuse, 0x1, R5, P5 ;  /* 0x0000000110157824 */ /* 0x040fe200028e0605 */
[----:B------:R0:W-:Y:S01]  /*8e0d0*/  STL.64 [R1+0x1320], R14 ;  /* 0x0013200e01007387 */ /* 0x0001e20000100a00 */
[----:B------:R-:W-:Y:S01]  /*8e0e0*/  IMAD.MOV.U32 R113, RZ, RZ, R112 ;  /* 0x000000ffff717224 */ /* 0x000fe200078e0070 */
[----:B------:R-:W-:Y:S01]  /*8e0f0*/  SHF.R.S32.HI R17, RZ, 0x1f, R121 ;  /* 0x0000001fff117819 */ /* 0x000fe20000011479 */
[----:B------:R-:W-:Y:S01]  /*8e100*/  IMAD.X R19, R16, 0x1, R4, P6 ;  /* 0x0000000110137824 */ /* 0x000fe200030e0604 */
[----:B0-----:R-:W-:-:S05]  /*8e110*/  IADD3 R14, P4, R121, R2, RZ ;  /* 0x00000002790e7210 */ /* 0x001fca0007f9e0ff */
[----:B------:R-:W-:Y:S02]  /*8e120*/  IMAD.X R15, R17, 0x1, R5, P4 ;  /* 0x00000001110f7824 */ /* 0x000fe400020e0605 */
[----:B--2---:R-:W-:Y:S02]  /*8e130*/  IMAD.MOV.U32 R109, RZ, RZ, R107 ;  /* 0x000000ffff6d7224 */ /* 0x004fe400078e006b */
[----:B------:R-:W-:Y:S02]  /*8e140*/  IMAD.MOV.U32 R107, RZ, RZ, R90 ;  /* 0x000000ffff6b7224 */ /* 0x000fe400078e005a */
[----:B------:R-:W-:Y:S01]  /*8e150*/  IMAD.MOV.U32 R112, RZ, RZ, R109 ;  /* 0x000000ffff707224 */ /* 0x000fe200078e006d */
[----:B------:R-:W2:Y:S01]  /*8e160*/  LDL.LU R90, [R1+0x654] ;  /* 0x00065400015a7983 */ /* 0x000ea20000300800 */
[----:B----4-:R-:W-:-:S03]  /*8e170*/  IMAD.MOV.U32 R109, RZ, RZ, R100 ;  /* 0x000000ffff6d7224 */ /* 0x010fc600078e0064 */
[----:B------:R-:W3:Y:S04]  /*8e180*/  LDL.LU R100, [R1+0x640] ;  /* 0x0006400001647983 */ /* 0x000ee80000300800 */
[----:B------:R0:W-:Y:S04]  /*8e190*/  STL.64 [R1+0x12b0], R20 ;  /* 0x0012b01401007387 */ /* 0x0001e80000100a00 */
[----:B------:R1:W-:Y:S01]  /*8e1a0*/  STL.64 [R1+0x11b8], R18 ;  /* 0x0011b81201007387 */ /* 0x0003e20000100a00 */
[----:B0-----:R-:W-:Y:S01]  /*8e1b0*/  IADD3 R20, P5, R121, R3, RZ ;  /* 0x0000000379147210 */ /* 0x001fe20007fbe0ff */
[----:B------:R-:W-:-:S02]  /*8e1c0*/  IMAD.MOV.U32 R121, RZ, RZ, R118 ;  /* 0x000000ffff797224 */ /* 0x000fc400078e0076 */
[----:B------:R-:W-:Y:S02]  /*8e1d0*/  IMAD.MOV.U32 R118, RZ, RZ, R119 ;  /* 0x000000ffff767224 */ /* 0x000fe400078e0077 */
[----:B------:R-:W-:Y:S01]  /*8e1e0*/  IMAD.MOV.U32 R119, RZ, RZ, R117 ;  /* 0x000000ffff777224 */ /* 0x000fe200078e0075 */
[----:B------:R-:W-:Y:S01]  /*8e1f0*/  SHF.R.S32.HI R16, RZ, 0x1f, R121 ;  /* 0x0000001fff107819 */ /* 0x000fe20000011479 */
[----:B------:R-:W-:Y:S01]  /*8e200*/  IMAD.MOV.U32 R117, RZ, RZ, R116 ;  /* 0x000000ffff757224 */ /* 0x000fe200078e0074 */
[----:B-1----:R-:W-:Y:S01]  /*8e210*/  IADD3 R18, P4, R121, R2, RZ ;  /* 0x0000000279127210 */ /* 0x002fe20007f9e0ff */
[----:B------:R-:W-:Y:S01]  /*8e220*/  IMAD.MOV.U32 R116, RZ, RZ, R115 ;  /* 0x000000ffff747224 */ /* 0x000fe200078e0073 */
[----:B------:R0:W-:Y:S01]  /*8e230*/  STL.64 [R1+0x1148], R14 ;  /* 0x0011480e01007387 */ /* 0x0001e20000100a00 */
[----:B------:R-:W-:Y:S02]  /*8e240*/  IMAD.MOV.U32 R115, RZ, RZ, R114 ;  /* 0x000000ffff737224 */ /* 0x000fe400078e0072 */
[----:B------:R-:W-:-:S02]  /*8e250*/  IMAD.MOV.U32 R114, RZ, RZ, R113 ;  /* 0x000000ffff727224 */ /* 0x000fc400078e0071 */
[----:B------:R-:W-:Y:S02]  /*8e260*/  IMAD.X R21, R17, 0x1, R4, P5 ;  /* 0x0000000111157824 */ /* 0x000fe400028e0604 */
[----:B------:R-:W-:Y:S02]  /*8e270*/  IMAD.MOV.U32 R113, RZ, RZ, R112 ;  /* 0x000000ffff717224 */ /* 0x000fe400078e0070 */
[----:B------:R-:W-:Y:S02]  /*8e280*/  IMAD.X R19, R16, 0x1, R5, P4 ;  /* 0x0000000110137824 */ /* 0x000fe400020e0605 */
[----:B------:R-:W-:Y:S01]  /*8e290*/  IMAD.MOV.U32 R112, RZ, RZ, R109 ;  /* 0x000000ffff707224 */ /* 0x000fe200078e006d */
[----:B0-----:R-:W-:Y:S01]  /*8e2a0*/  IADD3 R14, P6, R121, R3, RZ ;  /* 0x00000003790e7210 */ /* 0x001fe20007fde0ff */
[----:B------:R-:W-:Y:S02]  /*8e2b0*/  IMAD.MOV.U32 R121, RZ, RZ, R118 ;  /* 0x000000ffff797224 */ /* 0x000fe400078e0076 */
[----:B------:R-:W-:-:S02]  /*8e2c0*/  IMAD.MOV.U32 R109, RZ, RZ, R101 ;  /* 0x000000ffff6d7224 */ /* 0x000fc400078e0065 */
[----:B------:R-:W-:Y:S01]  /*8e2d0*/  IMAD.MOV.U32 R118, RZ, RZ, R119 ;  /* 0x000000ffff767224 */ /* 0x000fe200078e0077 */
[----:B------:R-:W4:Y:S01]  /*8e2e0*/  LDL.LU R101, [R1+0x658] ;  /* 0x0006580001657983 */ /* 0x000f220000300800 */
[----:B------:R-:W-:Y:S02]  /*8e2f0*/  IMAD.MOV.U32 R119, RZ, RZ, R117 ;  /* 0x000000ffff777224 */ /* 0x000fe400078e0075 */
[----:B------:R-:W-:Y:S01]  /*8e300*/  IMAD.MOV.U32 R117, RZ, RZ, R116 ;  /* 0x000000ffff757224 */ /* 0x000fe200078e0074 */
[----:B------:R0:W-:Y:S01]  /*8e310*/  STL.64 [R1+0x1060], R20 ;  /* 0x0010601401007387 */ /* 0x0001e20000100a00 */
[----:B------:R-:W-:Y:S01]  /*8e320*/  IMAD.X R15, R16, 0x1, R4, P6 ;  /* 0x00000001100f7824 */ /* 0x000fe200030e0604 */
[----:B------:R-:W-:Y:S01]  /*8e330*/  SHF.R.S32.HI R16, RZ, 0x1f, R121 ;  /* 0x0000001fff107819 */ /* 0x000fe20000011479 */
[----:B------:R-:W-:Y:S01]  /*8e340*/  IMAD.MOV.U32 R116, RZ, RZ, R115 ;  /* 0x000000ffff747224 */ /* 0x000fe200078e0073 */
[----:B------:R1:W-:Y:S01]  /*8e350*/  STL.64 [R1+0xfb8], R18 ;  /* 0x000fb81201007387 */ /* 0x0003e20000100a00 */
[----:B------:R-:W-:-:S02]  /*8e360*/  IMAD.MOV.U32 R115, RZ, RZ, R114 ;  /* 0x000000ffff737224 */ /* 0x000fc400078e0072 */
[----:B------:R-:W-:Y:S02]  /*8e370*/  IMAD.MOV.U32 R114, RZ, RZ, R113 ;  /* 0x000000ffff727224 */ /* 0x000fe400078e0071 */
[----:B------:R-:W-:Y:S01]  /*8e380*/  IMAD.MOV.U32 R113, RZ, RZ, R112 ;  /* 0x000000ffff717224 */ /* 0x000fe200078e0070 */
[C---:B0-----:R-:W-:Y:S01]  /*8e390*/  IADD3 R20, P5, R121.reuse, R2, RZ ;  /* 0x0000000279147210 */ /* 0x041fe20007fbe0ff */
[----:B------:R-:W-:Y:S01]  /*8e3a0*/  IMAD.MOV.U32 R112, RZ, RZ, R109 ;  /* 0x000000ffff707224 */ /* 0x000fe200078e006d */
        /* <DEDUP_REMOVED lines=11> */
[C---:B------:R-:W-:Y:S01]  /*8e460*/  IMAD.X R21, R16.reuse, 0x1, R5, P5 ;  /* 0x0000000110157824 */ /* 0x040fe200028e0605 */
[----:B------:R0:W-:Y:S01]  /*8e470*/  STL.64 [R1+0xef0], R14 ;  /* 0x000ef00e01007387 */ /* 0x0001e20000100a00 */
[----:B------:R-:W-:Y:S02]  /*8e480*/  IMAD.MOV.U32 R112, RZ, RZ, R105 ;  /* 0x000000ffff707224 */ /* 0x000fe400078e0069 */
[----:B------:R-:W-:Y:S01]  /*8e490*/  IMAD.MOV.U32 R105, RZ, RZ, R104 ;  /* 0x000000ffff697224 */ /* 0x000fe200078e0068 */
[----:B------:R-:W4:Y:S01]  /*8e4a0*/  LDL.LU R102, [R1+0x8f4] ;  /* 0x0008f40001667983 */ /* 0x000f220000300800 */
[----:B------:R-:W-:Y:S01]  /*8e4b0*/  IMAD.MOV.U32 R104, RZ, RZ, R103 ;  /* 0x000000ffff687224 */ /* 0x000fe200078e0067 */
[----:B------:R-:W-:Y:S02]  /*8e4c0*/  SHF.R.S32.HI R17, RZ, 0x1f, R120 ;  /* 0x0000001fff117819 */ /* 0x000fe40000011478 */
[----:B------:R-:W4:Y:S01]  /*8e4d0*/  LDL.LU R103, [R1+0x648] ;  /* 0x0006480001677983 */ /* 0x000f220000300800 */
[----:B------:R-:W-:-:S03]  /*8e4e0*/  IMAD.X R19, R16, 0x1, R4, P6 ;  /* 0x0000000110137824 */ /* 0x000fc600030e0604 */
[----:B------:R1:W-:Y:S01]  /*8e4f0*/  STL.64 [R1+0xe28], R20 ;  /* 0x000e281401007387 */ /* 0x0003e20000100a00 */
[----:B0-----:R-:W-:-:S03]  /*8e500*/  IADD3 R14, P4, R120, R2, RZ ;  /* 0x00000002780e7210 */ /* 0x001fc60007f9e0ff */
[----:B------:R0:W-:Y:S02]  /*8e510*/  STL.64 [R1+0xda0], R18 ;  /* 0x000da01201007387 */ /* 0x0001e40000100a00 */
[----:B------:R-:W-:Y:S01]  /*8e520*/  IMAD.X R15, R17, 0x1, R5, P4 ;  /* 0x00000001110f7824 */ /* 0x000fe200020e0605 */
[----:B-1----:R-:W-:Y:S01]  /*8e530*/  IADD3 R20, P5, R120, R3, RZ ;  /* 0x0000000378147210 */ /* 0x002fe20007fbe0ff */
[----:B------:R-:W-:Y:S02]  /*8e540*/  IMAD.MOV.U32 R120, RZ, RZ, R118 ;  /* 0x000000ffff787224 */ /* 0x000fe400078e0076 */
[----:B------:R-:W-:Y:S02]  /*8e550*/  IMAD.MOV.U32 R118, RZ, RZ, R119 ;  /* 0x000000ffff767224 */ /* 0x000fe400078e0077 */
[----:B------:R-:W-:Y:S01]  /*8e560*/  IMAD.MOV.U32 R119, RZ, RZ, R117 ;  /* 0x000000ffff777224 */ /* 0x000fe200078e0075 */
[----:B------:R-:W-:Y:S01]  /*8e570*/  SHF.R.S32.HI R16, RZ, 0x1f, R120 ;  /* 0x0000001fff107819 */ /* 0x000fe20000011478 */
[----:B------:R-:W-:Y:S01]  /*8e580*/  IMAD.MOV.U32 R117, RZ, RZ, R116 ;  /* 0x000000ffff757224 */ /* 0x000fe200078e0074 */
[----:B0-----:R-:W-:Y:S01]  /*8e590*/  IADD3 R18, P4, R120, R2, RZ ;  /* 0x0000000278127210 */ /* 0x001fe20007f9e0ff */
[----:B------:R-:W-:-:S02]  /*8e5a0*/  IMAD.MOV.U32 R116, RZ, RZ, R115 ;  /* 0x000000ffff747224 */ /* 0x000fc400078e0073 */
[----:B------:R-:W-:Y:S01]  /*8e5b0*/  IMAD.MOV.U32 R115, RZ, RZ, R114 ;  /* 0x000000ffff737224 */ /* 0x000fe200078e0072 */
[----:B------:R0:W-:Y:S01]  /*8e5c0*/  STL.64 [R1+0xd88], R14 ;  /* 0x000d880e01007387 */ /* 0x0001e20000100a00 */
[----:B------:R-:W-:Y:S02]  /*8e5d0*/  IMAD.MOV.U32 R114, RZ, RZ, R113 ;  /* 0x000000ffff727224 */ /* 0x000fe400078e0071 */
[----:B------:R-:W-:Y:S02]  /*8e5e0*/  IMAD.MOV.U32 R113, RZ, RZ, R112 ;  /* 0x000000ffff717224 */ /* 0x000fe400078e0070 */
[----:B------:R-:W-:Y:S02]  /*8e5f0*/  IMAD.X R21, R17, 0x1, R4, P5 ;  /* 0x0000000111157824 */ /* 0x000fe400028e0604 */
[----:B------:R-:W-:Y:S02]  /*8e600*/  IMAD.MOV.U32 R112, RZ, RZ, R104 ;  /* 0x000000ffff707224 */ /* 0x000fe400078e0068 */
[----:B------:R-:W-:-:S02]  /*8e610*/  IMAD.X R19, R16, 0x1, R5, P4 ;  /* 0x0000000110137824 */ /* 0x000fc400020e0605 */
[----:B------:R-:W-:Y:S01]  /*8e620*/  IMAD.MOV.U32 R104, RZ, RZ, R96 ;  /* 0x000000ffff687224 */ /* 0x000fe200078e0060 */
[----:B0-----:R-:W-:Y:S01]  /*8e630*/  IADD3 R14, P6, R120, R3, RZ ;  /* 0x00000003780e7210 */ /* 0x001fe20007fde0ff */
[----:B------:R-:W-:Y:S02]  /*8e640*/  IMAD.MOV.U32 R120, RZ, RZ, R118 ;  /* 0x000000ffff787224 */ /* 0x000fe400078e0076 */
[----:B------:R-:W-:Y:S02]  /*8e650*/  IMAD.MOV.U32 R96, RZ, RZ, R95 ;  /* 0x000000ffff607224 */ /* 0x000fe400078e005f */
        /* <DEDUP_REMOVED lines=23> */
[----:B------:R-:W-:-:S02]  /*8e7d0*/  IMAD.MOV.U32 R114, RZ, RZ, R113 ;  /* 0x000000ffff727224 */ /* 0x000fc400078e0071 */
[----:B------:R-:W-:Y:S02]  /*8e7e0*/  IMAD.MOV.U32 R94, RZ, RZ, R93 ;  /* 0x000000ffff5e7224 */ /* 0x000fe400078e005d */
[----:B------:R-:W-:Y:S01]  /*8e7f0*/  IMAD.MOV.U32 R113, RZ, RZ, R112 ;  /* 0x000000ffff717224 */ /* 0x000fe200078e0070 */
[----:B------:R-:W4:Y:S01]  /*8e800*/  LDL.LU R93, [R1+0x418] ;  /* 0x00041800015d7983 */ /* 0x000f220000300800 */
[----:B------:R-:W-:-:S03]  /*8e810*/  IMAD.MOV.U32 R112, RZ, RZ, R111 ;  /* 0x000000ffff707224 */ /* 0x000fc600078e006f */
[----:B------:R-:W2:Y:S01]  /*8e820*/  LDL.LU R111, [R1+0x800] ;  /* 0x00080000016f7983 */ /* 0x000ea20000300800 */
[--C-:B------:R-:W-:Y:S01]  /*8e830*/  IMAD.X R21, R16, 0x1, R5.reuse, P5 ;  /* 0x0000000110157824 */ /* 0x100fe200028e0605 */
[----:B------:R-:W-:Y:S02]  /*8e840*/  SHF.R.S32.HI R17, RZ, 0x1f, R122 ;  /* 0x0000001fff117819 */ /* 0x000fe4000001147a */
[----:B0-----:R-:W-:Y:S02]  /*8e850*/  IADD3 R14, P4, R122, R2, RZ ;  /* 0x000000027a0e7210 */ /* 0x001fe40007f9e0ff */
        /* <DEDUP_REMOVED lines=17> */
[C---:B0-----:R-:W-:Y:S02]  /*8e970*/  IADD3 R18, P4, R122.reuse, R2, RZ ;  /* 0x000000027a127210 */ /* 0x041fe40007f9e0ff */
[----:B-1----:R-:W-:Y:S01]  /*8e980*/  IADD3 R14, P6, R122, R3, RZ ;  /* 0x000000037a0e7210 */ /* 0x002fe20007fde0ff */
[----:B------:R-:W-:Y:S02]  /*8e990*/  IMAD.MOV.U32 R122, RZ, RZ, R118 ;  /* 0x000000ffff7a7224 */ /* 0x000fe400078e0076 */
[----:B------:R-:W-:Y:S02]  /*8e9a0*/  IMAD.X R21, R17, 0x1, R4, P5 ;  /* 0x0000000111157824 */ /* 0x000fe400028e0604 */
[----:B------:R-:W-:-:S02]  /*8e9b0*/  IMAD.MOV.U32 R118, RZ, RZ, R119 ;  /* 0x000000ffff767224 */ /* 0x000fc400078e0077 */
        /* <DEDUP_REMOVED lines=11> */
[----:B--2---:R-:W-:-:S03]  /*8ea70*/  IMAD.MOV.U32 R112, RZ, RZ, R111 ;  /* 0x000000ffff707224 */ /* 0x004fc600078e006f */
[----:B------:R-:W2:Y:S01]  /*8ea80*/  LDL.LU R111, [R1+0x608] ;  /* 0x00060800016f7983 */ /* 0x000ea20000300800 */
[----:B------:R-:W-:Y:S02]  /*8ea90*/  SHF.R.S32.HI R16, RZ, 0x1f, R122 ;  /* 0x0000001fff107819 */ /* 0x000fe4000001147a */
[CC--:B0-----:R-:W-:Y:S02]  /*8eaa0*/  IADD3 R20, P5, R122.reuse, R2.reuse, RZ ;  /* 0x000000027a147210 */ /* 0x0c1fe40007fbe0ff */
[----:B-1----:R-:W-:Y:S02]  /*8eab0*/  IADD3 R18, P6, R122, R3, RZ ;  /* 0x000000037a127210 */ /* 0x002fe40007fde0ff */
[----:B------:R-:W-:Y:S01]  /*8eac0*/  SHF.R.S32.HI R17, RZ, 0x1f, R121 ;  /* 0x0000001fff117819 */ /* 0x000fe20000011479 */
[C---:B------:R-:W-:Y:S01]  /*8ead0*/  IMAD.X R21, R16.reuse, 0x1, R5, P5 ;  /* 0x0000000110157824 */ /* 0x040fe200028e0605 */
[----:B---3--:R-:W-:Y:S01]  /*8eae0*/  IADD3 R14, P4, R121, R2, RZ ;  /* 0x00000002790e7210 */ /* 0x008fe20007f9e0ff */
[----:B------:R-:W-:-:S03]  /*8eaf0*/  IMAD.X R19, R16, 0x1, R4, P6 ;  /* 0x0000000110137824 */ /* 0x000fc600030e0604 */
[----:B------:R0:W-:Y:S01]  /*8eb00*/  STL.64 [R1+0x940], R20 ;  /* 0x0009401401007387 */ /* 0x0001e20000100a00 */
[----:B------:R-:W-:-:S03]  /*8eb10*/  IMAD.X R15, R17, 0x1, R5, P4 ;  /* 0x00000001110f7824 */ /* 0x000fc600020e0605 */
[----:B------:R1:W-:Y:S01]  /*8eb20*/  STL.64 [R1+0x938], R18 ;  /* 0x0009381201007387 */ /* 0x0003e20000100a00 */
[----:B0-----:R-:W-:Y:S01]  /*8eb30*/  IADD3 R20, P5, R121, R3, RZ ;  /* 0x0000000379147210 */ /* 0x001fe20007fbe0ff */
[----:B------:R-:W-:Y:S02]  /*8eb40*/  IMAD.MOV.U32 R121, RZ, RZ, R118 ;  /* 0x000000ffff797224 */ /* 0x000fe400078e0076 */
[----:B------:R-:W-:Y:S02]  /*8eb50*/  IMAD.MOV.U32 R118, RZ, RZ, R119 ;  /* 0x000000ffff767224 */ /* 0x000fe400078e0077 */
[----:B------:R-:W-:Y:S01]  /*8eb60*/  IMAD.MOV.U32 R119, RZ, RZ, R117 ;  /* 0x000000ffff777224 */ /* 0x000fe200078e0075 */
[----:B------:R0:W-:Y:S01]  /*8eb70*/  STL.64 [R1+0x930], R14 ;  /* 0x0009300e01007387 */ /* 0x0001e20000100a00 */
[----:B------:R-:W-:Y:S01]  /*8eb80*/  IMAD.MOV.U32 R117, RZ, RZ, R116 ;  /* 0x000000ffff757224 */ /* 0x000fe200078e0074 */
[----:B------:R-:W-:Y:S01]  /*8eb90*/  SHF.R.S32.HI R16, RZ, 0x1f, R121 ;  /* 0x0000001fff107819 */ /* 0x000fe20000011479 */
[----:B------:R-:W-:Y:S01]  /*8eba0*/  IMAD.MOV.U32 R116, RZ, RZ, R115 ;  /* 0x000000ffff747224 */ /* 0x000fe200078e0073 */
[----:B-1----:R-:W-:Y:S01]  /*8ebb0*/  IADD3 R18, P4, R121, R2, RZ ;  /* 0x0000000279127210 */ /* 0x002fe20007f9e0ff */
[----:B------:R-:W-:-:S02]  /*8ebc0*/  IMAD.MOV.U32 R115, RZ, RZ, R114 ;  /* 0x000000ffff737224 */ /* 0x000fc400078e0072 */
[----:B------:R-:W-:Y:S02]  /*8ebd0*/  IMAD.MOV.U32 R114, RZ, RZ, R113 ;  /* 0x000000ffff727224 */ /* 0x000fe400078e0071 */
[----:B------:R-:W-:Y:S01]  /*8ebe0*/  IMAD.MOV.U32 R113, RZ, RZ, R112 ;  /* 0x000000ffff717224 */ /* 0x000fe200078e0070 */
[----:B0-----:R-:W-:Y:S01]  /*8ebf0*/  IADD3 R14, P6, R121, R3, RZ ;  /* 0x00000003790e7210 */ /* 0x001fe20007fde0ff */
[----:B------:R-:W-:Y:S02]  /*8ec00*/  IMAD.MOV.U32 R121, RZ, RZ, R118 ;  /* 0x000000ffff797224 */ /* 0x000fe400078e0076 */
[----:B------:R-:W-:Y:S02]  /*8ec10*/  IMAD.X R21, R17, 0x1, R4, P5 ;  /* 0x0000000111157824 */ /* 0x000fe400028e0604 */
[----:B------:R-:W-:Y:S02]  /*8ec20*/  IMAD.MOV.U32 R118, RZ, RZ, R119 ;  /* 0x000000ffff767224 */ /* 0x000fe400078e0077 */
[----:B------:R-:W-:-:S02]  /*8ec30*/  IMAD.MOV.U32 R119, RZ, RZ, R117 ;  /* 0x000000ffff777224 */ /* 0x000fc400078e0075 */
[----:B------:R-:W-:Y:S02]  /*8ec40*/  IMAD.MOV.U32 R117, RZ, RZ, R116 ;  /* 0x000000ffff757224 */ /* 0x000fe400078e0074 */
[----:B------:R-:W-:Y:S02]  /*8ec50*/  IMAD.MOV.U32 R116, RZ, RZ, R115 ;  /* 0x000000ffff747224 */ /* 0x000fe400078e0073 */
[----:B------:R-:W-:Y:S02]  /*8ec60*/  IMAD.MOV.U32 R115, RZ, RZ, R114 ;  /* 0x000000ffff737224 */ /* 0x000fe400078e0072 */
[----:B------:R-:W-:Y:S02]  /*8ec70*/  IMAD.MOV.U32 R122, RZ, RZ, R118 ;  /* 0x000000ffff7a7224 */ /* 0x000fe400078e0076 */
[C---:B------:R-:W-:Y:S02]  /*8ec80*/  IMAD.X R19, R16.reuse, 0x1, R5, P4 ;  /* 0x0000000110137824 */ /* 0x040fe400020e0605 */
[----:B------:R-:W-:Y:S01]  /*8ec90*/  IMAD.X R15, R16, 0x1, R4, P6 ;  /* 0x00000001100f7824 */ /* 0x000fe200030e0604 */
[----:B------:R-:W-:Y:S01]  /*8eca0*/  SHF.R.S32.HI R16, RZ, 0x1f, R121 ;  /* 0x0000001fff107819 */ /* 0x000fe20000011479 */
[----:B------:R-:W-:-:S02]  /*8ecb0*/  IMAD.MOV.U32 R114, RZ, RZ, R113 ;  /* 0x000000ffff727224 */ /* 0x000fc400078e0071 */
[----:B------:R-:W-:Y:S02]  /*8ecc0*/  IMAD.MOV.U32 R118, RZ, RZ, R119 ;  /* 0x000000ffff767224 */ /* 0x000fe400078e0077 */
[----:B------:R-:W-:Y:S02]  /*8ecd0*/  IMAD.MOV.U32 R119, RZ, RZ, R117 ;  /* 0x000000ffff777224 */ /* 0x000fe400078e0075 */
[----:B------:R-:W-:Y:S02]  /*8ece0*/  IMAD.MOV.U32 R117, RZ, RZ, R116 ;  /* 0x000000ffff757224 */ /* 0x000fe400078e0074 */
[----:B------:R-:W-:Y:S02]  /*8ecf0*/  IMAD.MOV.U32 R116, RZ, RZ, R115 ;  /* 0x000000ffff747224 */ /* 0x000fe400078e0073 */
[----:B------:R-:W-:Y:S01]  /*8ed00*/  IMAD.MOV.U32 R115, RZ, RZ, R114 ;  /* 0x000000ffff737224 */ /* 0x000fe200078e0072 */
[----:B------:R-:W-:Y:S01]  /*8ed10*/  SHF.R.S32.HI R17, RZ, 0x1f, R120 ;  /* 0x0000001fff117819 */ /* 0x000fe20000011478 */
[----:B--2---:R-:W-:-:S02]  /*8ed20*/  IMAD.MOV.U32 R112, RZ, RZ, R111 ;  /* 0x000000ffff707224 */ /* 0x004fc400078e006f */
[----:B------:R-:W-:Y:S02]  /*8ed30*/  IMAD.MOV.U32 R111, RZ, RZ, R99 ;  /* 0x000000ffff6f7224 */ /* 0x000fe400078e0063 */
[----:B------:R-:W-:Y:S02]  /*8ed40*/  IMAD.MOV.U32 R99, RZ, RZ, R90 ;  /* 0x000000ffff637224 */ /* 0x000fe400078e005a */
[----:B------:R-:W2:Y:S01]  /*8ed50*/  LDL.LU R90, [R1+0x244] ;  /* 0x00024400015a7983 */ /* 0x000ea20000300800 */
[----:B------:R-:W-:-:S03]  /*8ed60*/  IMAD.MOV.U32 R113, RZ, RZ, R112 ;  /* 0x000000ffff717224 */ /* 0x000fc600078e0070 */
[----:B------:R0:W-:Y:S01]  /*8ed70*/  STL.64 [R1+0x928], R20 ;  /* 0x0009281401007387 */ /* 0x0001e20000100a00 */
[----:B------:R-:W-:Y:S02]  /*8ed80*/  IMAD.MOV.U32 R112, RZ, RZ, R111 ;  /* 0x000000ffff707224 */ /* 0x000fe400078e006f */
[----:B------:R-:W-:Y:S01]  /*8ed90*/  IMAD.MOV.U32 R111, RZ, RZ, R108 ;  /* 0x000000ffff6f7224 */ /* 0x000fe200078e006c */
[----:B------:R1:W-:Y:S01]  /*8eda0*/  STL.64 [R1+0x920], R18 ;  /* 0x0009201201007387 */ /* 0x0003e20000100a00 */
[----:B------:R-:W-:Y:S02]  /*8edb0*/  IMAD.MOV.U32 R114, RZ, RZ, R113 ;  /* 0x000000ffff727224 */ /* 0x000fe400078e0071 */
[----:B------:R-:W-:Y:S01]  /*8edc0*/  IMAD.MOV.U32 R113, RZ, RZ, R112 ;  /* 0x000000ffff717224 */ /* 0x000fe200078e0070 */
[C---:B0-----:R-:W-:Y:S01]  /*8edd0*/  IADD3 R20, P5, R121.reuse, R2, RZ ;  /* 0x0000000279147210 */ /* 0x041fe20007fbe0ff */
[----:B------:R0:W-:Y:S01]  /*8ede0*/  STL.64 [R1+0x918], R14 ;  /* 0x0009180e01007387 */ /* 0x0001e20000100a00 */
[----:B------:R-:W-:Y:S01]  /*8edf0*/  IMAD.MOV.U32 R112, RZ, RZ, R111 ;  /* 0x000000ffff707224 */ /* 0x000fe200078e006f */
[----:B-1----:R-:W-:-:S02]  /*8ee00*/  IADD3 R18, P6, R121, R3, RZ ;  /* 0x0000000379127210 */ /* 0x002fc40007fde0ff */
[----:B------:R-:W-:Y:S02]  /*8ee10*/  IMAD.X R21, R16, 0x1, R5, P5 ;  /* 0x0000000110157824 */ /* 0x000fe400028e0605 */
[----:B------:R-:W-:Y:S02]  /*8ee20*/  IMAD.MOV.U32 R108, RZ, RZ, R100 ;  /* 0x000000ffff6c7224 */ /* 0x000fe400078e0064 */
[----:B------:R-:W-:Y:S01]  /*8ee30*/  IMAD.MOV.U32 R111, RZ, RZ, R109 ;  /* 0x000000ffff6f7224 */ /* 0x000fe200078e006d */
[----:B------:R-:W3:Y:S01]  /*8ee40*/  LDL.LU R100, [R1+0x914] ;  /* 0x0009140001647983 */ /* 0x000ee20000300800 */
[----:B----4-:R-:W-:Y:S01]  /*8ee50*/  IMAD.MOV.U32 R109, RZ, RZ, R101 ;  /* 0x000000ffff6d7224 */ /* 0x010fe200078e0065 */
[----:B0-----:R-:W-:Y:S02]  /*8ee60*/  IADD3 R14, P4, R120, R2, RZ ;  /* 0x00000002780e7210 */ /* 0x001fe40007f9e0ff */
[----:B------:R-:W4:Y:S01]  /*8ee70*/  LDL.LU R101, [R1+0x660] ;  /* 0x0006600001657983 */ /* 0x000f220000300800 */
[----:B------:R-:W-:-:S03]  /*8ee80*/  IMAD.X R19, R16, 0x1, R4, P6 ;  /* 0x0000000110137824 */ /* 0x000fc600030e0604 */
[----:B------:R0:W-:Y:S01]  /*8ee90*/  STL.64 [R1+0x908], R20 ;  /* 0x0009081401007387 */ /* 0x0001e20000100a00 */
[----:B------:R-:W-:-:S03]  /*8eea0*/  IMAD.X R15, R17, 0x1, R5, P4 ;  /* 0x00000001110f7824 */ /* 0x000fc600020e0605 */
[----:B------:R1:W-:Y:S01]  /*8eeb0*/  STL.64 [R1+0x900], R18 ;  /* 0x0009001201007387 */ /* 0x0003e20000100a00 */
[----:B0-----:R-:W-:Y:S01]  /*8eec0*/  IADD3 R20, P5, R120, R3, RZ ;  /* 0x0000000378147210 */ /* 0x001fe20007fbe0ff */
        /* <DEDUP_REMOVED lines=12> */
[----:B------:R-:W-:Y:S02]  /*8ef90*/  IMAD.MOV.U32 R113, RZ, RZ, R112 ;  /* 0x000000ffff717224 */ /* 0x000fe400078e0070 */
[----:B------:R-:W-:Y:S02]  /*8efa0*/  IMAD.X R21, R17, 0x1, R4, P5 ;  /* 0x0000000111157824 */ /* 0x000fe400028e0604 */
        /* <DEDUP_REMOVED lines=8> */
[----:B------:R-:W-:Y:S01]  /*8f030*/  IMAD.MOV.U32 R116, RZ, RZ, R115 ;  /* 0x000000ffff747224 */ /* 0x000fe200078e0073 */
[----:B------:R-:W2:Y:S01]  /*8f040*/  LDL.LU R102, [R1+0x664] ;  /* 0x0006640001667983 */ /* 0x000ea20000300800 */
[----:B------:R-:W-:Y:S02]  /*8f050*/  IMAD.MOV.U32 R115, RZ, RZ, R114 ;  /* 0x000000ffff737224 */ /* 0x000fe400078e0072 */
[----:B------:R-:W-:Y:S01]  /*8f060*/  IMAD.MOV.U32 R121, RZ, RZ, R118 ;  /* 0x000000ffff797224 */ /* 0x000fe200078e0076 */
[----:B------:R0:W-:Y:S01]  /*8f070*/  STL.64 [R1+0x8e8], R20 ;  /* 0x0008e81401007387 */ /* 0x0001e20000100a00 */
[----:B------:R-:W-:Y:S01]  /*8f080*/  IMAD.MOV.U32 R114, RZ, RZ, R113 ;  /* 0x000000ffff727224 */ /* 0x000fe200078e0071 */
[----:B------:R-:W-:Y:S01]  /*8f090*/  SHF.R.S32.HI R16, RZ, 0x1f, R120 ;  /* 0x0000001fff107819 */ /* 0x000fe20000011478 */
[----:B------:R-:W-:Y:S01]  /*8f0a0*/  IMAD.MOV.U32 R118, RZ, RZ, R119 ;  /* 0x000000ffff767224 */ /* 0x000fe200078e0077 */
[----:B------:R1:W-:Y:S01]  /*8f0b0*/  STL.64 [R1+0x8e0], R18 ;  /* 0x0008e01201007387 */ /* 0x0003e20000100a00 */
[----:B------:R-:W-:-:S02]  /*8f0c0*/  IMAD.MOV.U32 R113, RZ, RZ, R112 ;  /* 0x000000ffff717224 */ /* 0x000fc400078e0070 */
[----:B------:R-:W-:Y:S01]  /*8f0d0*/  IMAD.MOV.U32 R119, RZ, RZ, R117 ;  /* 0x000000ffff777224 */ /* 0x000fe200078e0075 */
[----:B------:R1:W-:Y:S01]  /*8f0e0*/  STL.64 [R1+0x8d8], R14 ;  /* 0x0008d80e01007387 */ /* 0x0003e20000100a00 */
[----:B------:R-:W-:Y:S01]  /*8f0f0*/  IMAD.MOV.U32 R112, RZ, RZ, R111 ;  /* 0x000000ffff707224 */ /* 0x000fe200078e006f */
[----:B------:R-:W-:Y:S01]  /*8f100*/  SHF.R.S32.HI R17, RZ, 0x1f, R252 ;  /* 0x0000001fff117819 */ /* 0x000fe200000114fc */
[----:B------:R-:W-:Y:S01]  /*8f110*/  IMAD.MOV.U32 R117, RZ, RZ, R116 ;  /* 0x000000ffff757224 */ /* 0x000fe200078e0074 */
[C---:B0-----:R-:W-:Y:S01]  /*8f120*/  IADD3 R20, P5, R120.reuse, R2, RZ ;  /* 0x0000000278147210 */ /* 0x041fe20007fbe0ff */
[----:B------:R-:W-:Y:S02]  /*8f130*/  IMAD.MOV.U32 R111, RZ, RZ, R104 ;  /* 0x000000ffff6f7224 */ /* 0x000fe400078e0068 */
[----:B------:R-:W-:Y:S01]  /*8f140*/  IMAD.MOV.U32 R116, RZ, RZ, R115 ;  /* 0x000000ffff747224 */ /* 0x000fe200078e0073 */
[----:B-1----:R-:W-:Y:S01]  /*8f150*/  IADD3 R18, P6, R120, R3, RZ ;  /* 0x0000000378127210 */ /* 0x002fe20007fde0ff */
[----:B------:R-:W-:-:S02]  /*8f160*/  IMAD.MOV.U32 R115, RZ, RZ, R114 ;  /* 0x000000ffff737224 */ /* 0x000fc400078e0072 */
[----:B------:R-:W-:Y:S01]  /*8f170*/  IMAD.MOV.U32 R120, RZ, RZ, R118 ;  /* 0x000000ffff787224 */ /* 0x000fe200078e0076 */
[----:B------:R-:W-:Y:S01]  /*8f180*/  IADD3 R14, P4, R252, R2, RZ ;  /* 0x00000002fc0e7210 */ /* 0x000fe20007f9e0ff */
[----:B------:R-:W-:Y:S02]  /*8f190*/  IMAD.MOV.U32 R114, RZ, RZ, R113 ;  /* 0x000000ffff727224 */ /* 0x000fe400078e0071 */
[----:B------:R-:W-:Y:S02]  /*8f1a0*/  IMAD.MOV.U32 R118, RZ, RZ, R119 ;  /* 0x000000ffff767224 */ /* 0x000fe400078e0077 */
[----:B------:R-:W-:Y:S02]  /*8f1b0*/  IMAD.MOV.U32 R113, RZ, RZ, R112 ;  /* 0x000000ffff717224 */ /* 0x000fe400078e0070 */
[----:B------:R-:W-:Y:S02]  /*8f1c0*/  IMAD.X R21, R16, 0x1, R5, P5 ;  /* 0x0000000110157824 */ /* 0x000fe400028e0605 */
[----:B------:R-:W-:-:S02]  /*8f1d0*/  IMAD.MOV.U32 R119, RZ, RZ, R117 ;  /* 0x000000ffff777224 */ /* 0x000fc400078e0075 */
[----:B------:R-:W-:Y:S02]  /*8f1e0*/  IMAD.MOV.U32 R112, RZ, RZ, R111 ;  /* 0x000000ffff707224 */ /* 0x000fe400078e006f */
[----:B------:R-:W-:Y:S02]  /*8f1f0*/  IMAD.X R19, R16, 0x1, R4, P6 ;  /* 0x0000000110137824 */ /* 0x000fe400030e0604 */
[----:B------:R-:W-:Y:S02]  /*8f200*/  IMAD.MOV.U32 R117, RZ, RZ, R116 ;  /* 0x000000ffff757224 */ /* 0x000fe400078e0074 */
[----:B------:R-:W-:Y:S02]  /*8f210*/  IMAD.MOV.U32 R104, RZ, RZ, R103 ;  /* 0x000000ffff687224 */ /* 0x000fe400078e0067 */
[----:B------:R-:W-:Y:S01]  /*8f220*/  IMAD.MOV.U32 R111, RZ, RZ, R96 ;  /* 0x000000ffff6f7224 */ /* 0x000fe200078e0060 */
[----:B------:R-:W2:Y:S01]  /*8f230*/  LDL.LU R103, [R1+0x2678] ;  /* 0x0026780001677983 */ /* 0x000ea20000300800 */
[----:B------:R-:W-:-:S02]  /*8f240*/  IMAD.X R15, R17, 0x1, R5, P4 ;  /* 0x00000001110f7824 */ /* 0x000fc400020e0605 */
[----:B------:R-:W-:Y:S01]  /*8f250*/  IMAD.MOV.U32 R116, RZ, RZ, R115 ;  /* 0x000000ffff747224 */ /* 0x000fe200078e0073 */
[----:B------:R-:W3:Y:S01]  /*8f260*/  LDL.LU R96, [R1+0x64c] ;  /* 0x00064c0001607983 */ /* 0x000ee20000300800 */
[----:B------:R-:W-:Y:S02]  /*8f270*/  IMAD.MOV.U32 R115, RZ, RZ, R114 ;  /* 0x000000ffff737224 */ /* 0x000fe400078e0072 */
[----:B------:R-:W-:Y:S01]  /*8f280*/  IMAD.MOV.U32 R114, RZ, RZ, R113 ;  /* 0x000000ffff727224 */ /* 0x000fe200078e0071 */
[----:B------:R0:W-:Y:S01]  /*8f290*/  STL.64 [R1+0x8d0], R20 ;  /* 0x0008d01401007387 */ /* 0x0001e20000100a00 */
[----:B------:R-:W-:Y:S02]  /*8f2a0*/  IMAD.MOV.U32 R113, RZ, RZ, R112 ;  /* 0x000000ffff717224 */ /* 0x000fe400078e0070 */
[----:B------:R-:W-:Y:S01]  /*8f2b0*/  IMAD.MOV.U32 R112, RZ, RZ, R111 ;  /* 0x000000ffff707224 */ /* 0x000fe200078e006f */
[----:B------:R1:W-:Y:S01]  /*8f2c0*/  STL.64 [R1+0x8c8], R18 ;  /* 0x0008c81201007387 */ /* 0x0003e20000100a00 */
[----:B------:R-:W-:-:S03]  /*8f2d0*/  IMAD.MOV.U32 R111, RZ, RZ, R110 ;  /* 0x000000ffff6f7224 */ /* 0x000fc600078e006e */
[----:B------:R1:W-:Y:S04]  /*8f2e0*/  STL.64 [R1+0x8c0], R14 ;  /* 0x0008c00e01007387 */ /* 0x0003e80000100a00 */
[----:B------:R-:W4:Y:S01]  /*8f2f0*/  LDL.LU R110, [R1+0x610] ;  /* 0x00061000016e7983 */ /* 0x000f220000300800 */
[-C--:B0-----:R-:W-:Y:S02]  /*8f300*/  IADD3 R20, P5, R252, R3.reuse, RZ ;  /* 0x00000003fc147210 */ /* 0x081fe40007fbe0ff */
[----:B------:R-:W-:Y:S02]  /*8f310*/  SHF.R.S32.HI R16, RZ, 0x1f, R120 ;  /* 0x0000001fff107819 */ /* 0x000fe40000011478 */
[C---:B-1----:R-:W-:Y:S02]  /*8f320*/  IADD3 R18, P4, R120.reuse, R2, RZ ;  /* 0x0000000278127210 */ /* 0x042fe40007f9e0ff */
[----:B------:R-:W-:Y:S01]  /*8f330*/  IADD3 R14, P6, R120, R3, RZ ;  /* 0x00000003780e7210 */ /* 0x000fe20007fde0ff */
        /* <DEDUP_REMOVED lines=10> */
[----:B------:R-:W-:Y:S02]  /*8f3e0*/  IMAD.MOV.U32 R114, RZ, RZ, R113 ;  /* 0x000000ffff727224 */ /* 0x000fe400078e0071 */
[----:B------:R-:W-:Y:S01]  /*8f3f0*/  IMAD.MOV.U32 R113, RZ, RZ, R112 ;  /* 0x000000ffff717224 */ /* 0x000fe200078e0070 */
[----:B------:R1:W-:Y:S01]  /*8f400*/  STL.64 [R1+0x8b0], R18 ;  /* 0x0008b01201007387 */ /* 0x0003e20000100a00 */
[----:B------:R-:W-:-:S03]  /*8f410*/  IMAD.MOV.U32 R112, RZ, RZ, R111 ;  /* 0x000000ffff707224 */ /* 0x000fc600078e006f */
[----:B------:R2:W-:Y:S01]  /*8f420*/  STL.64 [R1+0x8a8], R14 ;  /* 0x0008a80e01007387 */ /* 0x0005e20000100a00 */
[----:B----4-:R-:W-:-:S03]  /*8f430*/  IMAD.MOV.U32 R111, RZ, RZ, R110 ;  /* 0x000000ffff6f7224 */ /* 0x010fc600078e006e */
[----:B------:R-:W4:Y:S01]  /*8f440*/  LDL.LU R110, [R1+0x62c] ;  /* 0x00062c00016e7983 */ /* 0x000f220000300800 */
        /* <DEDUP_REMOVED lines=12> */
[----:B----4-:R-:W-:Y:S02]  /*8f510*/  IMAD.MOV.U32 R111, RZ, RZ, R110 ;  /* 0x000000ffff6f7224 */ /* 0x010fe400078e006e */
[----:B------:R-:W4:Y:S01]  /*8f520*/  LDL.LU R110, [R1+0x618] ;  /* 0x00061800016e7983 */ /* 0x000f220000300800 */
        /* <DEDUP_REMOVED lines=18> */
[----:B----4-:R-:W-:-:S03]  /*8f650*/  IMAD.MOV.U32 R111, RZ, RZ, R110 ;  /* 0x000000ffff6f7224 */ /* 0x010fc600078e006e */
[----:B------:R-:W2:Y:S01]  /*8f660*/  LDL.LU R110, [R1+0x61c] ;  /* 0x00061c00016e7983 */ /* 0x000ea20000300800 */
[----:B------:R-:W-:Y:S02]  /*8f670*/  SHF.R.S32.HI R16, RZ, 0x1f, R122 ;  /* 0x0000001fff107819 */ /* 0x000fe4000001147a */
[C---:B0-----:R-:W-:Y:S02]  /*8f680*/  IADD3 R18, P4, R122.reuse, R2, RZ ;  /* 0x000000027a127210 */ /* 0x041fe40007f9e0ff */
[----:B-1----:R-:W-:Y:S01]  /*8f690*/  IADD3 R14, P6, R122, R3, RZ ;  /* 0x000000037a0e7210 */ /* 0x002fe20007fde0ff */
        /* <DEDUP_REMOVED lines=29> */
[----:B--2---:R-:W-:Y:S02]  /*8f870*/  IMAD.MOV.U32 R111, RZ, RZ, R110 ;  /* 0x000000ffff6f7224 */ /* 0x004fe400078e006e */
[----:B------:R-:W2:Y:S01]  /*8f880*/  LDL.LU R110, [R1+0x624] ;  /* 0x00062400016e7983 */ /* 0x000ea20000300800 */
[C---:B------:R-:W-:Y:S01]  /*8f890*/  IMAD.X R21, R16.reuse, 0x1, R5, P5 ;  /* 0x0000000110157824 */ /* 0x040fe200028e0605 */
[----:B------:R-:W-:Y:S02]  /*8f8a0*/  SHF.R.S32.HI R17, RZ, 0x1f, R121 ;  /* 0x0000001fff117819 */ /* 0x000fe40000011479 */
[----:B----4-:R-:W-:Y:S02]  /*8f8b0*/  IADD3 R14, P4, R121, R2, RZ ;  /* 0x00000002790e7210 */ /* 0x010fe40007f9e0ff */
        /* <DEDUP_REMOVED lines=11> */
[----:B------:R-:W-:Y:S01]  /*8f970*/  IMAD.MOV.U32 R113, RZ, RZ, R112 ;  /* 0x000000ffff717224 */ /* 0x000fe200078e0070 */
[----:B------:R0:W-:Y:S01]  /*8f980*/  STL.64 [R1+0x868], R18 ;  /* 0x0008681201007387 */ /* 0x0001e20000100a00 */
[----:B------:R-:W-:-:S03]  /*8f990*/  IMAD.MOV.U32 R112, RZ, RZ, R111 ;  /* 0x000000ffff707224 */ /* 0x000fc600078e006f */
[----:B------:R1:W-:Y:S01]  /*8f9a0*/  STL.64 [R1+0x860], R14 ;  /* 0x0008600e01007387 */ /* 0x0003e20000100a00 */
[----:B--2---:R-:W-:Y:S02]  /*8f9b0*/  IMAD.MOV.U32 R111, RZ, RZ, R110 ;  /* 0x000000ffff6f7224 */ /* 0x004fe400078e006e */
[----:B------:R-:W-:Y:S02]  /*8f9c0*/  IMAD.MOV.U32 R110, RZ, RZ, R109 ;  /* 0x000000ffff6e7224 */ /* 0x000fe400078e006d */
[----:B------:R-:W2:Y:S01]  /*8f9d0*/  LDL.LU R109, [R1+0x628] ;  /* 0x00062800016d7983 */ /* 0x000ea20000300800 */
[----:B------:R-:W-:Y:S02]  /*8f9e0*/  SHF.R.S32.HI R16, RZ, 0x1f, R121 ;  /* 0x0000001fff107819 */ /* 0x000fe40000011479 */
[C---:B0-----:R-:W-:Y:S02]  /*8f9f0*/  IADD3 R18, P4, R121.reuse, R2, RZ ;  /* 0x0000000279127210 */ /* 0x041fe40007f9e0ff */
[----:B-1----:R-:W-:Y:S01]  /*8fa00*/  IADD3 R14, P6, R121, R3, RZ ;  /* 0x00000003790e7210 */ /* 0x002fe20007fde0ff */
[----:B------:R-:W-:-:S02]  /*8fa10*/  IMAD.MOV.U32 R121, RZ, RZ, R118 ;  /* 0x000000ffff797224 */ /* 0x000fc400078e0076 */
[----:B------:R-:W-:Y:S02]  /*8fa20*/  IMAD.MOV.U32 R118, RZ, RZ, R119 ;  /* 0x000000ffff767224 */ /* 0x000fe400078e0077 */
[----:B------:R-:W-:Y:S02]  /*8fa30*/  IMAD.MOV.U32 R119, RZ, RZ, R117 ;  /* 0x000000ffff777224 */ /* 0x000fe400078e0075 */
[----:B------:R-:W-:Y:S02]  /*8fa40*/  IMAD.MOV.U32 R117, RZ, RZ, R116 ;  /* 0x000000ffff757224 */ /* 0x000fe400078e0074 */
[----:B------:R-:W-:Y:S02]  /*8fa50*/  IMAD.X R21, R17, 0x1, R4, P5 ;  /* 0x0000000111157824 */ /* 0x000fe400028e0604 */
[----:B------:R-:W-:Y:S02]  /*8fa60*/  IMAD.MOV.U32 R116, RZ, RZ, R115 ;  /* 0x000000ffff747224 */ /* 0x000fe400078e0073 */
[----:B------:R-:W-:-:S02]  /*8fa70*/  IMAD.X R19, R16, 0x1, R5, P4 ;  /* 0x0000000110137824 */ /* 0x000fc400020e0605 */
[----:B------:R-:W-:Y:S02]  /*8fa80*/  IMAD.MOV.U32 R115, RZ, RZ, R114 ;  /* 0x000000ffff737224 */ /* 0x000fe400078e0072 */
[----:B------:R-:W-:Y:S02]  /*8fa90*/  IMAD.X R15, R16, 0x1, R4, P6 ;  /* 0x00000001100f7824 */ /* 0x000fe400030e0604 */
[----:B------:R-:W-:Y:S02]  /*8faa0*/  IMAD.MOV.U32 R114, RZ, RZ, R113 ;  /* 0x000000ffff727224 */ /* 0x000fe400078e0071 */
[----:B------:R-:W-:Y:S01]  /*8fab0*/  IMAD.MOV.U32 R113, RZ, RZ, R112 ;  /* 0x000000ffff717224 */ /* 0x000fe200078e0070 */
[----:B------:R0:W-:Y:S01]  /*8fac0*/  STL.64 [R1+0x858], R20 ;  /* 0x0008581401007387 */ /* 0x0001e20000100a00 */
[----:B------:R-:W-:Y:S02]  /*8fad0*/  IMAD.MOV.U32 R112, RZ, RZ, R111 ;  /* 0x000000ffff707224 */ /* 0x000fe400078e006f */
[----:B------:R-:W-:Y:S01]  /*8fae0*/  IMAD.MOV.U32 R111, RZ, RZ, R110 ;  /* 0x000000ffff6f7224 */ /* 0x000fe200078e006e */
[----:B------:R1:W-:Y:S04]  /*8faf0*/  STL.64 [R1+0x850], R18 ;  /* 0x0008501201007387 */ /* 0x0003e80000100a00 */
[----:B------:R4:W-:Y:S01]  /*8fb00*/  STL.64 [R1+0x848], R14 ;  /* 0x0008480e01007387 */ /* 0x0009e20000100a00 */
[----:B--2---:R-:W-:-:S02]  /*8fb10*/  IMAD.MOV.U32 R110, RZ, RZ, R109 ;  /* 0x000000ffff6e7224 */ /* 0x004fc400078e006d */
[----:B------:R-:W-:Y:S02]  /*8fb20*/  IMAD.MOV.U32 R109, RZ, RZ, R105 ;  /* 0x000000ffff6d7224 */ /* 0x000fe400078e0069 */
[----:B------:R-:W2:Y:S01]  /*8fb30*/  LDL.LU R105, [R1+0x644] ;  /* 0x0006440001697983 */ /* 0x000ea20000300800 */
[----:B------:R-:W-:Y:S02]  /*8fb40*/  SHF.R.S32.HI R16, RZ, 0x1f, R121 ;  /* 0x0000001fff107819 */ /* 0x000fe40000011479 */
[C---:B0-----:R-:W-:Y:S02]  /*8fb50*/  IADD3 R20, P5, R121.reuse, R2, RZ ;  /* 0x0000000279147210 */ /* 0x041fe40007fbe0ff */
[----:B-1----:R-:W-:Y:S01]  /*8fb60*/  IADD3 R18, P6, R121, R3, RZ ;  /* 0x0000000379127210 */ /* 0x002fe20007fde0ff */
        /* <DEDUP_REMOVED lines=9> */
[----:B--2---:R-:W-:Y:S02]  /*8fc00*/  IMAD.MOV.U32 R110, RZ, RZ, R105 ;  /* 0x000000ffff6e7224 */ /* 0x004fe400078e0069 */
[----:B------:R-:W-:Y:S02]  /*8fc10*/  IMAD.MOV.U32 R105, RZ, RZ, R104 ;  /* 0x000000ffff697224 */ /* 0x000fe400078e0068 */
[----:B------:R-:W2:Y:S01]  /*8fc20*/  LDL.LU R104, [R1+0x630] ;  /* 0x0006300001687983 */ /* 0x000ea20000300800 */
[----:B------:R-:W-:Y:S01]  /*8fc30*/  IMAD.X R21, R16, 0x1, R5, P5 ;  /* 0x0000000110157824 */ /* 0x000fe200028e0605 */
[----:B------:R-:W-:Y:S02]  /*8fc40*/  SHF.R.S32.HI R17, RZ, 0x1f, R120 ;  /* 0x0000001fff117819 */ /* 0x000fe40000011478 */
[----:B----4-:R-:W-:-:S02]  /*8fc50*/  IADD3 R14, P4, R120, R2, RZ ;  /* 0x00000002780e7210 */ /* 0x010fc40007f9e0ff */
[----:B------:R0:W-:Y:S01]  /*8fc60*/  STL.64 [R1+0x840], R20 ;  /* 0x0008401401007387 */ /* 0x0001e20000100a00 */
[----:B------:R-:W-:Y:S02]  /*8fc70*/  IMAD.X R19, R16, 0x1, R4, P6 ;  /* 0x0000000110137824 */ /* 0x000fe400030e0604 */
        /* <DEDUP_REMOVED lines=12> */
[----:B------:R0:W-:Y:S04]  /*8fd40*/  STL.64 [R1+0x838], R18 ;  /* 0x0008381201007387 */ /* 0x0001e80000100a00 */
[----:B------:R1:W-:Y:S01]  /*8fd50*/  STL.64 [R1+0x830], R14 ;  /* 0x0008300e01007387 */ /* 0x0003e20000100a00 */
[----:B--2---:R-:W-:-:S02]  /*8fd60*/  IMAD.MOV.U32 R105, RZ, RZ, R104 ;  /* 0x000000ffff697224 */ /* 0x004fc400078e0068 */
[----:B---3--:R-:W-:Y:S02]  /*8fd70*/  IMAD.MOV.U32 R104, RZ, RZ, R96 ;  /* 0x000000ffff687224 */ /* 0x008fe400078e0060 */
        /* <DEDUP_REMOVED lines=8> */
[----:B------:R-:W-:Y:S02]  /*8fe00*/  IMAD.X R21, R17, 0x1, R4, P5 ;  /* 0x0000000111157824 */ /* 0x000fe400028e0604 */
[----:B------:R-:W-:Y:S02]  /*8fe10*/  IMAD.MOV.U32 R117, RZ, RZ, R116 ;  /* 0x000000ffff757224 */ /* 0x000fe400078e0074 */
[----:B------:R-:W-:Y:S02]  /*8fe20*/  IMAD.X R19, R16, 0x1, R5, P4 ;  /* 0x0000000110137824 */ /* 0x000fe400020e0605 */
[----:B------:R-:W-:-:S02]  /*8fe30*/  IMAD.MOV.U32 R116, RZ, RZ, R115 ;  /* 0x000000ffff747224 */ /* 0x000fc400078e0073 */
[----:B------:R-:W-:Y:S02]  /*8fe40*/  IMAD.X R15, R16, 0x1, R4, P6 ;  /* 0x00000001100f7824 */ /* 0x000fe400030e0604 */
        /* <DEDUP_REMOVED lines=23> */
[----:B------:R-:W-:Y:S02]  /*8ffc0*/  IMAD.MOV.U32 R95, RZ, RZ, R94 ;  /* 0x000000ffff5f7224 */ /* 0x000fe400078e005e */
[----:B------:R-:W-:Y:S02]  /*8ffd0*/  IMAD.MOV.U32 R94, RZ, RZ, R93 ;  /* 0x000000ffff5e7224 */ /* 0x000fe400078e005d */
[----:B------:R-:W2:Y:S01]  /*8ffe0*/  LDL.LU R93, [R1+0x41c] ;  /* 0x00041c00015d7983 */ /* 0x000ea20000300800 */
[----:B------:R-:W-:Y:S01]  /*8fff0*/  IMAD.X R21, R16, 0x1, R5, P5 ;  /* 0x0000000110157824 */ /* 0x000fe200028e0605 */
[----:B------:R-:W-:Y:S02]  /*90000*/  SHF.R.S32.HI R17, RZ, 0x1f, R122 ;  /* 0x0000001fff117819 */ /* 0x000fe4000001147a */
[----:B---3--:R-:W-:-:S02]  /*90010*/  IADD3 R14, P4, R122, R2, RZ ;  /* 0x000000027a0e7210 */ /* 0x008fc40007f9e0ff */
        /* <DEDUP_REMOVED lines=16> */
[----:B------:R-:W-:Y:S02]  /*90120*/  IMAD.MOV.U32 R96, RZ, RZ, R95 ;  /* 0x000000ffff607224 */ /* 0x000fe400078e005f */
        /* <DEDUP_REMOVED lines=48> */
[C---:B------:R-:W-:Y:S01]  /*90430*/  IMAD.X R21, R16.reuse, 0x1, R5, P5 ;  /* 0x0000000110157824 */ /* 0x040fe200028e0605 */
[----:B------:R-:W-:Y:S02]  /*90440*/  SHF.R.S32.HI R17, RZ, 0x1f, R121 ;  /* 0x0000001fff117819 */ /* 0x000fe40000011479 */
[C---:B---3--:R-:W-:Y:S02]  /*90450*/  IADD3 R14, P4, R121.reuse, R2, RZ ;  /* 0x00000002790e7210 */ /* 0x048fe40007f9e0ff */
[----:B------:R0:W-:Y:S01]  /*90460*/  STL.64 [R1+0x778], R20 ;  /* 0x0007781401007387 */ /* 0x0001e20000100a00 */
[----:B------:R-:W-:Y:S01]  /*90470*/  IMAD.X R19, R16, 0x1, R4, P6 ;  /* 0x0000000110137824 */ /* 0x000fe200030e0604 */
[----:B0-----:R-:W-:Y:S01]  /*90480*/  IADD3 R20, P5, R121, R3, RZ ;  /* 0x0000000379147210 */ /* 0x001fe20007fbe0ff */
        /* <DEDUP_REMOVED lines=10> */
[----:B------:R-:W-:Y:S02]  /*90530*/  IMAD.X R15, R17, 0x1, R5, P4 ;  /* 0x00000001110f7824 */ /* 0x000fe400020e0605 */
        /* <DEDUP_REMOVED lines=21> */
[----:B------:R-:W-:Y:S02]  /*90690*/  IMAD.X R21, R17, 0x1, R4, P5 ;  /* 0x0000000111157824 */ /* 0x000fe400028e0604 */
[----:B------:R-:W-:Y:S02]  /*906a0*/  IMAD.MOV.U32 R101, RZ, RZ, R100 ;  /* 0x000000ffff657224 */ /* 0x000fe400078e0064 */
[C---:B------:R-:W-:Y:S02]  /*906b0*/  IMAD.X R19, R16.reuse, 0x1, R5, P4 ;  /* 0x0000000110137824 */ /* 0x040fe400020e0605 */
[----:B------:R-:W-:Y:S02]  /*906c0*/  IMAD.MOV.U32 R100, RZ, RZ, R99 ;  /* 0x000000ffff647224 */ /* 0x000fe400078e0063 */
[----:B------:R-:W-:Y:S02]  /*906d0*/  IMAD.X R15, R16, 0x1, R4, P6 ;  /* 0x00000001100f7824 */ /* 0x000fe400030e0604 */
[----:B------:R-:W-:-:S02]  /*906e0*/  IMAD.MOV.U32 R99, RZ, RZ, R98 ;  /* 0x000000ffff637224 */ /* 0x000fc400078e0062 */
        /* <DEDUP_REMOVED lines=29> */
[----:B------:R-:W2:Y:S01]  /*908c0*/  LDL.LU R93, [R1+0x43c] ;  /* 0x00043c00015d7983 */ /* 0x000ea20000300800 */
[----:B------:R-:W-:Y:S01]  /*908d0*/  IMAD.X R21, R16, 0x1, R5, P5 ;  /* 0x0000000110157824 */ /* 0x000fe200028e0605 */
[----:B------:R-:W-:Y:S02]  /*908e0*/  SHF.R.S32.HI R17, RZ, 0x1f, R120 ;  /* 0x0000001fff117819 */ /* 0x000fe40000011478 */
[C---:B---3--:R-:W-:Y:S02]  /*908f0*/  IADD3 R14, P4, R120.reuse, R2, RZ ;  /* 0x00000002780e7210 */ /* 0x048fe40007f9e0ff */
        /* <DEDUP_REMOVED lines=77> */
[----:B------:R-:W-:Y:S01]  /*90dd0*/  IMAD.X R21, R16, 0x1, R5, P5 ;  /* 0x0000000110157824 */ /* 0x000fe200028e0605 */
[----:B------:R-:W-:Y:S02]  /*90de0*/  SHF.R.S32.HI R17, RZ, 0x1f, R122 ;  /* 0x0000001fff117819 */ /* 0x000fe4000001147a */
[----:B---3--:R-:W-:-:S02]  /*90df0*/  IADD3 R14, P4, R122, R2, RZ ;  /* 0x000000027a0e7210 */ /* 0x008fc40007f9e0ff */
        /* <DEDUP_REMOVED lines=19> */
[----:B------:R-:W-:Y:S02]  /*90f30*/  IMAD.MOV.U32 R98, RZ, RZ, R97 ;  /* 0x000000ffff627224 */ /* 0x000fe400078e0061 */
        /* <DEDUP_REMOVED lines=32> */
[----:B------:R-:W-:Y:S01]  /*91140*/  STL.64 [R1+0x6f8], R18 ;  /* 0x0006f81201007387 */ /* 0x000fe20000100a00 */
[----:B------:R-:W-:-:S03]  /*91150*/  IMAD.MOV.U32 R95, RZ, RZ, R94 ;  /* 0x000000ffff5f7224 */ /* 0x000fc600078e005e */
[----:B------:R1:W-:Y:S01]  /*91160*/  STL.64 [R1+0x6f0], R14 ;  /* 0x0006f00e01007387 */ /* 0x0003e20000100a00 */
[----:B--2---:R-:W-:-:S03]  /*91170*/  IMAD.MOV.U32 R94, RZ, RZ, R93 ;  /* 0x000000ffff5e7224 */ /* 0x004fc600078e005d */
[----:B------:R-:W2:Y:S01]  /*91180*/  LDL.LU R93, [R1+0x450] ;  /* 0x00045000015d7983 */ /* 0x000ea20000300800 */
        /* <DEDUP_REMOVED lines=22> */
[----:B------:R-:W-:Y:S02]  /*912f0*/  SHF.R.S32.HI R16, RZ, 0x1f, R122 ;  /* 0x0000001fff107819 */ /* 0x000fe4000001147a */
[----:B0-----:R-:W-:-:S05]  /*91300*/  IADD3 R20, P5, R122, R2, RZ ;  /* 0x000000027a147210 */ /* 0x001fca0007fbe0ff */
[----:B------:R-:W-:Y:S01]  /*91310*/  IMAD.X R21, R16, 0x1, R5, P5 ;  /* 0x0000000110157824 */ /* 0x000fe200028e0605 */
[----:B------:R-:W-:Y:S02]  /*91320*/  SHF.R.S32.HI R17, RZ, 0x1f, R121 ;  /* 0x0000001fff117819 */ /* 0x000fe40000011479 */
[C---:B-1----:R-:W-:Y:S02]  /*91330*/  IADD3 R14, P4, R121.reuse, R2, RZ ;  /* 0x00000002790e7210 */ /* 0x042fe40007f9e0ff */
[----:B------:R0:W-:Y:S02]  /*91340*/  STL.64 [R1+0x6e8], R20 ;  /* 0x0006e81401007387 */ /* 0x0001e40000100a00 */
        /* <DEDUP_REMOVED lines=11> */
[----:B------:R-:W-:Y:S01]  /*91400*/  IADD3 R18, P6, R122, R3, RZ ;  /* 0x000000037a127210 */ /* 0x000fe20007fde0ff */
        /* <DEDUP_REMOVED lines=76> */
[----:B------:R-:W-:-:S02]  /*918d0*/  SHF.R.S32.HI R16, RZ, 0x1f, R121 ;  /* 0x0000001fff107819 */ /* 0x000fc40000011479 */
[----:B0-----:R-:W-:-:S05]  /*918e0*/  IADD3 R20, P5, R121, R2, RZ ;  /* 0x0000000279147210 */ /* 0x001fca0007fbe0ff */
[----:B------:R-:W-:Y:S01]  /*918f0*/  IMAD.X R21, R16, 0x1, R5, P5 ;  /* 0x0000000110157824 */ /* 0x000fe200028e0605 */
[----:B-1----:R-:W-:Y:S02]  /*91900*/  IADD3 R18, P6, R121, R3, RZ ;  /* 0x0000000379127210 */ /* 0x002fe40007fde0ff */
[----:B------:R-:W-:Y:S02]  /*91910*/  SHF.R.S32.HI R17, RZ, 0x1f, R120 ;  /* 0x0000001fff117819 */ /* 0x000fe40000011478 */
[----:B---3--:R-:W-:Y:S01]  /*91920*/  IADD3 R14, P4, R120, R2, RZ ;  /* 0x00000002780e7210 */ /* 0x008fe20007f9e0ff */
[----:B------:R0:W-:Y:S01]  /*91930*/  STL.64 [R1+0x6b8], R20 ;  /* 0x0006b81401007387 */ /* 0x0001e20000100a00 */
[----:B------:R-:W-:-:S03]  /*91940*/  IMAD.X R19, R16, 0x1, R4, P6 ;  /* 0x0000000110137824 */ /* 0x000fc600030e0604 */
[----:B------:R-:W-:Y:S01]  /*91950*/  IMAD.X R15, R17, 0x1, R5, P4 ;  /* 0x00000001110f7824 */ /* 0x000fe200020e0605 */
[----:B0-----:R-:W-:Y:S01]  /*91960*/  IADD3 R20, P5, R120, R3, RZ ;  /* 0x0000000378147210 */ /* 0x001fe20007fbe0ff */
[----:B------:R-:W-:Y:S02]  /*91970*/  IMAD.MOV.U32 R120, RZ, RZ, R118 ;  /* 0x000000ffff787224 */ /* 0x000fe400078e0076 */
[----:B------:R-:W-:Y:S02]  /*91980*/  IMAD.MOV.U32 R118, RZ, RZ, R119 ;  /* 0x000000ffff767224 */ /* 0x000fe400078e0077 */
[----:B------:R-:W-:Y:S02]  /*91990*/  IMAD.MOV.U32 R119, RZ, RZ, R115 ;  /* 0x000000ffff777224 */ /* 0x000fe400078e0073 */
[----:B------:R-:W-:Y:S02]  /*919a0*/  IMAD.MOV.U32 R115, RZ, RZ, R112 ;  /* 0x000000ffff737224 */ /* 0x000fe400078e0070 */
[----:B------:R-:W-:-:S02]  /*919b0*/  IMAD.MOV.U32 R112, RZ, RZ, R95 ;  /* 0x000000ffff707224 */ /* 0x000fc400078e005f */
[----:B------:R-:W-:Y:S01]  /*919c0*/  IMAD.MOV.U32 R95, RZ, RZ, R94 ;  /* 0x000000ffff5f7224 */ /* 0x000fe200078e005e */
[----:B------:R0:W-:Y:S04]  /*919d0*/  STL.64 [R1+0x6b0], R18 ;  /* 0x0006b01201007387 */ /* 0x0001e80000100a00 */
[----:B------:R1:W-:Y:S01]  /*919e0*/  STL.64 [R1+0x6a8], R14 ;  /* 0x0006a80e01007387 */ /* 0x0003e20000100a00 */
[----:B--2---:R-:W-:Y:S02]  /*919f0*/  IMAD.MOV.U32 R94, RZ, RZ, R93 ;  /* 0x000000ffff5e7224 */ /* 0x004fe400078e005d */
[----:B------:R-:W-:Y:S02]  /*91a00*/  IMAD.MOV.U32 R93, RZ, RZ, R92 ;  /* 0x000000ffff5d7224 */ /* 0x000fe400078e005c */
[----:B------:R-:W-:-:S02]  /*91a10*/  IMAD.MOV.U32 R92, RZ, RZ, R91 ;  /* 0x000000ffff5c7224 */ /* 0x000fc400078e005b */
        /* <DEDUP_REMOVED lines=30> */
[----:B--2---:R-:W-:Y:S02]  /*91c00*/  IMAD.MOV.U32 R92, RZ, RZ, R91 ;  /* 0x000000ffff5c7224 */ /* 0x004fe400078e005b */
[----:B------:R-:W2:Y:S01]  /*91c10*/  LDL.LU R91, [R1+0x7ac] ;  /* 0x0007ac00015b7983 */ /* 0x000ea20000300800 */
[----:B------:R-:W-:Y:S02]  /*91c20*/  SHF.R.S32.HI R16, RZ, 0x1f, R120 ;  /* 0x0000001fff107819 */ /* 0x000fe40000011478 */
[----:B0-----:R-:W-:-:S02]  /*91c30*/  IADD3 R20, P5, R120, R2, RZ ;  /* 0x0000000278147210 */ /* 0x001fc40007fbe0ff */
[----:B-1----:R-:W-:Y:S01]  /*91c40*/  IADD3 R18, P6, R120, R3, RZ ;  /* 0x0000000378127210 */ /* 0x002fe20007fde0ff */
[----:B------:R-:W-:Y:S02]  /*91c50*/  IMAD.MOV.U32 R120, RZ, RZ, R118 ;  /* 0x000000ffff787224 */ /* 0x000fe400078e0076 */
[----:B------:R-:W-:Y:S02]  /*91c60*/  IMAD.MOV.U32 R118, RZ, RZ, R119 ;  /* 0x000000ffff767224 */ /* 0x000fe400078e0077 */
[----:B------:R-:W-:Y:S02]  /*91c70*/  IMAD.MOV.U32 R119, RZ, RZ, R116 ;  /* 0x000000ffff777224 */ /* 0x000fe400078e0074 */
[----:B------:R-:W-:Y:S02]  /*91c80*/  IMAD.X R21, R16, 0x1, R5, P5 ;  /* 0x0000000110157824 */ /* 0x000fe400028e0605 */
[----:B------:R-:W-:Y:S02]  /*91c90*/  IMAD.MOV.U32 R116, RZ, RZ, R115 ;  /* 0x000000ffff747224 */ /* 0x000fe400078e0073 */
[----:B------:R-:W-:-:S02]  /*91ca0*/  IMAD.MOV.U32 R115, RZ, RZ, R95 ;  /* 0x000000ffff737224 */ /* 0x000fc400078e005f */
[----:B------:R-:W-:Y:S02]  /*91cb0*/  IMAD.MOV.U32 R95, RZ, RZ, R94 ;  /* 0x000000ffff5f7224 */ /* 0x000fe400078e005e */
[----:B------:R-:W-:Y:S01]  /*91cc0*/  IMAD.MOV.U32 R94, RZ, RZ, R93 ;  /* 0x000000ffff5e7224 */ /* 0x000fe200078e005d */
[----:B------:R0:W-:Y:S01]  /*91cd0*/  STL.64 [R1+0x688], R20 ;  /* 0x0006881401007387 */ /* 0x0001e20000100a00 */
[----:B------:R-:W-:Y:S02]  /*91ce0*/  IMAD.MOV.U32 R93, RZ, RZ, R92 ;  /* 0x000000ffff5d7224 */ /* 0x000fe400078e005c */
[----:B--2---:R-:W-:Y:S02]  /*91cf0*/  IMAD.MOV.U32 R92, RZ, RZ, R91 ;  /* 0x000000ffff5c7224 */ /* 0x004fe400078e005b */
[----:B------:R-:W2:Y:S01]  /*91d00*/  LDL.LU R91, [R1+0x210] ;  /* 0x00021000015b7983 */ /* 0x000ea20000300800 */
[----:B------:R-:W-:Y:S02]  /*91d10*/  SHF.R.S32.HI R17, RZ, 0x1f, R123 ;  /* 0x0000001fff117819 */ /* 0x000fe4000001147b */
[C---:B---3--:R-:W-:Y:S01]  /*91d20*/  IADD3 R14, P4, R123.reuse, R2, RZ ;  /* 0x000000027b0e7210 */ /* 0x048fe20007f9e0ff */
[----:B------:R-:W-:Y:S01]  /*91d30*/  IMAD.X R19, R16, 0x1, R4, P6 ;  /* 0x0000000110137824 */ /* 0x000fe200030e0604 */
[----:B0-----:R-:W-:Y:S01]  /*91d40*/  IADD3 R20, P5, R123, R3, RZ ;  /* 0x000000037b147210 */ /* 0x001fe20007fbe0ff */
[----:B------:R-:W-:-:S02]  /*91d50*/  IMAD.MOV.U32 R123, RZ, RZ, R118 ;  /* 0x000000ffff7b7224 */ /* 0x000fc400078e0076 */
[----:B------:R-:W-:Y:S01]  /*91d60*/  IMAD.X R15, R17, 0x1, R5, P4 ;  /* 0x00000001110f7824 */ /* 0x000fe200020e0605 */
[----:B------:R0:W-:Y:S01]  /*91d70*/  STL.64 [R1+0x680], R18 ;  /* 0x0006801201007387 */ /* 0x0001e20000100a00 */
[----:B------:R-:W-:Y:S01]  /*91d80*/  IMAD.MOV.U32 R118, RZ, RZ, R116 ;  /* 0x000000ffff767224 */ /* 0x000fe200078e0074 */
[----:B------:R-:W-:Y:S01]  /*91d90*/  SHF.R.S32.HI R16, RZ, 0x1f, R123 ;  /* 0x0000001fff107819 */ /* 0x000fe2000001147b */
[----:B------:R-:W-:Y:S01]  /*91da0*/  IMAD.MOV.U32 R116, RZ, RZ, R115 ;  /* 0x000000ffff747224 */ /* 0x000fe200078e0073 */
[----:B------:R1:W-:Y:S01]  /*91db0*/  STL.64 [R1+0x678], R14 ;  /* 0x0006780e01007387 */ /* 0x0003e20000100a00 */
[----:B------:R-:W-:Y:S02]  /*91dc0*/  IMAD.MOV.U32 R115, RZ, RZ, R95 ;  /* 0x000000ffff737224 */ /* 0x000fe400078e005f */
[----:B------:R-:W-:Y:S01]  /*91dd0*/  IMAD.MOV.U32 R95, RZ, RZ, R94 ;  /* 0x000000ffff5f7224 */ /* 0x000fe200078e005e */
[C---:B0-----:R-:W-:Y:S01]  /*91de0*/  IADD3 R18, P4, R123.reuse, R2, RZ ;  /* 0x000000027b127210 */ /* 0x041fe20007f9e0ff */
[----:B------:R-:W-:Y:S01]  /*91df0*/  IMAD.MOV.U32 R94, RZ, RZ, R93 ;  /* 0x000000ffff5e7224 */ /* 0x000fe200078e005d */
[----:B-1----:R-:W-:Y:S01]  /*91e00*/  IADD3 R14, P6, R123, R3, RZ ;  /* 0x000000037b0e7210 */ /* 0x002fe20007fde0ff */
[----:B------:R-:W-:-:S02]  /*91e10*/  IMAD.MOV.U32 R123, RZ, RZ, R118 ;  /* 0x000000ffff7b7224 */ /* 0x000fc400078e0076 */
[----:B------:R-:W-:Y:S02]  /*91e20*/  IMAD.X R21, R17, 0x1, R4, P5 ;  /* 0x0000000111157824 */ /* 0x000fe400028e0604 */
[----:B------:R-:W-:Y:S02]  /*91e30*/  IMAD.MOV.U32 R118, RZ, RZ, R119 ;  /* 0x000000ffff767224 */ /* 0x000fe400078e0077 */
[----:B------:R-:W-:Y:S02]  /*91e40*/  IMAD.MOV.U32 R93, RZ, RZ, R92 ;  /* 0x000000ffff5d7224 */ /* 0x000fe400078e005c */
[C---:B------:R-:W-:Y:S02]  /*91e50*/  IMAD.X R19, R16.reuse, 0x1, R5, P4 ;  /* 0x0000000110137824 */ /* 0x040fe400020e0605 */
[----:B------:R-:W-:Y:S02]  /*91e60*/  IMAD.MOV.U32 R119, RZ, RZ, R117 ;  /* 0x000000ffff777224 */ /* 0x000fe400078e0075 */
[----:B------:R-:W-:-:S02]  /*91e70*/  IMAD.X R15, R16, 0x1, R4, P6 ;  /* 0x00000001100f7824 */ /* 0x000fc400030e0604 */
[----:B------:R-:W-:Y:S02]  /*91e80*/  IMAD.MOV.U32 R117, RZ, RZ, R116 ;  /* 0x000000ffff757224 */ /* 0x000fe400078e0074 */
[----:B------:R-:W-:Y:S02]  /*91e90*/  IMAD.MOV.U32 R116, RZ, RZ, R115 ;  /* 0x000000ffff747224 */ /* 0x000fe400078e0073 */
[----:B------:R-:W-:Y:S02]  /*91ea0*/  IMAD.MOV.U32 R115, RZ, RZ, R95 ;  /* 0x000000ffff737224 */ /* 0x000fe400078e005f */
[----:B------:R-:W-:Y:S02]  /*91eb0*/  IMAD.MOV.U32 R95, RZ, RZ, R94 ;  /* 0x000000ffff5f7224 */ /* 0x000fe400078e005e */
[----:B------:R-:W-:Y:S02]  /*91ec0*/  IMAD.MOV.U32 R94, RZ, RZ, R93 ;  /* 0x000000ffff5e7224 */ /* 0x000fe400078e005d */
[----:B--2---:R-:W-:-:S02]  /*91ed0*/  IMAD.MOV.U32 R92, RZ, RZ, R91 ;  /* 0x000000ffff5c7224 */ /* 0x004fc400078e005b */
[----:B------:R-:W2:Y:S02]  /*91ee0*/  LDL.LU R91, [R1+0x240] ;  /* 0x00024000015b7983 */ /* 0x000ea40000300800 */
[----:B------:R-:W-:Y:S02]  /*91ef0*/  IMAD.MOV.U32 R93, RZ, RZ, R92 ;  /* 0x000000ffff5d7224 */ /* 0x000fe400078e005c */
[----:B------:R0:W-:Y:S04]  /*91f00*/  STL.64 [R1+0x670], R20 ;  /* 0x0006701401007387 */ /* 0x0001e80000100a00 */
[----:B------:R1:W-:Y:S04]  /*91f10*/  STL.64 [R1+0x668], R18 ;  /* 0x0006681201007387 */ /* 0x0003e80000100a00 */
[----:B------:R3:W-:Y:S04]  /*91f20*/  STL.64 [R1+0x660], R14 ;  /* 0x0006600e01007387 */ /* 0x0007e80000100a00 */
[----:B------:R-:W4:Y:S01]  /*91f30*/  LDL.LU R92, [R1+0x214] ;  /* 0x00021400015c7983 */ /* 0x000f220000300800 */
        /* <DEDUP_REMOVED lines=20> */
[----:B----4-:R-:W-:-:S03]  /*92080*/  IMAD.MOV.U32 R93, RZ, RZ, R92 ;  /* 0x000000ffff5d7224 */ /* 0x010fc600078e005c */
[----:B------:R-:W3:Y:S01]  /*92090*/  LDL.LU R92, [R1+0x220] ;  /* 0x00022000015c7983 */ /* 0x000ee20000300800 */
[----:B------:R-:W-:Y:S02]  /*920a0*/  SHF.R.S32.HI R16, RZ, 0x1f, R122 ;  /* 0x0000001fff107819 */ /* 0x000fe4000001147a */
[C---:B0-----:R-:W-:Y:S01]  /*920b0*/  IADD3 R18, P4, R122.reuse, R2, RZ ;  /* 0x000000027a127210 */ /* 0x041fe20007f9e0ff */
[----:B------:R-:W-:Y:S01]  /*920c0*/  IMAD.X R21, R17, 0x1, R4, P5 ;  /* 0x0000000111157824 */ /* 0x000fe200028e0604 */
[----:B-1----:R-:W-:Y:S01]  /*920d0*/  IADD3 R14, P6, R122, R3, RZ ;  /* 0x000000037a0e7210 */ /* 0x002fe20007fde0ff */
[----:B------:R-:W-:Y:S02]  /*920e0*/  IMAD.MOV.U32 R122, RZ, RZ, R118 ;  /* 0x000000ffff7a7224 */ /* 0x000fe400078e0076 */
[C---:B------:R-:W-:Y:S01]  /*920f0*/  IMAD.X R19, R16.reuse, 0x1, R5, P4 ;  /* 0x0000000110137824 */ /* 0x040fe200020e0605 */
[----:B------:R0:W-:Y:S01]  /*92100*/  STL.64 [R1+0x640], R20 ;  /* 0x0006401401007387 */ /* 0x0001e20000100a00 */
[----:B------:R-:W-:Y:S01]  /*92110*/  IMAD.X R15, R16, 0x1, R4, P6 ;  /* 0x00000001100f7824 */ /* 0x000fe200030e0604 */
[----:B------:R-:W-:Y:S01]  /*92120*/  SHF.R.S32.HI R16, RZ, 0x1f, R122 ;  /* 0x0000001fff107819 */ /* 0x000fe2000001147a */
[----:B------:R-:W-:Y:S01]  /*92130*/  IMAD.MOV.U32 R118, RZ, RZ, R119 ;  /* 0x000000ffff767224 */ /* 0x000fe200078e0077 */
[----:B------:R1:W-:Y:S01]  /*92140*/  STL.64 [R1+0x638], R18 ;  /* 0x0006381201007387 */ /* 0x0003e20000100a00 */
[----:B------:R-:W-:-:S02]  /*92150*/  IMAD.MOV.U32 R119, RZ, RZ, R117 ;  /* 0x000000ffff777224 */ /* 0x000fc400078e0075 */
[----:B------:R-:W-:Y:S01]  /*92160*/  IMAD.MOV.U32 R117, RZ, RZ, R116 ;  /* 0x000000ffff757224 */ /* 0x000fe200078e0074 */
[C---:B0-----:R-:W-:Y:S01]  /*92170*/  IADD3 R20, P6, R122.reuse, R2, RZ ;  /* 0x000000027a147210 */ /* 0x041fe20007fde0ff */
[----:B------:R-:W-:Y:S01]  /*92180*/  IMAD.MOV.U32 R116, RZ, RZ, R115 ;  /* 0x000000ffff747224 */ /* 0x000fe200078e0073 */
[----:B-1----:R-:W-:Y:S01]  /*92190*/  IADD3 R18, P4, R122, R3, RZ ;  /* 0x000000037a127210 */ /* 0x002fe20007f9e0ff */
[----:B------:R0:W-:Y:S01]  /*921a0*/  STL.64 [R1+0x630], R14 ;  /* 0x0006300e01007387 */ /* 0x0001e20000100a00 */
[----:B------:R-:W-:Y:S01]  /*921b0*/  IMAD.MOV.U32 R115, RZ, RZ, R95 ;  /* 0x000000ffff737224 */ /* 0x000fe200078e005f */
[----:B------:R-:W-:Y:S01]  /*921c0*/  SHF.R.S32.HI R17, RZ, 0x1f, R121 ;  /* 0x0000001fff117819 */ /* 0x000fe20000011479 */
[C---:B------:R-:W-:Y:S02]  /*921d0*/  IMAD.X R21, R16.reuse, 0x1, R5, P6 ;  /* 0x0000000110157824 */ /* 0x040fe400030e0605 */
[----:B------:R-:W-:Y:S02]  /*921e0*/  IMAD.MOV.U32 R95, RZ, RZ, R94 ;  /* 0x000000ffff5f7224 */ /* 0x000fe400078e005e */
[----:B------:R-:W-:-:S02]  /*921f0*/  IMAD.X R19, R16, 0x1, R4, P4 ;  /* 0x0000000110137824 */ /* 0x000fc400020e0604 */
[----:B------:R-:W-:Y:S01]  /*92200*/  IMAD.MOV.U32 R94, RZ, RZ, R93 ;  /* 0x000000ffff5e7224 */ /* 0x000fe200078e005d */
[----:B0-----:R-:W-:-:S05]  /*92210*/  IADD3 R14, P5, R121, R2, RZ ;  /* 0x00000002790e7210 */ /* 0x001fca0007fbe0ff */
[----:B------:R-:W-:Y:S01]  /*92220*/  IMAD.X R15, R17, 0x1, R5, P5 ;  /* 0x00000001110f7824 */ /* 0x000fe200028e0605 */
[----:B------:R-:W-:Y:S02]  /*92230*/  SHF.R.S32.HI R16, RZ, 0x1f, R120 ;  /* 0x0000001fff107819 */ /* 0x000fe40000011478 */
[----:B------:R-:W-:Y:S01]  /*92240*/  LOP3.LUT R13, R13, 0xf7ffffff, RZ, 0xc0, !PT ;  /* 0xf7ffffff0d0d7812 */ /* 0x000fe200078ec0ff */
[----:B------:R-:W-:Y:S01]  /*92250*/  UMOV UR45, UR15 ;  /* 0x0000000f002d7c82 */ /* 0x000fe20008000000 */
[----:B------:R-:W-:Y:S01]  /*92260*/  UMOV UR48, UR18 ;  /* 0x0000001200307c82 */ /* 0x000fe20008000000 */
[----:B------:R-:W-:Y:S01]  /*92270*/  UMOV UR56, UR11 ;  /* 0x0000000b00387c82 */ /* 0x000fe20008000000 */
[----:B------:R-:W-:Y:S01]  /*92280*/  UMOV UR51, UR19 ;  /* 0x0000001300337c82 */ /* 0x000fe20008000000 */
[----:B------:R-:W-:Y:S01]  /*92290*/  ULDC.64 UR18, c[0x0][0x228] ;  /* 0x00008a0000127ab9 */ /* 0x000fe20000000a00 */
[----:B------:R-:W-:Y:S01]  /*922a0*/  MOV R23, UR56 ;  /* 0x0000003800177c02 */ /* 0x000fe20008000f00 */
[----:B------:R-:W-:Y:S01]  /*922b0*/  UMOV UR56, UR18 ;  /* 0x0000001200387c82 */ /* 0x000fe20008000000 */
[----:B---3--:R-:W-:-:S02]  /*922c0*/  IMAD.MOV.U32 R93, RZ, RZ, R92 ;  /* 0x000000ffff5d7224 */ /* 0x008fc400078e005c */
[----:B------:R-:W3:Y:S04]  /*922d0*/  LDL.LU R92, [R1+0x224] ;  /* 0x00022400015c7983 */ /* 0x000ee80000300800 */
[----:B------:R-:W-:Y:S04]  /*922e0*/  STL.64 [R1+0x628], R20 ;  /* 0x0006281401007387 */ /* 0x000fe80000100a00 */
[----:B------:R0:W-:Y:S04]  /*922f0*/  STL.64 [R1+0x620], R18 ;  /* 0x0006201201007387 */ /* 0x0001e80000100a00 */
[----:B------:R1:W-:Y:S01]  /*92300*/  STL.64 [R1+0x618], R14 ;  /* 0x0006180e01007387 */ /* 0x0003e20000100a00 */
[----:B0-----:R-:W-:-:S05]  /*92310*/  IADD3 R18, P5, R121, R3, RZ ;  /* 0x0000000379127210 */ /* 0x001fca0007fbe0ff */
[----:B------:R-:W-:Y:S01]  /*92320*/  IMAD.X R19, R17, 0x1, R4, P5 ;  /* 0x0000000111137824 */ /* 0x000fe200028e0604 */
[----:B------:R-:W-:Y:S02]  /*92330*/  ISETP.LT.AND P5, PT, R7, UR6, !P3 ;  /* 0x0000000607007c0c */ /* 0x000fe4000dfa1270 */
[----:B-1----:R-:W-:-:S05]  /*92340*/  IADD3 R14, P4, R120, R3, RZ ;  /* 0x00000003780e7210 */ /* 0x002fca0007f9e0ff */
[----:B------:R-:W-:Y:S01]  /*92350*/  IMAD.X R15, R16, 0x1, R4, P4 ;  /* 0x00000001100f7824 */ /* 0x000fe200020e0604 */
[----:B------:R-:W-:Y:S02]  /*92360*/  ISETP.LT.AND P4, PT, R6, UR8, !P3 ;  /* 0x0000000806007c0c */ /* 0x000fe4000df81270 */
[----:B------:R-:W-:-:S03]  /*92370*/  ISETP.LT.AND P3, PT, R7, UR12, !P2 ;  /* 0x0000000c07007c0c */ /* 0x000fc6000d761270 */
[----:B------:R-:W-:Y:S01]  /*92380*/  @P5 LOP3.LUT R13, R13, 0x8000000, RZ, 0xfc, !PT ;  /* 0x080000000d0d5812 */ /* 0x000fe200078efcff */
[----:B------:R-:W-:Y:S01]  /*92390*/  UMOV UR6, UR14 ;  /* 0x0000000e00067c82 */ /* 0x000fe20008000000 */
[----:B------:R-:W-:Y:S01]  /*923a0*/  UMOV UR8, UR4 ;  /* 0x0000000400087c82 */ /* 0x000fe20008000000 */
[----:B------:R-:W-:Y:S01]  /*923b0*/  IADD3 R20, P6, R120, R2, RZ ;  /* 0x0000000278147210 */ /* 0x000fe20007fde0ff */
[----:B------:R-:W-:Y:S01]  /*923c0*/  ULDC.64 UR12, c[0x0][0x228] ;  /* 0x00008a00000c7ab9 */ /* 0x000fe20000000a00 */
[----:B------:R-:W-:Y:S01]  /*923d0*/  LOP3.LUT R13, R13, 0xfbffffff, RZ, 0xc0, !PT ;  /* 0xfbffffff0d0d7812 */ /* 0x000fe200078ec0ff */
[----:B------:R-:W-:-:S03]  /*923e0*/  ULDC.64 UR14, c[0x0][0x228] ;  /* 0x00008a00000e7ab9 */ /* 0x000fc60000000a00 */
[----:B------:R-:W-:-:S04]  /*923f0*/  @P4 LOP3.LUT R13, R13, 0x4000000, RZ, 0xfc, !PT ;  /* 0x040000000d0d4812 */ /* 0x000fc800078efcff */
[----:B------:R-:W-:-:S04]  /*92400*/  LOP3.LUT R13, R13, 0xfdffffff, RZ, 0xc0, !PT ;  /* 0xfdffffff0d0d7812 */ /* 0x000fc800078ec0ff */
[----:B------:R-:W-:Y:S02]  /*92410*/  @P3 LOP3.LUT R13, R13, 0x2000000, RZ, 0xfc, !PT ;  /* 0x020000000d0d3812 */ /* 0x000fe400078efcff */
[----:B------:R-:W-:Y:S02]  /*92420*/  ISETP.LT.AND P3, PT, R6, UR20, !P2 ;  /* 0x0000001406007c0c */ /* 0x000fe4000d761270 */
[----:B------:R-:W-:Y:S01]  /*92430*/  ISETP.LT.AND P2, PT, R7, UR6, !P1 ;  /* 0x0000000607007c0c */ /* 0x000fe2000cf41270 */
[----:B------:R-:W-:Y:S01]  /*92440*/  IMAD.X R21, R16, 0x1, R5, P6 ;  /* 0x0000000110157824 */ /* 0x000fe200030e0605 */
[----:B------:R-:W-:Y:S01]  /*92450*/  LOP3.LUT R13, R13, 0xfeffffff, RZ, 0xc0, !PT ;  /* 0xfeffffff0d0d7812 */ /* 0x000fe200078ec0ff */
[----:B------:R-:W-:Y:S01]  /*92460*/  UMOV UR4, UR10 ;  /* 0x0000000a00047c82 */ /* 0x000fe20008000000 */
[----:B------:R-:W-:Y:S01]  /*92470*/  ISETP.LT.AND P1, PT, R6, UR40, !P1 ;  /* 0x0000002806007c0c */ /* 0x000fe2000cf21270 */
[C---:B------:R-:W-:Y:S01]  /*92480*/  VIADD R17, R0.reuse, 0x150 ;  /* 0x0000015000117836 */ /* 0x040fe20000000000 */
[----:B------:R-:W-:Y:S01]  /*92490*/  UMOV UR57, UR15 ;  /* 0x0000000f00397c82 */ /* 0x000fe20008000000 */
[----:B------:R-:W-:Y:S01]  /*924a0*/  UMOV UR46, UR19 ;  /* 0x00000013002e7c82 */ /* 0x000fe20008000000 */
[----:B------:R-:W-:Y:S01]  /*924b0*/  UMOV UR11, UR28 ;  /* 0x0000001c000b7c82 */ /* 0x000fe20008000000 */
[----:B------:R-:W-:Y:S01]  /*924c0*/  UMOV UR44, UR29 ;  /* 0x0000001d002c7c82 */ /* 0x000fe20008000000 */
[----:B------:R-:W-:Y:S01]  /*924d0*/  UMOV UR27, UR35 ;  /* 0x00000023001b7c82 */ /* 0x000fe20008000000 */
[----:B------:R-:W-:Y:S01]  /*924e0*/  @P3 LOP3.LUT R13, R13, 0x1000000, RZ, 0xfc, !PT ;  /* 0x010000000d0d3812 */ /* 0x000fe200078efcff */
[----:B------:R-:W-:Y:S01]  /*924f0*/  VIADD R16, R0, 0x154 ;  /* 0x0000015400107836 */ /* 0x000fe20000000000 */
[----:B------:R-:W-:Y:S01]  /*92500*/  UMOV UR10, UR14 ;  /* 0x0000000e000a7c82 */ /* 0x000fe20008000000 */
[----:B------:R-:W-:Y:S01]  /*92510*/  ULDC.64 UR14, c[0x0][0x228] ;  /* 0x00008a00000e7ab9 */ /* 0x000fe20000000a00 */
[----:B------:R-:W-:Y:S01]  /*92520*/  LOP3.LUT R13, R13, 0xff7fffff, RZ, 0xc0, !PT ;  /* 0xff7fffff0d0d7812 */ /* 0x000fe200078ec0ff */
[----:B------:R-:W-:Y:S01]  /*92530*/  ULDC.64 UR18, c[0x0][0x228] ;  /* 0x00008a0000127ab9 */ /* 0x000fe20000000a00 */
[----:B------:R-:W-:Y:S01]  /*92540*/  MOV R152, UR57 ;  /* 0x0000003900987c02 */ /* 0x000fe20008000f00 */
[----:B------:R-:W-:Y:S01]  /*92550*/  ULDC.64 UR28, c[0x0][0x228] ;  /* 0x00008a00001c7ab9 */ /* 0x000fe20000000a00 */
[----:B------:R-:W-:Y:S01]  /*92560*/  @P2 LOP3.LUT R13, R13, 0x800000, RZ, 0xfc, !PT ;  /* 0x008000000d0d2812 */ /* 0x000fe200078efcff */
[----:B------:R-:W-:Y:S01]  /*92570*/  ULDC.64 UR6, c[0x0][0x228] ;  /* 0x00008a0000067ab9 */ /* 0x000fe20000000a00 */
[----:B------:R-:W-:Y:S01]  /*92580*/  ISETP.LT.AND P2, PT, R7, UR8, !P0 ;  /* 0x0000000807007c0c */ /* 0x000fe2000c741270 */
[----:B------:R-:W-:Y:S01]  /*92590*/  UMOV UR57, UR14 ;  /* 0x0000000e00397c82 */ /* 0x000fe20008000000 */
[----:B------:R-:W-:Y:S01]  /*925a0*/  LOP3.LUT R13, R13, 0xffbfffff, RZ, 0xc0, !PT ;  /* 0xffbfffff0d0d7812 */ /* 0x000fe200078ec0ff */
[----:B------:R-:W-:Y:S01]  /*925b0*/  UMOV UR43, UR15 ;  /* 0x0000000f002b7c82 */ /* 0x000fe20008000000 */
[----:B------:R-:W-:Y:S01]  /*925c0*/  ULDC.64 UR14, c[0x0][0x228] ;  /* 0x00008a00000e7ab9 */ /* 0x000fe20000000a00 */
[----:B------:R-:W-:Y:S01]  /*925d0*/  UMOV UR49, UR18 ;  /* 0x0000001200317c82 */ /* 0x000fe20008000000 */
[----:B------:R-:W-:Y:S01]  /*925e0*/  @P1 LOP3.LUT R13, R13, 0x400000, RZ, 0xfc, !PT ;  /* 0x004000000d0d1812 */ /* 0x000fe200078efcff */
[----:B------:R-:W-:Y:S01]  /*925f0*/  UMOV UR54, UR19 ;  /* 0x0000001300367c82 */ /* 0x000fe20008000000 */
[----:B------:R-:W-:Y:S01]  /*92600*/  ISETP.LT.AND P1, PT, R6, UR32, !P0 ;  /* 0x0000002006007c0c */ /* 0x000fe2000c721270 */
[----:B------:R-:W-:Y:S01]  /*92610*/  UMOV UR53, UR14 ;  /* 0x0000000e00357c82 */ /* 0x000fe20008000000 */
[----:B------:R-:W-:Y:S01]  /*92620*/  LOP3.LUT R13, R13, 0xffdfffff, RZ, 0xc0, !PT ;  /* 0xffdfffff0d0d7812 */ /* 0x000fe200078ec0ff */
[----:B------:R-:W-:Y:S01]  /*92630*/  UMOV UR58, UR15 ;  /* 0x0000000f003a7c82 */ /* 0x000fe20008000000 */
[----:B------:R-:W-:Y:S01]  /*92640*/  ISETP.GE.AND P0, PT, R16, UR21, PT ;  /* 0x0000001510007c0c */ /* 0x000fe2000bf06270 */
[----:B------:R-:W-:Y:S01]  /*92650*/  ULDC.64 UR18, c[0x0][0x228] ;  /* 0x00008a0000127ab9 */ /* 0x000fe20000000a00 */
[----:B------:R-:W-:Y:S01]  /*92660*/  @P2 LOP3.LUT R13, R13, 0x200000, RZ, 0xfc, !PT ;  /* 0x002000000d0d2812 */ /* 0x000fe200078efcff */
[----:B------:R-:W-:Y:S01]  /*92670*/  VIADD R16, R0, 0x152 ;  /* 0x0000015200107836 */ /* 0x000fe20000000000 */
[----:B------:R-:W-:Y:S01]  /*92680*/  ULDC.64 UR14, c[0x0][0x228] ;  /* 0x00008a00000e7ab9 */ /* 0x000fe20000000a00 */
[----:B------:R0:W-:Y:S01]  /*92690*/  STL.64 [R1+0x610], R20 ;  /* 0x0006101401007387 */ /* 0x0001e20000100a00 */
[----:B------:R-:W-:Y:S01]  /*926a0*/  LOP3.LUT R13, R13, 0xffefffff, RZ, 0xc0, !PT ;  /* 0xffefffff0d0d7812 */ /* 0x000fe200078ec0ff */
[----:B------:R-:W-:Y:S01]  /*926b0*/  ULDC.64 UR8, c[0x0][0x228] ;  /* 0x00008a0000087ab9 */ /* 0x000fe20000000a00 */
[----:B------:R-:W-:Y:S01]  /*926c0*/  MOV R22, UR43 ;  /* 0x0000002b00167c02 */ /* 0x000fe20008000f00 */
[----:B------:R-:W-:Y:S01]  /*926d0*/  ULDC.64 UR20, c[0x0][0x228] ;  /* 0x00008a0000147ab9 */ /* 0x000fe20000000a00 */
[----:B------:R-:W-:-:S02]  /*926e0*/  @P1 LOP3.LUT R13, R13, 0x100000, RZ, 0xfc, !PT ;  /* 0x001000000d0d1812 */ /* 0x000fc400078efcff */
[----:B------:R-:W-:Y:S02]  /*926f0*/  ISETP.LT.AND P1, PT, R7, UR4, !P0 ;  /* 0x0000000407007c0c */ /* 0x000fe4000c721270 */
[----:B------:R-:W-:Y:S02]  /*92700*/  ISETP.LT.AND P0, PT, R6, UR24, !P0 ;  /* 0x0000001806007c0c */ /* 0x000fe4000c701270 */
[----:B------:R-:W-:-:S09]  /*92710*/  LOP3.LUT R13, R13, 0xfff7ffff, RZ, 0xc0, !PT ;  /* 0xfff7ffff0d0d7812 */ /* 0x000fd200078ec0ff */
[----:B------:R-:W-:-:S04]  /*92720*/  @P1 LOP3.LUT R13, R13, 0x80000, RZ, 0xfc, !PT ;  /* 0x000800000d0d1812 */ /* 0x000fc800078efcff */
[----:B------:R-:W-:-:S04]  /*92730*/  LOP3.LUT R13, R13, 0xfffbffff, RZ, 0xc0, !PT ;  /* 0xfffbffff0d0d7812 */ /* 0x000fc800078ec0ff */
[----:B------:R-:W-:Y:S02]  /*92740*/  @P0 LOP3.LUT R13, R13, 0x40000, RZ, 0xfc, !PT ;  /* 0x000400000d0d0812 */ /* 0x000fe400078efcff */
[----:B------:R-:W-:Y:S02]  /*92750*/  ISETP.GE.AND P0, PT, R16, UR41, PT ;  /* 0x0000002910007c0c */ /* 0x000fe4000bf06270 */
[----:B------:R-:W-:Y:S01]  /*92760*/  LOP3.LUT R13, R13, 0xfffdffff, RZ, 0xc0, !PT ;  /* 0xfffdffff0d0d7812 */ /* 0x000fe200078ec0ff */
[----:B------:R-:W-:Y:S01]  /*92770*/  VIADD R16, R0, 0x14e ;  /* 0x0000014e00107836 */ /* 0x000fe20000000000 */
[----:B------:R-:W-:Y:S01]  /*92780*/  ISETP.LT.AND P1, PT, R7, UR12, !P0 ;  /* 0x0000000c07007c0c */ /* 0x000fe2000c721270 */
[----:B------:R-:W-:Y:S01]  /*92790*/  UMOV UR50, UR14 ;  /* 0x0000000e00327c82 */ /* 0x000fe20008000000 */
[----:B------:R-:W-:Y:S01]  /*927a0*/  ISETP.LT.AND P0, PT, R6, UR10, !P0 ;  /* 0x0000000a06007c0c */ /* 0x000fe2000c701270 */
[----:B------:R-:W-:Y:S01]  /*927b0*/  UMOV UR42, UR15 ;  /* 0x0000000f002a7c82 */ /* 0x000fe20008000000 */
[----:B------:R-:W-:Y:S01]  /*927c0*/  ULDC.64 UR14, c[0x0][0x228] ;  /* 0x00008a00000e7ab9 */ /* 0x000fe20000000a00 */
[----:B0-----:R-:W-:Y:S01]  /*927d0*/  MOV R20, UR45 ;  /* 0x0000002d00147c02 */ /* 0x001fe20008000f00 */
[----:B------:R0:W-:Y:S01]  /*927e0*/  STL.64 [R1+0x608], R18 ;  /* 0x0006081201007387 */ /* 0x0001e20000100a00 */
[----:B------:R-:W-:Y:S01]  /*927f0*/  LOP3.LUT R12, R12, 0x7fffffff, RZ, 0xc0, !PT ;  /* 0x7fffffff0c0c7812 */ /* 0x000fe200078ec0ff */
[----:B------:R-:W-:Y:S01]  /*92800*/  UMOV UR4, UR20 ;  /* 0x0000001400047c82 */ /* 0x000fe20008000000 */
[----:B------:R-:W-:Y:S01]  /*92810*/  UMOV UR52, UR21 ;  /* 0x0000001500347c82 */ /* 0x000fe20008000000 */
[----:B------:R-:W-:-:S03]  /*92820*/  ULDC.64 UR40, c[0x0][0x228] ;  /* 0x00008a0000287ab9 */ /* 0x000fc60000000a00 */
[----:B------:R-:W-:Y:S01]  /*92830*/  @P1 LOP3.LUT R13, R13, 0x20000, RZ, 0xfc, !PT ;  /* 0x000200000d0d1812 */ /* 0x000fe200078efcff */
[----:B------:R-:W-:Y:S01]  /*92840*/  UMOV UR45, UR34 ;  /* 0x00000022002d7c82 */ /* 0x000fe20008000000 */
[----:B------:R-:W-:Y:S01]  /*92850*/  ULDC.64 UR34, c[0x0][0x228] ;  /* 0x00008a0000227ab9 */ /* 0x000fe20000000a00 */
[----:B------:R-:W-:Y:S01]  /*92860*/  MOV R21, UR42 ;  /* 0x0000002a00157c02 */ /* 0x000fe20008000f00 */
[----:B------:R-:W-:Y:S01]  /*92870*/  ULDC.64 UR42, c[0x0][0x228] ;  /* 0x00008a00002a7ab9 */ /* 0x000fe20000000a00 */
[----:B------:R-:W-:Y:S01]  /*92880*/  LOP3.LUT R13, R13, 0xfffeffff, RZ, 0xc0, !PT ;  /* 0xfffeffff0d0d7812 */ /* 0x000fe200078ec0ff */
[----:B------:R-:W-:-:S03]  /*92890*/  ULDC.64 UR20, c[0x0][0x228] ;  /* 0x00008a0000147ab9 */ /* 0x000fc60000000a00 */
[----:B------:R-:W-:Y:S02]  /*928a0*/  @P0 LOP3.LUT R13, R13, 0x10000, RZ, 0xfc, !PT ;  /* 0x000100000d0d0812 */ /* 0x000fe400078efcff */
[----:B------:R-:W-:Y:S02]  /*928b0*/  ISETP.GE.AND P0, PT, R17, UR33, PT ;  /* 0x0000002111007c0c */ /* 0x000fe4000bf06270 */
[----:B------:R-:W-:Y:S01]  /*928c0*/  LOP3.LUT R13, R13, 0xffff7fff, RZ, 0xc0, !PT ;  /* 0xffff7fff0d0d7812 */ /* 0x000fe200078ec0ff */
[----:B------:R-:W-:Y:S01]  /*928d0*/  VIADD R17, R0, 0x14c ;  /* 0x0000014c00117836 */ /* 0x000fe20000000000 */
[----:B------:R-:W-:Y:S02]  /*928e0*/  ISETP.LT.AND P1, PT, R7, UR38, !P0 ;  /* 0x0000002607007c0c */ /* 0x000fe4000c721270 */
[----:B0-----:R-:W-:Y:S02]  /*928f0*/  MOV R19, UR44 ;  /* 0x0000002c00137c02 */ /* 0x001fe40008000f00 */
[----:B------:R-:W-:Y:S01]  /*92900*/  MOV R18, UR58 ;  /* 0x0000003a00127c02 */ /* 0x000fe20008000f00 */
[----:B------:R-:W-:Y:S01]  /*92910*/  UMOV UR55, UR43 ;  /* 0x0000002b00377c82 */ /* 0x000fe20008000000 */
[----:B------:R-:W-:Y:S01]  /*92920*/  ISETP.LT.AND P0, PT, R6, UR57, !P0 ;  /* 0x0000003906007c0c */ /* 0x000fe2000c701270 */
[----:B------:R-:W-:Y:S01]  /*92930*/  UMOV UR10, UR40 ;  /* 0x00000028000a7c82 */ /* 0x000fe20008000000 */
[----:B------:R-:W-:-:S05]  /*92940*/  ULDC.64 UR32, c[0x0][0x228] ;  /* 0x00008a0000207ab9 */ /* 0x000fca0000000a00 */
[----:B------:R-:W-:Y:S01]  /*92950*/  @P1 LOP3.LUT R13, R13, 0x8000, RZ, 0xfc, !PT ;  /* 0x000080000d0d1812 */ /* 0x000fe200078efcff */
[----:B------:R-:W-:Y:S01]  /*92960*/  UMOV UR44, UR42 ;  /* 0x0000002a002c7c82 */ /* 0x000fe20008000000 */
[----:B------:R-:W-:Y:S02]  /*92970*/  ULDC.64 UR58, c[0x0][0x228] ;  /* 0x00008a00003a7ab9 */ /* 0x000fe40000000a00 */
        /* <DEDUP_REMOVED lines=9> */
[----:B------:R-:W-:Y:S01]  /*92a10*/  ISETP.GE.AND P0, PT, R17, UR13, PT ;  /* 0x0000000d11007c0c */ /* 0x000fe2000bf06270 */
[----:B------:R-:W-:-:S08]  /*92a20*/  ULDC.64 UR24, c[0x0][0x228] ;  /* 0x00008a0000187ab9 */ /* 0x000fd00000000a00 */
[----:B------:R-:W-:Y:S01]  /*92a30*/  @P2 LOP3.LUT R13, R13, 0x2000, RZ, 0xfc, !PT ;  /* 0x000020000d0d2812 */ /* 0x000fe200078efcff */
[----:B------:R-:W-:Y:S01]  /*92a40*/  VIADD R17, R0, 0x148 ;  /* 0x0000014800117836 */ /* 0x000fe20000000000 */
[----:B------:R-:W-:Y:S01]  /*92a50*/  ULDC.64 UR58, c[0x0][0x228] ;  /* 0x00008a00003a7ab9 */ /* 0x000fe20000000a00 */
[----:B------:R-:W-:Y:S01]  /*92a60*/  ULDC.64 UR12, c[0x0][0x228] ;  /* 0x00008a00000c7ab9 */ /* 0x000fe20000000a00 */
[----:B------:R-:W-:-:S04]  /*92a70*/  LOP3.LUT R13, R13, 0xffffefff, RZ, 0xc0, !PT ;  /* 0xffffefff0d0d7812 */ /* 0x000fc800078ec0ff */
[----:B------:R-:W-:Y:S02]  /*92a80*/  @P1 LOP3.LUT R13, R13, 0x1000, RZ, 0xfc, !PT ;  /* 0x000010000d0d1812 */ /* 0x000fe400078efcff */
[----:B------:R-:W-:Y:S02]  /*92a90*/  ISETP.LT.AND P1, PT, R7, UR30, !P0 ;  /* 0x0000001e07007c0c */ /* 0x000fe4000c721270 */
[----:B------:R-:W-:Y:S02]  /*92aa0*/  ISETP.LT.AND P0, PT, R6, UR50, !P0 ;  /* 0x0000003206007c0c */ /* 0x000fe4000c701270 */
[----:B------:R-:W-:-:S09]  /*92ab0*/  LOP3.LUT R13, R13, 0xfffff7ff, RZ, 0xc0, !PT ;  /* 0xfffff7ff0d0d7812 */ /* 0x000fd200078ec0ff */
[----:B------:R-:W-:-:S04]  /*92ac0*/  @P1 LOP3.LUT R13, R13, 0x800, RZ, 0xfc, !PT ;  /* 0x000008000d0d1812 */ /* 0x000fc800078efcff */
[----:B------:R-:W-:-:S04]  /*92ad0*/  LOP3.LUT R13, R13, 0xfffffbff, RZ, 0xc0, !PT ;  /* 0xfffffbff0d0d7812 */ /* 0x000fc800078ec0ff */
[----:B------:R-:W-:Y:S02]  /*92ae0*/  @P0 LOP3.LUT R13, R13, 0x400, RZ, 0xfc, !PT ;  /* 0x000004000d0d0812 */ /* 0x000fe400078efcff */
[----:B------:R-:W-:-:S04]  /*92af0*/  ISETP.GE.AND P0, PT, R16, UR39, PT ;  /* 0x0000002710007c0c */ /* 0x000fc8000bf06270 */
        /* <DEDUP_REMOVED lines=8> */
[C---:B------:R-:W-:Y:S01]  /*92b80*/  VIADD R16, R0.reuse, 0x146 ;  /* 0x0000014600107836 */ /* 0x040fe20000000000 */
[----:B------:R-:W-:Y:S01]  /*92b90*/  ISETP.LT.AND P1, PT, R7, UR36, !P0 ;  /* 0x0000002407007c0c */ /* 0x000fe2000c721270 */
[----:B------:R-:W-:Y:S01]  /*92ba0*/  VIADD R17, R0, 0x144 ;  /* 0x0000014400117836 */ /* 0x000fe20000000000 */
[----:B------:R-:W-:Y:S01]  /*92bb0*/  ISETP.LT.AND P0, PT, R6, UR56, !P0 ;  /* 0x0000003806007c0c */ /* 0x000fe2000c701270 */
[----:B------:R-:W-:Y:S01]  /*92bc0*/  UMOV UR42, UR58 ;  /* 0x0000003a002a7c82 */ /* 0x000fe20008000000 */
[----:B------:R-:W-:Y:S01]  /*92bd0*/  UMOV UR57, UR12 ;  /* 0x0000000c00397c82 */ /* 0x000fe20008000000 */
[----:B------:R-:W-:Y:S01]  /*92be0*/  UMOV UR53, UR13 ;  /* 0x0000000d00357c82 */ /* 0x000fe20008000000 */
[----:B------:R-:W-:Y:S01]  /*92bf0*/  ULDC.64 UR12, c[0x0][0x228] ;  /* 0x00008a00000c7ab9 */ /* 0x000fe20000000a00 */
[----:B------:R-:W-:Y:S01]  /*92c00*/  UMOV UR38, UR59 ;  /* 0x0000003b00267c82 */ /* 0x000fe20008000000 */
[----:B------:R-:W-:Y:S01]  /*92c10*/  ULDC.64 UR58, c[0x0][0x228] ;  /* 0x00008a00003a7ab9 */ /* 0x000fe20000000a00 */
[----:B------:R-:W-:-:S04]  /*92c20*/  ULDC.64 UR16, c[0x0][0x228] ;  /* 0x00008a0000107ab9 */ /* 0x000fc80000000a00 */
        /* <DEDUP_REMOVED lines=31> */
[----:B------:R-:W-:Y:S01]  /*92e20*/  ISETP.GE.AND P0, PT, R17, UR23, PT ;  /* 0x0000001711007c0c */ /* 0x000fe2000bf06270 */
[C---:B------:R-:W-:Y:S01]  /*92e30*/  VIADD R16, R0.reuse, 0x13e ;  /* 0x0000013e00107836 */ /* 0x040fe20000000000 */
[----:B------:R-:W-:Y:S01]  /*92e40*/  UMOV UR56, UR58 ;  /* 0x0000003a00387c82 */ /* 0x000fe20008000000 */
[----:B------:R-:W-:Y:S01]  /*92e50*/  VIADD R17, R0, 0x13c ;  /* 0x0000013c00117836 */ /* 0x000fe20000000000 */
[----:B------:R-:W-:Y:S01]  /*92e60*/  ISETP.LT.AND P1, PT, R7, UR34, !P0 ;  /* 0x0000002207007c0c */ /* 0x000fe2000c721270 */
[----:B------:R-:W-:Y:S01]  /*92e70*/  UMOV UR11, UR14 ;  /* 0x0000000e000b7c82 */ /* 0x000fe20008000000 */
[----:B------:R-:W-:Y:S01]  /*92e80*/  ISETP.LT.AND P0, PT, R6, UR44, !P0 ;  /* 0x0000002c06007c0c */ /* 0x000fe2000c701270 */
[----:B------:R-:W-:Y:S01]  /*92e90*/  UMOV UR39, UR15 ;  /* 0x0000000f00277c82 */ /* 0x000fe20008000000 */
[----:B------:R-:W-:Y:S01]  /*92ea0*/  ULDC.64 UR14, c[0x0][0x228] ;  /* 0x00008a00000e7ab9 */ /* 0x000fe20000000a00 */
[----:B------:R-:W-:Y:S01]  /*92eb0*/  UMOV UR36, UR59 ;  /* 0x0000003b00247c82 */ /* 0x000fe20008000000 */
[----:B------:R-:W-:Y:S01]  /*92ec0*/  ULDC.64 UR58, c[0x0][0x228] ;  /* 0x00008a00003a7ab9 */ /* 0x000fe20000000a00 */
[----:B------:R-:W-:-:S06]  /*92ed0*/  ULDC.64 UR22, c[0x0][0x228] ;  /* 0x00008a0000167ab9 */ /* 0x000fcc0000000a00 */
[----:B------:R-:W-:Y:S01]  /*92ee0*/  @P1 LOP3.LUT R12, R12, 0x80000000, RZ, 0xfc, !PT ;  /* 0x800000000c0c1812 */ /* 0x000fe200078efcff */
[----:B------:R-:W-:-:S03]  /*92ef0*/  ULDC.64 UR44, c[0x0][0x228] ;  /* 0x00008a00002c7ab9 */ /* 0x000fc60000000a00 */
        /* <DEDUP_REMOVED lines=13> */
[----:B------:R-:W-:Y:S02]  /*92fd0*/  ULDC.64 UR28, c[0x0][0x228] ;  /* 0x00008a00001c7ab9 */ /* 0x000fe40000000a00 */
        /* <DEDUP_REMOVED lines=16> */
[----:B------:R-:W-:-:S08]  /*930e0*/  ULDC.64 UR34, c[0x0][0x228] ;  /* 0x00008a0000227ab9 */ /* 0x000fd00000000a00 */
        /* <DEDUP_REMOVED lines=9> */
[----:B------:R-:W-:Y:S01]  /*93180*/  ULDC.64 UR6, c[0x0][0x228] ;  /* 0x00008a0000067ab9 */ /* 0x000fe20000000a00 */
[----:B------:R-:W-:-:S09]  /*93190*/  ULDC.64 UR42, c[0x0][0x228] ;  /* 0x00008a00002a7ab9 */ /* 0x000fd20000000a00 */
        /* <DEDUP_REMOVED lines=10> */
[----:B------:R-:W-:-:S09]  /*93240*/  ISETP.GE.AND P0, PT, R17, UR21, PT ;  /* 0x0000001511007c0c */ /* 0x000fd2000bf06270 */
        /* <DEDUP_REMOVED lines=14> */
[----:B------:R-:W-:Y:S01]  /*93330*/  LOP3.LUT R12, R12, 0xfffdffff, RZ, 0xc0, !PT ;  /* 0xfffdffff0c0c7812 */ /* 0x000fe200078ec0ff */
[----:B------:R-:W-:Y:S01]  /*93340*/  VIADD R16, R0, 0x12e ;  /* 0x0000012e00107836 */ /* 0x000fe20000000000 */
[----:B------:R-:W-:Y:S01]  /*93350*/  UMOV UR48, UR20 ;  /* 0x0000001400307c82 */ /* 0x000fe20008000000 */
[----:B------:R-:W-:Y:S01]  /*93360*/  IMAD.U32 R168, RZ, RZ, UR21 ;  /* 0x00000015ffa87e24 */ /* 0x000fe2000f8e00ff */
        /* <DEDUP_REMOVED lines=11> */
[----:B------:R-:W-:-:S10]  /*93420*/  ULDC.64 UR24, c[0x0][0x228] ;  /* 0x00008a0000187ab9 */ /* 0x000fd40000000a00 */
        /* <DEDUP_REMOVED lines=9> */
[----:B------:R-:W-:Y:S01]  /*934c0*/  IMAD.U32 R167, RZ, RZ, UR57 ;  /* 0x00000039ffa77e24 */ /* 0x000fe2000f8e00ff */
[----:B------:R-:W-:Y:S01]  /*934d0*/  ISETP.GE.AND P0, PT, R17, UR17, PT ;  /* 0x0000001111007c0c */ /* 0x000fe2000bf06270 */
[----:B------:R-:W-:-:S08]  /*934e0*/  ULDC.64 UR12, c[0x0][0x228] ;  /* 0x00008a00000c7ab9 */ /* 0x000fd00000000a00 */
[----:B------:R-:W-:Y:S01]  /*934f0*/  @P2 LOP3.LUT R12, R12, 0x2000, RZ, 0xfc, !PT ;  /* 0x000020000c0c2812 */ /* 0x000fe200078efcff */
[----:B------:R-:W-:Y:S01]  /*93500*/  VIADD R17, R0, 0x128 ;  /* 0x0000012800117836 */ /* 0x000fe20000000000 */
[----:B------:R-:W-:Y:S01]  /*93510*/  ULDC.64 UR56, c[0x0][0x228] ;  /* 0x00008a0000387ab9 */ /* 0x000fe20000000a00 */
[----:B------:R-:W-:Y:S01]  /*93520*/  LOP3.LUT R11, R11, 0x7fffffff, RZ, 0xc0, !PT ;  /* 0x7fffffff0b0b7812 */ /* 0x000fe200078ec0ff */
[----:B------:R-:W-:Y:S01]  /*93530*/  ULDC.64 UR16, c[0x0][0x228] ;  /* 0x00008a0000107ab9 */ /* 0x000fe20000000a00 */
[----:B------:R-:W-:-:S04]  /*93540*/  LOP3.LUT R12, R12, 0xffffefff, RZ, 0xc0, !PT ;  /* 0xffffefff0c0c7812 */ /* 0x000fc800078ec0ff */
[----:B------:R-:W-:Y:S02]  /*93550*/  @P1 LOP3.LUT R12, R12, 0x1000, RZ, 0xfc, !PT ;  /* 0x000010000c0c1812 */ /* 0x000fe400078efcff */
[----:B------:R-:W-:Y:S02]  /*93560*/  ISETP.LT.AND P1, PT, R7, UR22, !P0 ;  /* 0x0000001607007c0c */ /* 0x000fe4000c721270 */
[----:B------:R-:W-:Y:S01]  /*93570*/  ISETP.LT.AND P0, PT, R6, UR60, !P0 ;  /* 0x0000003c06007c0c */ /* 0x000fe2000c701270 */
[----:B------:R-:W-:Y:S01]  /*93580*/  UMOV UR11, UR56 ;  /* 0x00000038000b7c82 */ /* 0x000fe20008000000 */
[----:B------:R-:W-:Y:S01]  /*93590*/  LOP3.LUT R12, R12, 0xfffff7ff, RZ, 0xc0, !PT ;  /* 0xfffff7ff0c0c7812 */ /* 0x000fe200078ec0ff */
[----:B------:R-:W-:Y:S01]  /*935a0*/  UMOV UR33, UR16 ;  /* 0x0000001000217c82 */ /* 0x000fe20008000000 */
[----:B------:R-:W-:Y:S01]  /*935b0*/  IMAD.U32 R165, RZ, RZ, UR17 ;  /* 0x00000011ffa57e24 */ /* 0x000fe2000f8e00ff */
[----:B------:R-:W-:Y:S01]  /*935c0*/  ULDC.64 UR16, c[0x0][0x228] ;  /* 0x00008a0000107ab9 */ /* 0x000fe20000000a00 */
[----:B------:R-:W-:Y:S01]  /*935d0*/  UMOV UR32, UR43 ;  /* 0x0000002b00207c82 */ /* 0x000fe20008000000 */
[----:B------:R-:W-:-:S02]  /*935e0*/  LOP3.LUT R10, R10, 0x7fffffff, RZ, 0xc0, !PT ;  /* 0x7fffffff0a0a7812 */ /* 0x000fc400078ec0ff */
[----:B------:R-:W-:Y:S01]  /*935f0*/  R2UR UR58, R18 ;  /* 0x00000000123a72ca */ /* 0x000fe200000e0000 */
[----:B------:R-:W-:Y:S01]  /*93600*/  UMOV UR40, UR41 ;  /* 0x0000002900287c82 */ /* 0x000fe20008000000 */
[----:B------:R-:W-:Y:S02]  /*93610*/  @P1 LOP3.LUT R12, R12, 0x800, RZ, 0xfc, !PT ;  /* 0x000008000c0c1812 */ /* 0x000fe400078efcff */
[----:B------:R-:W-:Y:S01]  /*93620*/  R2UR UR44, R19 ;  /* 0x00000000132c72ca */ /* 0x000fe200000e0000 */
[----:B------:R-:W-:Y:S01]  /*93630*/  STL.64 [R1+0x600], R14 ;  /* 0x0006000e01007387 */ /* 0x000fe20000100a00 */
[----:B------:R-:W-:Y:S02]  /*93640*/  LOP3.LUT R12, R12, 0xfffffbff, RZ, 0xc0, !PT ;  /* 0xfffffbff0c0c7812 */ /* 0x000fe400078ec0ff */
[----:B------:R-:W-:Y:S02]  /*93650*/  LOP3.LUT R9, R9, 0x7fffffff, RZ, 0xc0, !PT ;  /* 0x7fffffff09097812 */ /* 0x000fe400078ec0ff */
[----:B------:R-:W-:-:S02]  /*93660*/  LOP3.LUT R8, R8, 0x7fffffff, RZ, 0xc0, !PT ;  /* 0x7fffffff08087812 */ /* 0x000fc400078ec0ff */
[----:B------:R-:W-:Y:S01]  /*93670*/  R2UR UR42, R21 ;  /* 0x00000000152a72ca */ /* 0x000fe200000e0000 */
[----:B------:R-:W-:Y:S01]  /*93680*/  IMAD.U32 R166, RZ, RZ, UR57 ;  /* 0x00000039ffa67e24 */ /* 0x000fe2000f8e00ff */
[----:B------:R-:W-:Y:S01]  /*93690*/  @P0 LOP3.LUT R12, R12, 0x400, RZ, 0xfc, !PT ;  /* 0x000004000c0c0812 */ /* 0x000fe200078efcff */
[----:B------:R-:W-:Y:S01]  /*936a0*/  ULDC.64 UR60, c[0x0][0x228] ;  /* 0x00008a00003c7ab9 */ /* 0x000fe20000000a00 */
[----:B------:R-:W-:Y:S02]  /*936b0*/  ISETP.GE.AND P0, PT, R16, UR31, PT ;  /* 0x0000001f10007c0c */ /* 0x000fe4000bf06270 */
[----:B------:R-:W-:Y:S01]  /*936c0*/  LOP3.LUT R12, R12, 0xfffffdff, RZ, 0xc0, !PT ;  /* 0xfffffdff0c0c7812 */ /* 0x000fe200078ec0ff */
[----:B------:R-:W-:Y:S01]  /*936d0*/  VIADD R16, R0, 0x126 ;  /* 0x0000012600107836 */ /* 0x000fe20000000000 */
[----:B------:R-:W-:Y:S01]  /*936e0*/  ISETP.LT.AND P1, PT, R7, UR18, !P0 ;  /* 0x0000001207007c0c */ /* 0x000fe2000c721270 */
[----:B------:R-:W-:Y:S01]  /*936f0*/  ULDC.64 UR30, c[0x0][0x228] ;  /* 0x00008a00001e7ab9 */ /* 0x000fe20000000a00 */
[----:B------:R-:W-:-:S11]  /*93700*/  ISETP.LT.AND P0, PT, R6, UR4, !P0 ;  /* 0x0000000406007c0c */ /* 0x000fd6000c701270 */
        /* <DEDUP_REMOVED lines=17> */
[----:B------:R-:W-:Y:S01]  /*93820*/  IMAD.U32 R164, RZ, RZ, UR31 ;  /* 0x0000001fffa47e24 */ /* 0x000fe2000f8e00ff */
[----:B------:R-:W-:Y:S01]  /*93830*/  ISETP.LT.AND P1, PT, R6, UR49, !P0 ;  /* 0x0000003106007c0c */ /* 0x000fe2000c721270 */
[----:B------:R-:W-:Y:S01]  /*93840*/  ULDC.64 UR30, c[0x0][0x228] ;  /* 0x00008a00001e7ab9 */ /* 0x000fe20000000a00 */
[----:B------:R-:W-:Y:S01]  /*93850*/  ISETP.GE.AND P0, PT, R17, UR19, PT ;  /* 0x0000001311007c0c */ /* 0x000fe2000bf06270 */
[----:B------:R-:W-:-:S08]  /*93860*/  ULDC.64 UR22, c[0x0][0x228] ;  /* 0x00008a0000167ab9 */ /* 0x000fd00000000a00 */
[----:B------:R-:W-:Y:S01]  /*93870*/  @P2 LOP3.LUT R12, R12, 0x20, RZ, 0xfc, !PT ;  /* 0x000000200c0c2812 */ /* 0x000fe200078efcff */
[----:B------:R-:W-:Y:S01]  /*93880*/  VIADD R17, R0, 0x120 ;  /* 0x0000012000117836 */ /* 0x000fe20000000000 */
[----:B------:R-:W-:Y:S01]  /*93890*/  UMOV UR10, UR30 ;  /* 0x0000001e000a7c82 */ /* 0x000fe20008000000 */
[----:B------:R-:W-:Y:S01]  /*938a0*/  ULDC.64 UR18, c[0x0][0x228] ;  /* 0x00008a0000127ab9 */ /* 0x000fe20000000a00 */
[----:B------:R-:W-:-:S04]  /*938b0*/  LOP3.LUT R12, R12, 0xffffffef, RZ, 0xc0, !PT ;  /* 0xffffffef0c0c7812 */ /* 0x000fc800078ec0ff */
[----:B------:R-:W-:Y:S02]  /*938c0*/  @P1 LOP3.LUT R12, R12, 0x10, RZ, 0xfc, !PT ;  /* 0x000000100c0c1812 */ /* 0x000fe400078efcff */
[----:B------:R-:W-:Y:S02]  /*938d0*/  ISETP.LT.AND P1, PT, R7, UR8, !P0 ;  /* 0x0000000807007c0c */ /* 0x000fe4000c721270 */
[----:B------:R-:W-:Y:S01]  /*938e0*/  ISETP.LT.AND P0, PT, R6, UR48, !P0 ;  /* 0x0000003006007c0c */ /* 0x000fe2000c701270 */
[----:B------:R-:W-:Y:S01]  /*938f0*/  UMOV UR30, UR18 ;  /* 0x00000012001e7c82 */ /* 0x000fe20008000000 */
[----:B------:R-:W-:Y:S01]  /*93900*/  LOP3.LUT R12, R12, 0xfffffff7, RZ, 0xc0, !PT ;  /* 0xfffffff70c0c7812 */ /* 0x000fe200078ec0ff */
[----:B------:R-:W-:Y:S01]  /*93910*/  IMAD.U32 R162, RZ, RZ, UR19 ;  /* 0x00000013ffa27e24 */ /* 0x000fe2000f8e00ff */
[----:B------:R-:W-:Y:S01]  /*93920*/  ULDC.64 UR18, c[0x0][0x228] ;  /* 0x00008a0000127ab9 */ /* 0x000fe20000000a00 */
[----:B------:R-:W-:-:S06]  /*93930*/  ULDC.64 UR48, c[0x0][0x228] ;  /* 0x00008a0000307ab9 */ /* 0x000fcc0000000a00 */
[----:B------:R-:W-:-:S04]  /*93940*/  @P1 LOP3.LUT R12, R12, 0x8, RZ, 0xfc, !PT ;  /* 0x000000080c0c1812 */ /* 0x000fc800078efcff */
[----:B------:R-:W-:-:S04]  /*93950*/  LOP3.LUT R12, R12, 0xfffffffb, RZ, 0xc0, !PT ;  /* 0xfffffffb0c0c7812 */ /* 0x000fc800078ec0ff */
[----:B------:R-:W-:Y:S02]  /*93960*/  @P0 LOP3.LUT R12, R12, 0x4, RZ, 0xfc, !PT ;  /* 0x000000040c0c0812 */ /* 0x000fe400078efcff */
        /* <DEDUP_REMOVED lines=9> */
[----:B------:R-:W-:Y:S01]  /*93a00*/  ISETP.GE.AND P0, PT, R17, UR7, PT ;  /* 0x0000000711007c0c */ /* 0x000fe2000bf06270 */
[----:B------:R-:W-:Y:S01]  /*93a10*/  VIADD R17, R0, 0x11c ;  /* 0x0000011c00117836 */ /* 0x000fe20000000000 */
[----:B------:R-:W-:Y:S02]  /*93a20*/  ULDC.64 UR6, c[0x0][0x228] ;  /* 0x00008a0000067ab9 */ /* 0x000fe40000000a00 */
[----:B------:R-:W-:Y:S02]  /*93a30*/  ISETP.LT.AND P1, PT, R7, UR24, !P0 ;  /* 0x0000001807007c0c */ /* 0x000fe4000c721270 */
        /* <DEDUP_REMOVED lines=80> */
[----:B------:R-:W-:Y:S01]  /*93f40*/  IMAD.U32 R154, RZ, RZ, UR15 ;  /* 0x0000000fff9a7e24 */ /* 0x000fe2000f8e00ff */
[----:B------:R-:W-:Y:S01]  /*93f50*/  ULDC.64 UR14, c[0x0][0x228] ;  /* 0x00008a00000e7ab9 */ /* 0x000fe20000000a00 */
[----:B------:R-:W-:Y:S01]  /*93f60*/  IMAD.U32 R156, RZ, RZ, UR25 ;  /* 0x00000019ff9c7e24 */ /* 0x000fe2000f8e00ff */
[----:B------:R-:W-:Y:S01]  /*93f70*/  ULDC.64 UR24, c[0x0][0x228] ;  /* 0x00008a0000187ab9 */ /* 0x000fe20000000a00 */
[----:B------:R-:W-:-:S05]  /*93f80*/  ULDC.64 UR18, c[0x0][0x228] ;  /* 0x00008a0000127ab9 */ /* 0x000fca0000000a00 */
        /* <DEDUP_REMOVED lines=15> */
[----:B------:R-:W-:Y:S01]  /*94080*/  ULDC.64 UR8, c[0x0][0x228] ;  /* 0x00008a0000087ab9 */ /* 0x000fe20000000a00 */
[----:B------:R-:W-:Y:S02]  /*94090*/  LOP3.LUT R11, R11, 0xffffefff, RZ, 0xc0, !PT ;  /* 0xffffefff0b0b7812 */ /* 0x000fe400078ec0ff */
[----:B------:R-:W-:Y:S02]  /*940a0*/  R2UR UR56, R23 ;  /* 0x00000000173872ca */ /* 0x000fe400000e0000 */
[----:B------:R-:W-:Y:S01]  /*940b0*/  R2UR UR43, R22 ;  /* 0x00000000162b72ca */ /* 0x000fe200000e0000 */
[----:B------:R-:W-:Y:S01]  /*940c0*/  UMOV UR41, UR45 ;  /* 0x0000002d00297c82 */ /* 0x000fe20008000000 */
[----:B------:R-:W-:Y:S01]  /*940d0*/  @P1 LOP3.LUT R11, R11, 0x1000, RZ, 0xfc, !PT ;  /* 0x000010000b0b1812 */ /* 0x000fe200078efcff */
[----:B------:R-:W-:Y:S01]  /*940e0*/  STL [R1+0x2b6c], R13 ;  /* 0x002b6c0d01007387 */ /* 0x000fe20000100800 */
[----:B------:R-:W-:Y:S01]  /*940f0*/  ISETP.LT.AND P1, PT, R7, UR16, !P0 ;  /* 0x0000001007007c0c */ /* 0x000fe2000c721270 */
[----:B------:R-:W-:Y:S01]  /*94100*/  ULDC.64 UR22, c[0x0][0x228] ;  /* 0x00008a0000167ab9 */ /* 0x000fe20000000a00 */
[----:B------:R-:W-:-:S02]  /*94110*/  ISETP.LT.AND P0, PT, R6, UR11, !P0 ;  /* 0x0000000b06007c0c */ /* 0x000fc4000c701270 */
[----:B------:R-:W-:-:S09]  /*94120*/  LOP3.LUT R11, R11, 0xfffff7ff, RZ, 0xc0, !PT ;  /* 0xfffff7ff0b0b7812 */ /* 0x000fd200078ec0ff */
[----:B------:R-:W-:-:S04]  /*94130*/  @P1 LOP3.LUT R11, R11, 0x800, RZ, 0xfc, !PT ;  /* 0x000008000b0b1812 */ /* 0x000fc800078efcff */
[----:B------:R-:W-:-:S04]  /*94140*/  LOP3.LUT R11, R11, 0xfffffbff, RZ, 0xc0, !PT ;  /* 0xfffffbff0b0b7812 */ /* 0x000fc800078ec0ff */
[----:B------:R-:W-:Y:S02]  /*94150*/  @P0 LOP3.LUT R11, R11, 0x400, RZ, 0xfc, !PT ;  /* 0x000004000b0b0812 */ /* 0x000fe400078efcff */
[----:B------:R-:W-:Y:S02]  /*94160*/  ISETP.GE.AND P0, PT, R16, UR21, PT ;  /* 0x0000001510007c0c */ /* 0x000fe4000bf06270 */
[----:B------:R-:W-:Y:S01]  /*94170*/  LOP3.LUT R11, R11, 0xfffffdff, RZ, 0xc0, !PT ;  /* 0xfffffdff0b0b7812 */ /* 0x000fe200078ec0ff */
[----:B------:R-:W-:Y:S01]  /*94180*/  UMOV UR10, UR24 ;  /* 0x00000018000a7c82 */ /* 0x000fe20008000000 */
[----:B------:R-:W-:Y:S01]  /*94190*/  ISETP.LT.AND P1, PT, R7, UR14, !P0 ;  /* 0x0000000e07007c0c */ /* 0x000fe2000c721270 */
[----:B------:R-:W-:Y:S01]  /*941a0*/  VIADD R16, R0, 0x106 ;  /* 0x0000010600107836 */ /* 0x000fe20000000000 */
[----:B------:R-:W-:Y:S01]  /*941b0*/  ISETP.LT.AND P0, PT, R6, UR4, !P0 ;  /* 0x0000000406007c0c */ /* 0x000fe2000c701270 */
[----:B------:R-:W-:Y:S01]  /*941c0*/  UMOV UR11, UR8 ;  /* 0x00000008000b7c82 */ /* 0x000fe20008000000 */
[----:B------:R-:W-:Y:S01]  /*941d0*/  IMAD.U32 R23, RZ, RZ, UR9 ;  /* 0x00000009ff177e24 */ /* 0x000fe2000f8e00ff */
[----:B------:R-:W-:Y:S01]  /*941e0*/  ULDC.64 UR8, c[0x0][0x228] ;  /* 0x00008a0000087ab9 */ /* 0x000fe20000000a00 */
[----:B------:R-:W-:-:S07]  /*941f0*/  ULDC.64 UR20, c[0x0][0x228] ;  /* 0x00008a0000147ab9 */ /* 0x000fce0000000a00 */
        /* <DEDUP_REMOVED lines=23> */
[----:B------:R-:W-:Y:S01]  /*94370*/  UMOV UR10, UR20 ;  /* 0x00000014000a7c82 */ /* 0x000fe20008000000 */
[----:B------:R-:W-:Y:S01]  /*94380*/  VIADD R17, R0, 0x100 ;  /* 0x0000010000117836 */ /* 0x000fe20000000000 */
        /* <DEDUP_REMOVED lines=15> */
[----:B------:R-:W-:Y:S01]  /*94480*/  IMAD.U32 R18, RZ, RZ, UR15 ;  /* 0x0000000fff127e24 */ /* 0x000fe2000f8e00ff */
[----:B------:R-:W-:Y:S01]  /*94490*/  ULDC.64 UR14, c[0x0][0x228] ;  /* 0x00008a00000e7ab9 */ /* 0x000fe20000000a00 */
[----:B------:R-:W-:Y:S01]  /*944a0*/  ULDC.64 UR10, c[0x0][0x228] ;  /* 0x00008a00000a7ab9 */ /* 0x000fe20000000a00 */
[----:B------:R-:W-:Y:S01]  /*944b0*/  R2UR UR45, R20 ;  /* 0x00000000142d72ca */ /* 0x000fe200000e0000 */
[----:B------:R-:W-:Y:S01]  /*944c0*/  STL [R1+0x2b70], R12 ;  /* 0x002b700c01007387 */ /* 0x000fe20000100800 */
[----:B------:R-:W-:Y:S01]  /*944d0*/  IMAD.U32 R161, RZ, RZ, UR29 ;  /* 0x0000001dffa17e24 */ /* 0x000fe2000f8e00ff */
[----:B------:R-:W-:-:S04]  /*944e0*/  ULDC.64 UR18, c[0x0][0x228] ;  /* 0x00008a0000127ab9 */ /* 0x000fc80000000a00 */
[----:B------:R-:W-:Y:S01]  /*944f0*/  @P1 LOP3.LUT R11, R11, 0x2, RZ, 0xfc, !PT ;  /* 0x000000020b0b1812 */ /* 0x000fe200078efcff */
[----:B------:R-:W-:Y:S01]  /*94500*/  UMOV UR8, UR10 ;  /* 0x0000000a00087c82 */ /* 0x000fe20008000000 */
[----:B------:R-:W-:Y:S01]  /*94510*/  IMAD.U32 R159, RZ, RZ, UR11 ;  /* 0x0000000bff9f7e24 */ /* 0x000fe2000f8e00ff */
[----:B------:R-:W-:Y:S01]  /*94520*/  ULDC.64 UR10, c[0x0][0x228] ;  /* 0x00008a00000a7ab9 */ /* 0x000fe20000000a00 */
[----:B------:R-:W-:Y:S01]  /*94530*/  LOP3.LUT R11, R11, 0xfffffffe, RZ, 0xc0, !PT ;  /* 0xfffffffe0b0b7812 */ /* 0x000fe200078ec0ff */
[----:B------:R-:W-:-:S03]  /*94540*/  ULDC.64 UR28, c[0x0][0x228] ;  /* 0x00008a00001c7ab9 */ /* 0x000fc60000000a00 */
        /* <DEDUP_REMOVED lines=9> */
[----:B------:R-:W-:-:S04]  /*945e0*/  ISETP.GE.AND P0, PT, R16, UR9, PT ;  /* 0x0000000910007c0c */ /* 0x000fc8000bf06270 */
[----:B------:R-:W-:Y:S02]  /*945f0*/  ISETP.LT.AND P2, PT, R7, UR14, !P0 ;  /* 0x0000000e07007c0c */ /* 0x000fe4000c741270 */
[----:B------:R-:W-:Y:S02]  /*94600*/  ISETP.LT.AND P1, PT, R6, UR8, !P0 ;  /* 0x0000000806007c0c */ /* 0x000fe4000c721270 */
[----:B------:R-:W-:Y:S01]  /*94610*/  LOP3.LUT R10, R10, 0xdfffffff, RZ, 0xc0, !PT ;  /* 0xdfffffff0a0a7812 */ /* 0x000fe200078ec0ff */
[----:B------:R-:W-:Y:S01]  /*94620*/  UMOV UR4, UR10 ;  /* 0x0000000a00047c82 */ /* 0x000fe20008000000 */
[----:B------:R-:W-:Y:S01]  /*94630*/  ISETP.GE.AND P0, PT, R17, UR13, PT ;  /* 0x0000000d11007c0c */ /* 0x000fe2000bf06270 */
[----:B------:R-:W-:Y:S01]  /*94640*/  VIADD R16, R0, 0xfa ;  /* 0x000000fa00107836 */ /* 0x000fe20000000000 */
[----:B------:R-:W-:-:S05]  /*94650*/  ULDC.64 UR8, c[0x0][0x228] ;  /* 0x00008a0000087ab9 */ /* 0x000fca0000000a00 */
[----:B------:R-:W-:Y:S01]  /*94660*/  @P2 LOP3.LUT R10, R10, 0x20000000, RZ, 0xfc, !PT ;  /* 0x200000000a0a2812 */ /* 0x000fe200078efcff */
[----:B------:R-:W-:Y:S01]  /*94670*/  IMAD.U32 R155, RZ, RZ, UR11 ;  /* 0x0000000bff9b7e24 */ /* 0x000fe2000f8e00ff */
[----:B------:R-:W-:Y:S01]  /*94680*/  ULDC.64 UR10, c[0x0][0x228] ;  /* 0x00008a00000a7ab9 */ /* 0x000fe20000000a00 */
[----:B------:R-:W-:Y:S01]  /*94690*/  VIADD R17, R0, 0xf8 ;  /* 0x000000f800117836 */ /* 0x000fe20000000000 */
[----:B------:R-:W-:Y:S01]  /*946a0*/  LOP3.LUT R10, R10, 0xefffffff, RZ, 0xc0, !PT ;  /* 0xefffffff0a0a7812 */ /* 0x000fe200078ec0ff */
[----:B------:R-:W-:-:S03]  /*946b0*/  ULDC.64 UR12, c[0x0][0x228] ;  /* 0x00008a00000c7ab9 */ /* 0x000fc60000000a00 */
[----:B------:R-:W-:Y:S02]  /*946c0*/  @P1 LOP3.LUT R10, R10, 0x10000000, RZ, 0xfc, !PT ;  /* 0x100000000a0a1812 */ /* 0x000fe400078efcff */
[----:B------:R-:W-:Y:S02]  /*946d0*/  ISETP.LT.AND P1, PT, R7, UR6, !P0 ;  /* 0x0000000607007c0c */ /* 0x000fe4000c721270 */
[----:B------:R-:W-:Y:S02]  /*946e0*/  ISETP.LT.AND P0, PT, R6, UR4, !P0 ;  /* 0x0000000406007c0c */ /* 0x000fe4000c701270 */
[----:B------:R-:W-:-:S09]  /*946f0*/  LOP3.LUT R10, R10, 0xf7ffffff, RZ, 0xc0, !PT ;  /* 0xf7ffffff0a0a7812 */ /* 0x000fd200078ec0ff */
[----:B------:R-:W-:-:S04]  /*94700*/  @P1 LOP3.LUT R10, R10, 0x8000000, RZ, 0xfc, !PT ;  /* 0x080000000a0a1812 */ /* 0x000fc800078efcff */
[----:B------:R-:W-:-:S04]  /*94710*/  LOP3.LUT R10, R10, 0xfbffffff, RZ, 0xc0, !PT ;  /* 0xfbffffff0a0a7812 */ /* 0x000fc800078ec0ff */
[----:B------:R-:W-:Y:S02]  /*94720*/  @P0 LOP3.LUT R10, R10, 0x4000000, RZ, 0xfc, !PT ;  /* 0x040000000a0a0812 */ /* 0x000fe400078efcff */
[----:B------:R-:W-:Y:S01]  /*94730*/  ISETP.GE.AND P0, PT, R16, UR17, PT ;  /* 0x0000001110007c0c */ /* 0x000fe2000bf06270 */
[----:B------:R-:W-:Y:S01]  /*94740*/  UMOV UR4, UR10 ;  /* 0x0000000a00047c82 */ /* 0x000fe20008000000 */
[----:B------:R-:W-:Y:S01]  /*94750*/  LOP3.LUT R10, R10, 0xfdffffff, RZ, 0xc0, !PT ;  /* 0xfdffffff0a0a7812 */ /* 0x000fe200078ec0ff */
[----:B------:R-:W-:Y:S01]  /*94760*/  IMAD.U32 R20, RZ, RZ, UR11 ;  /* 0x0000000bff147e24 */ /* 0x000fe2000f8e00ff */
[----:B------:R-:W-:Y:S01]  /*94770*/  ISETP.LT.AND P1, PT, R7, UR8, !P0 ;  /* 0x0000000807007c0c */ /* 0x000fe2000c721270 */
[----:B------:R-:W-:Y:S01]  /*94780*/  ULDC.64 UR10, c[0x0][0x228] ;  /* 0x00008a00000a7ab9 */ /* 0x000fe20000000a00 */
[----:B------:R-:W-:Y:S01]  /*94790*/  ISETP.LT.AND P0, PT, R6, UR4, !P0 ;  /* 0x0000000406007c0c */ /* 0x000fe2000c701270 */
[----:B------:R-:W-:Y:S01]  /*947a0*/  VIADD R16, R0, 0xf6 ;  /* 0x000000f600107836 */ /* 0x000fe20000000000 */
[----:B------:R0:W-:Y:S01]  /*947b0*/  STL [R1+0x2b74], R11 ;  /* 0x002b740b01007387 */ /* 0x0001e20000100800 */
[----:B------:R-:W-:-:S08]  /*947c0*/  ULDC.64 UR16, c[0x0][0x228] ;  /* 0x00008a0000107ab9 */ /* 0x000fd00000000a00 */
[----:B------:R-:W-:-:S04]  /*947d0*/  @P1 LOP3.LUT R10, R10, 0x2000000, RZ, 0xfc, !PT ;  /* 0x020000000a0a1812 */ /* 0x000fc800078efcff */
[----:B------:R-:W-:-:S04]  /*947e0*/  LOP3.LUT R10, R10, 0xfeffffff, RZ, 0xc0, !PT ;  /* 0xfeffffff0a0a7812 */ /* 0x000fc800078ec0ff */
[----:B------:R-:W-:Y:S02]  /*947f0*/  @P0 LOP3.LUT R10, R10, 0x1000000, RZ, 0xfc, !PT ;  /* 0x010000000a0a0812 */ /* 0x000fe400078efcff */
[----:B------:R-:W-:Y:S01]  /*94800*/  ISETP.GE.AND P0, PT, R17, UR15, PT ;  /* 0x0000000f11007c0c */ /* 0x000fe2000bf06270 */
[----:B------:R-:W-:Y:S01]  /*94810*/  UMOV UR4, UR10 ;  /* 0x0000000a00047c82 */ /* 0x000fe20008000000 */
[----:B------:R-:W-:Y:S01]  /*94820*/  LOP3.LUT R10, R10, 0xff7fffff, RZ, 0xc0, !PT ;  /* 0xff7fffff0a0a7812 */ /* 0x000fe200078ec0ff */
[----:B------:R-:W-:Y:S01]  /*94830*/  ULDC.64 UR14, c[0x0][0x228] ;  /* 0x00008a00000e7ab9 */ /* 0x000fe20000000a00 */
[----:B------:R-:W-:Y:S02]  /*94840*/  ISETP.LT.AND P1, PT, R7, UR12, !P0 ;  /* 0x0000000c07007c0c */ /* 0x000fe4000c721270 */
[----:B------:R-:W-:-:S11]  /*94850*/  ISETP.LT.AND P0, PT, R6, UR4, !P0 ;  /* 0x0000000406007c0c */ /* 0x000fd6000c701270 */
[----:B------:R-:W-:-:S04]  /*94860*/  @P1 LOP3.LUT R10, R10, 0x800000, RZ, 0xfc, !PT ;  /* 0x008000000a0a1812 */ /* 0x000fc800078efcff */
[----:B------:R-:W-:-:S04]  /*94870*/  LOP3.LUT R10, R10, 0xffbfffff, RZ, 0xc0, !PT ;  /* 0xffbfffff0a0a7812 */ /* 0x000fc800078ec0ff */
[----:B------:R-:W-:Y:S02]  /*94880*/  @P0 LOP3.LUT R10, R10, 0x400000, RZ, 0xfc, !PT ;  /* 0x004000000a0a0812 */ /* 0x000fe400078efcff */
[----:B------:R-:W-:Y:S01]  /*94890*/  ISETP.GE.AND P0, PT, R16, UR7, PT ;  /* 0x0000000710007c0c */ /* 0x000fe2000bf06270 */
[----:B------:R-:W-:Y:S01]  /*948a0*/  IMAD.U32 R19, RZ, RZ, UR11 ;  /* 0x0000000bff137e24 */ /* 0x000fe2000f8e00ff */
[----:B------:R-:W-:Y:S01]  /*948b0*/  ULDC.64 UR10, c[0x0][0x228] ;  /* 0x00008a00000a7ab9 */ /* 0x000fe20000000a00 */
[----:B------:R-:W-:Y:S01]  /*948c0*/  LOP3.LUT R10, R10, 0xffdfffff, RZ, 0xc0, !PT ;  /* 0xffdfffff0a0a7812 */ /* 0x000fe200078ec0ff */
[----:B------:R-:W-:Y:S01]  /*948d0*/  VIADD R16, R0, 0xf4 ;  /* 0x000000f400107836 */ /* 0x000fe20000000000 */
[----:B------:R-:W-:Y:S01]  /*948e0*/  ISETP.LT.AND P1, PT, R7, UR14, !P0 ;  /* 0x0000000e07007c0c */ /* 0x000fe2000c721270 */
[----:B------:R-:W-:Y:S01]  /*948f0*/  UMOV UR4, UR10 ;  /* 0x0000000a00047c82 */ /* 0x000fe20008000000 */
[----:B------:R-:W-:Y:S01]  /*94900*/  ULDC.64 UR6, c[0x0][0x228] ;  /* 0x00008a0000067ab9 */ /* 0x000fe20000000a00 */
[----:B------:R-:W-:-:S10]  /*94910*/  ISETP.LT.AND P0, PT, R6, UR4, !P0 ;  /* 0x0000000406007c0c */ /* 0x000fd4000c701270 */
[----:B------:R-:W-:-:S04]  /*94920*/  @P1 LOP3.LUT R10, R10, 0x200000, RZ, 0xfc, !PT ;  /* 0x002000000a0a1812 */ /* 0x000fc800078efcff */
[----:B------:R-:W-:-:S04]  /*94930*/  LOP3.LUT R10, R10, 0xffefffff, RZ, 0xc0, !PT ;  /* 0xffefffff0a0a7812 */ /* 0x000fc800078ec0ff */
[----:B------:R-:W-:Y:S02]  /*94940*/  @P0 LOP3.LUT R10, R10, 0x100000, RZ, 0xfc, !PT ;  /* 0x001000000a0a0812 */ /* 0x000fe400078efcff */
[----:B------:R-:W-:Y:S01]  /*94950*/  ISETP.GE.AND P0, PT, R16, UR9, PT ;  /* 0x0000000910007c0c */ /* 0x000fe2000bf06270 */
[----:B0-----:R-:W-:Y:S01]  /*94960*/  IMAD.U32 R11, RZ, RZ, UR11 ;  /* 0x0000000bff0b7e24 */ /* 0x001fe2000f8e00ff */
        /* <DEDUP_REMOVED lines=11> */
[----:B------:R0:W-:Y:S01]  /*94a20*/  STL [R1+0x284c], R11 ;  /* 0x00284c0b01007387 */ /* 0x0001e20000100800 */
[----:B------:R-:W-:Y:S01]  /*94a30*/  LOP3.LUT R10, R10, 0xfffdffff, RZ, 0xc0, !PT ;  /* 0xfffdffff0a0a7812 */ /* 0x000fe200078ec0ff */
[----:B------:R-:W-:Y:S01]  /*94a40*/  VIADD R16, R0, 0xf0 ;  /* 0x000000f000107836 */ /* 0x000fe20000000000 */
[----:B------:R-:W-:Y:S01]  /*94a50*/  ISETP.LT.AND P1, PT, R7, UR8, !P0 ;  /* 0x0000000807007c0c */ /* 0x000fe2000c721270 */
[----:B------:R-:W-:Y:S01]  /*94a60*/  ULDC.64 UR12, c[0x0][0x228] ;  /* 0x00008a00000c7ab9 */ /* 0x000fe20000000a00 */
[----:B0-----:R-:W-:Y:S01]  /*94a70*/  IMAD.U32 R11, RZ, RZ, UR11 ;  /* 0x0000000bff0b7e24 */ /* 0x001fe2000f8e00ff */
[----:B------:R-:W-:Y:S02]  /*94a80*/  ULDC.64 UR10, c[0x0][0x228] ;  /* 0x00008a00000a7ab9 */ /* 0x000fe40000000a00 */
[----:B------:R-:W-:-:S02]  /*94a90*/  UMOV UR4, UR10 ;  /* 0x0000000a00047c82 */ /* 0x000fc40008000000 */
[----:B------:R-:W-:-:S06]  /*94aa0*/  ISETP.LT.AND P0, PT, R6, UR4, !P0 ;  /* 0x0000000406007c0c */ /* 0x000fcc000c701270 */
        /* <DEDUP_REMOVED lines=48> */
[----:B------:R-:W-:Y:S01]  /*94db0*/  IMAD.U32 R21, RZ, RZ, UR21 ;  /* 0x00000015ff157e24 */ /* 0x000fe2000f8e00ff */
[----:B------:R-:W-:Y:S01]  /*94dc0*/  ULDC.64 UR20, c[0x0][0x228] ;  /* 0x00008a0000147ab9 */ /* 0x000fe20000000a00 */
[----:B------:R-:W-:Y:S01]  /*94dd0*/  R2UR UR57, R152 ;  /* 0x00000000983972ca */ /* 0x000fe200000e0000 */
[----:B------:R-:W-:Y:S01]  /*94de0*/  IMAD.U32 R163, RZ, RZ, UR31 ;  /* 0x0000001fffa37e24 */ /* 0x000fe2000f8e00ff */
[----:B------:R-:W-:Y:S01]  /*94df0*/  ULDC.64 UR30, c[0x0][0x228] ;  /* 0x00008a00001e7ab9 */ /* 0x000fe20000000a00 */
[----:B0-----:R-:W-:Y:S01]  /*94e00*/  IMAD.U32 R11, RZ, RZ, UR11 ;  /* 0x0000000bff0b7e24 */ /* 0x001fe2000f8e00ff */
[----:B------:R-:W-:Y:S01]  /*94e10*/  ULDC.64 UR10, c[0x0][0x228] ;  /* 0x00008a00000a7ab9 */ /* 0x000fe20000000a00 */
[----:B------:R-:W-:Y:S01]  /*94e20*/  LOP3.LUT R2, R2, 0xffffff7f, RZ, 0xc0, !PT ;  /* 0xffffff7f02027812 */ /* 0x000fe200078ec0ff */
[----:B------:R-:W-:Y:S01]  /*94e30*/  UMOV UR4, UR10 ;  /* 0x0000000a00047c82 */ /* 0x000fe20008000000 */
[----:B------:R-:W-:Y:S01]  /*94e40*/  IMAD.U32 R160, RZ, RZ, UR49 ;  /* 0x00000031ffa07e24 */ /* 0x000fe2000f8e00ff */
[----:B------:R-:W-:Y:S01]  /*94e50*/  ISETP.LT.AND P0, PT, R6, UR4, !P0 ;  /* 0x0000000406007c0c */ /* 0x000fe2000c701270 */
[----:B------:R-:W4:Y:S01]  /*94e60*/  LDL.LU R120, [R1+0x79c] ;  /* 0x00079c0001787983 */ /* 0x000f220000300800 */
[----:B------:R-:W-:Y:S01]  /*94e70*/  @P1 LOP3.LUT R10, R10, 0x200, RZ, 0xfc, !PT ;  /* 0x000002000a0a1812 */ /* 0x000fe200078efcff */
[----:B------:R-:W-:Y:S01]  /*94e80*/  IMAD.U32 R12, RZ, RZ, UR11 ;  /* 0x0000000bff0c7e24 */ /* 0x000fe2000f8e00ff */
[----:B------:R-:W-:Y:S01]  /*94e90*/  ULDC.64 UR10, c[0x0][0x228] ;  /* 0x00008a00000a7ab9 */ /* 0x000fe20000000a00 */
[----:B------:R-:W-:Y:S01]  /*94ea0*/  IMAD.U32 R152, RZ, RZ, UR25 ;  /* 0x00000019ff987e24 */ /* 0x000fe2000f8e00ff */
[----:B------:R-:W-:Y:S01]  /*94eb0*/  LOP3.LUT R10, R10, 0xfffffeff, RZ, 0xc0, !PT ;  /* 0xfffffeff0a0a7812 */ /* 0x000fe200078ec0ff */
[----:B------:R-:W-:Y:S01]  /*94ec0*/  UMOV UR4, UR10 ;  /* 0x0000000a00047c82 */ /* 0x000fe20008000000 */
[----:B------:R-:W-:Y:S01]  /*94ed0*/  IMAD.U32 R13, RZ, RZ, UR11 ;  /* 0x0000000bff0d7e24 */ /* 0x000fe2000f8e00ff */
[----:B------:R-:W-:Y:S01]  /*94ee0*/  ULDC.64 UR10, c[0x0][0x228] ;  /* 0x00008a00000a7ab9 */ /* 0x000fe20000000a00 */
[----:B------:R-:W-:Y:S01]  /*94ef0*/  ULDC.64 UR24, c[0x0][0x228] ;  /* 0x00008a0000187ab9 */ /* 0x000fe20000000a00 */
[----:B------:R-:W-:Y:S01]  /*94f00*/  ULDC.64 UR48, c[0x0][0x228] ;  /* 0x00008a0000307ab9 */ /* 0x000fe20000000a00 */
[----:B------:R-:W-:Y:S01]  /*94f10*/  LOP3.LUT R5, R5, 0x7fffffff, RZ, 0xc0, !PT ;  /* 0x7fffffff05057812 */ /* 0x000fe200078ec0ff */
[----:B------:R-:W4:Y:S01]  /*94f20*/  LDL.LU R121, [R1+0x798] ;  /* 0x0007980001797983 */ /* 0x000f220000300800 */
[----:B------:R-:W-:-:S02]  /*94f30*/  @P0 LOP3.LUT R10, R10, 0x100, RZ, 0xfc, !PT ;  /* 0x000001000a0a0812 */ /* 0x000fc400078efcff */
        /* <DEDUP_REMOVED lines=10> */
[----:B------:R-:W-:Y:S01]  /*94fe0*/  UMOV UR4, UR10 ;  /* 0x0000000a00047c82 */ /* 0x000fe20008000000 */
        /* <DEDUP_REMOVED lines=187> */
[----:B------:R-:W-:-:S04]  /*95ba0*/  ISETP.GE.AND P0, PT, R16, UR7, PT ;  /* 0x0000000710007c0c */ /* 0x000fc8000bf06270 */
[----:B------:R-:W-:Y:S01]  /*95bb0*/  ISETP.LT.AND P1, PT, R7, UR16, !P0 ;  /* 0x0000001007007c0c */ /* 0x000fe2000c721270 */
[----:B------:R-:W-:Y:S01]  /*95bc0*/  UMOV UR6, UR14 ;  /* 0x0000000e00067c82 */ /* 0x000fe20008000000 */
[----:B------:R-:W-:Y:S02]  /*95bd0*/  LOP3.LUT R9, R9, 0xffffffdf, RZ, 0xc0, !PT ;  /* 0xffffffdf09097812 */ /* 0x000fe400078ec0ff */
[----:B------:R-:W-:Y:S01]  /*95be0*/  ISETP.LT.AND P0, PT, R6, UR6, !P0 ;  /* 0x0000000606007c0c */ /* 0x000fe2000c701270 */
[----:B------:R-:W-:Y:S01]  /*95bf0*/  VIADD R16, R0, 0xc4 ;  /* 0x000000c400107836 */ /* 0x000fe20000000000 */
[----:B------:R-:W-:Y:S01]  /*95c00*/  UMOV UR4, UR15 ;  /* 0x0000000f00047c82 */ /* 0x000fe20008000000 */
        /* <DEDUP_REMOVED lines=58> */
[----:B------:R-:W-:-:S04]  /*95fb0*/  ISETP.GE.AND P0, PT, R6, UR26, PT ;  /* 0x0000001a06007c0c */ /* 0x000fc8000bf06270 */
[----:B------:R-:W-:Y:S02]  /*95fc0*/  ISETP.LT.AND P0, PT, R0, UR61, !P0 ;  /* 0x0000003d00007c0c */ /* 0x000fe4000c701270 */
[----:B------:R-:W-:Y:S01]  /*95fd0*/  LOP3.LUT R8, R8, 0xdfffffff, RZ, 0xc0, !PT ;  /* 0xdfffffff08087812 */ /* 0x000fe200078ec0ff */
[----:B------:R-:W-:Y:S01]  /*95fe0*/  UMOV UR22, UR27 ;  /* 0x0000001b00167c82 */ /* 0x000fe20008000000 */
[----:B------:R-:W-:-:S09]  /*95ff0*/  ULDC.64 UR26, c[0x0][0x228] ;  /* 0x00008a00001a7ab9 */ /* 0x000fd20000000a00 */
[----:B------:R-:W-:Y:S02]  /*96000*/  @P0 LOP3.LUT R8, R8, 0x20000000, RZ, 0xfc, !PT ;  /* 0x2000000008080812 */ /* 0x000fe400078efcff */
[----:B------:R-:W-:-:S04]  /*96010*/  ISETP.GE.AND P0, PT, R16, UR27, PT ;  /* 0x0000001b10007c0c */ /* 0x000fc8000bf06270 */
[----:B------:R-:W-:Y:S02]  /*96020*/  ISETP.LT.AND P1, PT, R7, UR28, !P0 ;  /* 0x0000001c07007c0c */ /* 0x000fe4000c721270 */
[----:B------:R-:W-:Y:S02]  /*96030*/  ISETP.LT.AND P0, PT, R6, UR30, !P0 ;  /* 0x0000001e06007c0c */ /* 0x000fe4000c701270 */
[----:B------:R-:W-:Y:S01]  /*96040*/  LOP3.LUT R8, R8, 0xffbfffff, RZ, 0xc0, !PT ;  /* 0xffbfffff08087812 */ /* 0x000fe200078ec0ff */
[----:B------:R-:W-:Y:S01]  /*96050*/  VIADD R16, R0, 0x4 ;  /* 0x0000000400107836 */ /* 0x000fe20000000000 */
[----:B------:R-:W-:Y:S01]  /*96060*/  UMOV UR18, UR32 ;  /* 0x0000002000127c82 */ /* 0x000fe20008000000 */
[----:B------:R-:W-:-:S06]  /*96070*/  ULDC.64 UR32, c[0x0][0x228] ;  /* 0x00008a0000207ab9 */ /* 0x000fcc0000000a00 */
[----:B------:R-:W-:-:S04]  /*96080*/  @P1 LOP3.LUT R8, R8, 0x400000, RZ, 0xfc, !PT ;  /* 0x0040000008081812 */ /* 0x000fc800078efcff */
[----:B------:R-:W-:Y:S01]  /*96090*/  LOP3.LUT R8, R8, 0xffdfffff, RZ, 0xc0, !PT ;  /* 0xffdfffff08087812 */ /* 0x000fe200078ec0ff */
[----:B------:R-:W-:Y:S01]  /*960a0*/  UMOV UR16, UR34 ;  /* 0x0000002200107c82 */ /* 0x000fe20008000000 */
[----:B------:R-:W-:Y:S02]  /*960b0*/  ULDC.64 UR34, c[0x0][0x228] ;  /* 0x00008a0000227ab9 */ /* 0x000fe40000000a00 */
[----:B------:R-:W-:Y:S02]  /*960c0*/  @P0 LOP3.LUT R8, R8, 0x200000, RZ, 0xfc, !PT ;  /* 0x0020000008080812 */ /* 0x000fe400078efcff */
[----:B------:R-:W-:-:S04]  /*960d0*/  ISETP.GE.AND P0, PT, R16, UR33, PT ;  /* 0x0000002110007c0c */ /* 0x000fc8000bf06270 */
[----:B------:R-:W-:Y:S01]  /*960e0*/  ISETP.LT.AND P1, PT, R7, UR34, !P0 ;  /* 0x0000002207007c0c */ /* 0x000fe2000c721270 */
[----:B------:R-:W-:Y:S01]  /*960f0*/  UMOV UR8, UR37 ;  /* 0x0000002500087c82 */ /* 0x000fe20008000000 */
[----:B------:R-:W-:Y:S01]  /*96100*/  UMOV UR24, UR36 ;  /* 0x0000002400187c82 */ /* 0x000fe20008000000 */
[----:B------:R-:W-:Y:S01]  /*96110*/  ULDC.64 UR36, c[0x0][0x228] ;  /* 0x00008a0000247ab9 */ /* 0x000fe20000000a00 */
[----:B------:R-:W-:Y:S02]  /*96120*/  LOP3.LUT R8, R8, 0xffefffff, RZ, 0xc0, !PT ;  /* 0xffefffff08087812 */ /* 0x000fe400078ec0ff */
[----:B------:R-:W-:Y:S01]  /*96130*/  ISETP.LT.AND P0, PT, R6, UR36, !P0 ;  /* 0x0000002406007c0c */ /* 0x000fe2000c701270 */
[----:B------:R-:W-:-:S06]  /*96140*/  VIADD R16, R0, 0x3 ;  /* 0x0000000300107836 */ /* 0x000fcc0000000000 */
[----:B------:R-:W-:Y:S01]  /*96150*/  @P1 LOP3.LUT R8, R8, 0x100000, RZ, 0xfc, !PT ;  /* 0x0010000008081812 */ /* 0x000fe200078efcff */
[----:B------:R-:W-:Y:S01]  /*96160*/  UMOV UR14, UR39 ;  /* 0x00000027000e7c82 */ /* 0x000fe20008000000 */
[----:B------:R-:W-:Y:S01]  /*96170*/  UMOV UR28, UR38 ;  /* 0x00000026001c7c82 */ /* 0x000fe20008000000 */
[----:B------:R-:W-:Y:S01]  /*96180*/  ULDC.64 UR38, c[0x0][0x228] ;  /* 0x00008a0000267ab9 */ /* 0x000fe20000000a00 */
[----:B------:R-:W-:Y:S01]  /*96190*/  LOP3.LUT R8, R8, 0xfffbffff, RZ, 0xc0, !PT ;  /* 0xfffbffff08087812 */ /* 0x000fe200078ec0ff */
[----:B------:R-:W-:Y:S01]  /*961a0*/  UMOV UR6, UR41 ;  /* 0x0000002900067c82 */ /* 0x000fe20008000000 */
[----:B------:R-:W-:Y:S01]  /*961b0*/  UMOV UR27, UR40 ;  /* 0x00000028001b7c82 */ /* 0x000fe20008000000 */
[----:B------:R-:W-:Y:S01]  /*961c0*/  UMOV UR33, UR43 ;  /* 0x0000002b00217c82 */ /* 0x000fe20008000000 */
[----:B------:R-:W-:Y:S01]  /*961d0*/  @P0 LOP3.LUT R8, R8, 0x40000, RZ, 0xfc, !PT ;  /* 0x0004000008080812 */ /* 0x000fe200078efcff */
[----:B------:R-:W-:Y:S01]  /*961e0*/  UMOV UR34, UR42 ;  /* 0x0000002a00227c82 */ /* 0x000fe20008000000 */
[----:B------:R-:W-:Y:S01]  /*961f0*/  ISETP.GE.AND P0, PT, R16, UR39, PT ;  /* 0x0000002710007c0c */ /* 0x000fe2000bf06270 */
[----:B------:R-:W-:Y:S01]  /*96200*/  ULDC.64 UR40, c[0x0][0x228] ;  /* 0x00008a0000287ab9 */ /* 0x000fe20000000a00 */
[----:B------:R-:W-:-:S02]  /*96210*/  ULDC.64 UR42, c[0x0][0x228] ;  /* 0x00008a00002a7ab9 */ /* 0x000fc40000000a00 */
[----:B------:R-:W-:Y:S02]  /*96220*/  ISETP.LT.AND P1, PT, R7, UR40, !P0 ;  /* 0x0000002807007c0c */ /* 0x000fe4000c721270 */
[----:B------:R-:W-:Y:S01]  /*96230*/  ISETP.LT.AND P0, PT, R6, UR42, !P0 ;  /* 0x0000002a06007c0c */ /* 0x000fe2000c701270 */
[----:B------:R-:W-:Y:S01]  /*96240*/  VIADD R16, R0, 0x2 ;  /* 0x0000000200107836 */ /* 0x000fe20000000000 */
[----:B------:R-:W-:Y:S01]  /*96250*/  UMOV UR61, UR45 ;  /* 0x0000002d003d7c82 */ /* 0x000fe20008000000 */
[----:B------:R-:W-:Y:S01]  /*96260*/  UMOV UR30, UR44 ;  /* 0x0000002c001e7c82 */ /* 0x000fe20008000000 */
[----:B------:R-:W-:Y:S01]  /*96270*/  ULDC.64 UR44, c[0x0][0x228] ;  /* 0x00008a00002c7ab9 */ /* 0x000fe20000000a00 */
[----:B------:R-:W-:Y:S01]  /*96280*/  LOP3.LUT R8, R8, 0xffff7fff, RZ, 0xc0, !PT ;  /* 0xffff7fff08087812 */ /* 0x000fe200078ec0ff */
[----:B------:R-:W-:Y:S01]  /*96290*/  UMOV UR12, UR47 ;  /* 0x0000002f000c7c82 */ /* 0x000fe20008000000 */
[----:B------:R-:W-:Y:S01]  /*962a0*/  UMOV UR20, UR46 ;  /* 0x0000002e00147c82 */ /* 0x000fe20008000000 */
[----:B------:R-:W-:-:S05]  /*962b0*/  ULDC.64 UR46, c[0x0][0x228] ;  /* 0x00008a00002e7ab9 */ /* 0x000fca0000000a00 */
[----:B------:R-:W-:Y:S02]  /*962c0*/  @P0 LOP3.LUT R2, R2, 0x80, RZ, 0xfc, !PT ;  /* 0x0000008002020812 */ /* 0x000fe400078efcff */
[----:B------:R-:W-:Y:S02]  /*962d0*/  ISETP.GE.AND P0, PT, R16, UR45, PT ;  /* 0x0000002d10007c0c */ /* 0x000fe4000bf06270 */
[----:B------:R-:W-:Y:S02]  /*962e0*/  @P1 LOP3.LUT R8, R8, 0x8000, RZ, 0xfc, !PT ;  /* 0x0000800008081812 */ /* 0x000fe400078efcff */
[----:B------:R-:W-:Y:S02]  /*962f0*/  ISETP.LT.AND P1, PT, R7, UR46, !P0 ;  /* 0x0000002e07007c0c */ /* 0x000fe4000c721270 */
[----:B------:R-:W-:Y:S02]  /*96300*/  ISETP.LT.AND P0, PT, R6, UR48, !P0 ;  /* 0x0000003006007c0c */ /* 0x000fe4000c701270 */
[----:B------:R-:W-:Y:S01]  /*96310*/  LOP3.LUT R2, R2, 0xffffffbf, RZ, 0xc0, !PT ;  /* 0xffffffbf02027812 */ /* 0x000fe200078ec0ff */
[----:B------:R-:W-:Y:S01]  /*96320*/  VIADD R16, R0, 0x1 ;  /* 0x0000000100107836 */ /* 0x000fe20000000000 */
[----:B------:R-:W-:Y:S01]  /*96330*/  UMOV UR39, UR22 ;  /* 0x0000001600277c82 */ /* 0x000fe20008000000 */
[----:B------:R-:W-:-:S06]  /*96340*/  UMOV UR46, UR51 ;  /* 0x00000033002e7c82 */ /* 0x000fcc0008000000 */
[----:B------:R-:W-:Y:S01]  /*96350*/  @P1 LOP3.LUT R2, R2, 0x40, RZ, 0xfc, !PT ;  /* 0x0000004002021812 */ /* 0x000fe200078efcff */
[----:B------:R-:W-:Y:S01]  /*96360*/  UMOV UR22, UR50 ;  /* 0x0000003200167c82 */ /* 0x000fe20008000000 */
[----:B------:R-:W-:Y:S02]  /*96370*/  ULDC.64 UR50, c[0x0][0x228] ;  /* 0x00008a0000327ab9 */ /* 0x000fe40000000a00 */
[----:B------:R-:W-:Y:S01]  /*96380*/  LOP3.LUT R2, R2, 0xffffffdf, RZ, 0xc0, !PT ;  /* 0xffffffdf02027812 */ /* 0x000fe200078ec0ff */
[----:B------:R-:W-:Y:S01]  /*96390*/  UMOV UR40, UR30 ;  /* 0x0000001e00287c82 */ /* 0x000fe20008000000 */
[----:B------:R-:W-:Y:S01]  /*963a0*/  UMOV UR48, UR33 ;  /* 0x0000002100307c82 */ /* 0x000fe20008000000 */
[----:B------:R-:W-:Y:S01]  /*963b0*/  UMOV UR30, UR27 ;  /* 0x0000001b001e7c82 */ /* 0x000fe20008000000 */
[----:B------:R-:W-:Y:S01]  /*963c0*/  @P0 LOP3.LUT R2, R2, 0x20, RZ, 0xfc, !PT ;  /* 0x0000002002020812 */ /* 0x000fe200078efcff */
[----:B------:R-:W-:Y:S01]  /*963d0*/  UMOV UR27, UR53 ;  /* 0x00000035001b7c82 */ /* 0x000fe20008000000 */
[----:B------:R-:W-:Y:S01]  /*963e0*/  ISETP.GE.AND P0, PT, R16, UR51, PT ;  /* 0x0000003310007c0c */ /* 0x000fe2000bf06270 */
[----:B------:R-:W-:Y:S01]  /*963f0*/  UMOV UR33, UR52 ;  /* 0x0000003400217c82 */ /* 0x000fe20008000000 */
[----:B------:R-:W-:-:S02]  /*96400*/  ULDC.64 UR52, c[0x0][0x228] ;  /* 0x00008a0000347ab9 */ /* 0x000fc40000000a00 */
        /* <DEDUP_REMOVED lines=13> */
[----:B------:R-:W-:Y:S02]  /*964e0*/  UMOV UR20, UR59 ;  /* 0x0000003b00147c82 */ /* 0x000fe40008000000 */
[----:B------:R-:W-:Y:S01]  /*964f0*/  @P0 LOP3.LUT R2, R2, 0x4, RZ, 0xfc, !PT ;  /* 0x0000000402020812 */ /* 0x000fe200078efcff */
[----:B------:R-:W-:Y:S01]  /*96500*/  UMOV UR51, UR58 ;  /* 0x0000003a00337c82 */ /* 0x000fe20008000000 */
[----:B------:R-:W-:Y:S01]  /*96510*/  ISETP.GE.AND P0, PT, R16, UR57, PT ;  /* 0x0000003910007c0c */ /* 0x000fe2000bf06270 */
[----:B------:R-:W-:Y:S01]  /*96520*/  ULDC.64 UR58, c[0x0][0x228] ;  /* 0x00008a00003a7ab9 */ /* 0x000fe20000000a00 */
[----:B------:R-:W-:-:S02]  /*96530*/  UMOV UR57, UR61 ;  /* 0x0000003d00397c82 */ /* 0x000fc40008000000 */
[----:B------:R-:W-:Y:S01]  /*96540*/  ISETP.LT.AND P2, PT, R6, UR60, !P0 ;  /* 0x0000003c06007c0c */ /* 0x000fe2000c741270 */
[----:B------:R-:W-:Y:S01]  /*96550*/  ULDC.64 UR60, c[0x0][0x228] ;  /* 0x00008a00003c7ab9 */ /* 0x000fe20000000a00 */
[C---:B------:R-:W-:Y:S02]  /*96560*/  ISETP.LT.AND P1, PT, R7.reuse, UR58, !P0 ;  /* 0x0000003a07007c0c */ /* 0x040fe4000c721270 */
[----:B------:R-:W-:Y:S02]  /*96570*/  ISETP.GE.AND P0, PT, R0, UR59, PT ;  /* 0x0000003b00007c0c */ /* 0x000fe4000bf06270 */
[----:B------:R-:W-:Y:S01]  /*96580*/  LOP3.LUT R8, R8, 0xfff7ffff, RZ, 0xc0, !PT ;  /* 0xfff7ffff08087812 */ /* 0x000fe200078ec0ff */
[----:B------:R-:W-:Y:S01]  /*96590*/  VIADD R16, R0, 0x153 ;  /* 0x0000015300107836 */ /* 0x000fe20000000000 */
[----:B------:R-:W-:Y:S01]  /*965a0*/  ISETP.LT.AND P0, PT, R7, UR60, !P0 ;  /* 0x0000003c07007c0c */ /* 0x000fe2000c701270 */
[----:B------:R-:W-:Y:S01]  /*965b0*/  ULDC.64 UR58, c[0x0][0x228] ;  /* 0x00008a00003a7ab9 */ /* 0x000fe20000000a00 */
[----:B------:R-:W-:-:S03]  /*965c0*/  LOP3.LUT R2, R2, 0xfffffffd, RZ, 0xc0, !PT ;  /* 0xfffffffd02027812 */ /* 0x000fc600078ec0ff */
[----:B------:R-:W-:-:S04]  /*965d0*/  @P2 LOP3.LUT R8, R8, 0x80000, RZ, 0xfc, !PT ;  /* 0x0008000008082812 */ /* 0x000fc800078efcff */
[----:B------:R-:W-:-:S04]  /*965e0*/  LOP3.LUT R8, R8, 0xfffdffff, RZ, 0xc0, !PT ;  /* 0xfffdffff08087812 */ /* 0x000fc800078ec0ff */
[----:B------:R-:W-:Y:S02]  /*965f0*/  @P0 LOP3.LUT R2, R2, 0x2, RZ, 0xfc, !PT ;  /* 0x0000000202020812 */ /* 0x000fe400078efcff */
[----:B------:R-:W-:Y:S02]  /*96600*/  ISETP.GE.AND P0, PT, R16, UR57, PT ;  /* 0x0000003910007c0c */ /* 0x000fe4000bf06270 */
[----:B------:R-:W-:Y:S02]  /*96610*/  @P1 LOP3.LUT R8, R8, 0x20000, RZ, 0xfc, !PT ;  /* 0x0002000008081812 */ /* 0x000fe400078efcff */
[----:B------:R-:W-:Y:S01]  /*96620*/  ISETP.LT.AND P1, PT, R7, UR58, !P0 ;  /* 0x0000003a07007c0c */ /* 0x000fe2000c721270 */
[----:B------:R-:W-:Y:S01]  /*96630*/  UMOV UR60, UR5 ;  /* 0x00000005003c7c82 */ /* 0x000fe20008000000 */
[----:B------:R-:W-:Y:S01]  /*96640*/  ULDC UR5, c[0x0][0x228] ;  /* 0x00008a0000057ab9 */ /* 0x000fe20000000800 */
[----:B------:R-:W-:Y:S02]  /*96650*/  LOP3.LUT R8, R8, 0xfffeffff, RZ, 0xc0, !PT ;  /* 0xfffeffff08087812 */ /* 0x000fe400078ec0ff */
[----:B------:R-:W-:Y:S01]  /*96660*/  ISETP.LT.AND P0, PT, R6, UR5, !P0 ;  /* 0x0000000506007c0c */ /* 0x000fe2000c701270 */
[----:B------:R-:W-:Y:S01]  /*96670*/  VIADD R16, R0, 0x151 ;  /* 0x0000015100107836 */ /* 0x000fe20000000000 */
[----:B------:R-:W-:-:S06]  /*96680*/  UMOV UR57, UR54 ;  /* 0x0000003600397c82 */ /* 0x000fcc0008000000 */
[----:B------:R-:W-:Y:S01]  /*96690*/  @P1 LOP3.LUT R8, R8, 0x10000, RZ, 0xfc, !PT ;  /* 0x0001000008081812 */ /* 0x000fe200078efcff */
[----:B------:R-:W-:Y:S01]  /*966a0*/  UMOV UR54, UR52 ;  /* 0x0000003400367c82 */ /* 0x000fe20008000000 */
[----:B------:R-:W-:Y:S02]  /*966b0*/  ULDC UR5, c[0x0][0x228] ;  /* 0x00008a0000057ab9 */ /* 0x000fe40000000800 */
[----:B------:R-:W-:Y:S01]  /*966c0*/  LOP3.LUT R8, R8, 0xffffbfff, RZ, 0xc0, !PT ;  /* 0xffffbfff08087812 */ /* 0x000fe200078ec0ff */
[----:B------:R-:W-:Y:S01]  /*966d0*/  UMOV UR52, UR48 ;  /* 0x0000003000347c82 */ /* 0x000fe20008000000 */
[----:B------:R-:W-:Y:S01]  /*966e0*/  UMOV UR48, UR34 ;  /* 0x0000002200307c82 */ /* 0x000fe20008000000 */
[----:B------:R-:W-:Y:S01]  /*966f0*/  UMOV UR34, UR12 ;  /* 0x0000000c00227c82 */ /* 0x000fe20008000000 */
[----:B------:R-:W-:Y:S01]  /*96700*/  @P0 LOP3.LUT R8, R8, 0x4000, RZ, 0xfc, !PT ;  /* 0x0000400008080812 */ /* 0x000fe200078efcff */
[----:B------:R-:W-:Y:S01]  /*96710*/  UMOV UR12, UR6 ;  /* 0x00000006000c7c82 */ /* 0x000fe20008000000 */
[----:B------:R-:W-:Y:S01]  /*96720*/  ISETP.GE.AND P0, PT, R16, UR60, PT ;  /* 0x0000003c10007c0c */ /* 0x000fe2000bf06270 */
[----:B------:R-:W-:-:S03]  /*96730*/  ULDC UR6, c[0x0][0x228] ;  /* 0x00008a0000067ab9 */ /* 0x000fc60000000800 */
[----:B------:R-:W-:Y:S02]  /*96740*/  ISETP.LT.AND P1, PT, R7, UR6, !P0 ;  /* 0x0000000607007c0c */ /* 0x000fe4000c721270 */
[----:B------:R-:W-:Y:S01]  /*96750*/  LOP3.LUT R8, R8, 0xffffdfff, RZ, 0xc0, !PT ;  /* 0xffffdfff08087812 */ /* 0x000fe200078ec0ff */
[----:B------:R-:W-:Y:S01]  /*96760*/  VIADD R16, R0, 0x14f ;  /* 0x0000014f00107836 */ /* 0x000fe20000000000 */
[----:B------:R-:W-:Y:S01]  /*96770*/  ISETP.LT.AND P0, PT, R6, UR5, !P0 ;  /* 0x0000000506007c0c */ /* 0x000fe2000c701270 */
[----:B------:R-:W-:Y:S01]  /*96780*/  ULDC UR6, c[0x0][0x228] ;  /* 0x00008a0000067ab9 */ /* 0x000fe20000000800 */
[----:B------:R-:W-:-:S07]  /*96790*/  ULDC UR5, c[0x0][0x228] ;  /* 0x00008a0000057ab9 */ /* 0x000fce0000000800 */
[----:B------:R-:W-:-:S04]  /*967a0*/  @P1 LOP3.LUT R8, R8, 0x2000, RZ, 0xfc, !PT ;  /* 0x0000200008081812 */ /* 0x000fc800078efcff */
[----:B------:R-:W-:-:S04]  /*967b0*/  LOP3.LUT R8, R8, 0xffffefff, RZ, 0xc0, !PT ;  /* 0xffffefff08087812 */ /* 0x000fc800078ec0ff */
[----:B------:R-:W-:Y:S02]  /*967c0*/  @P0 LOP3.LUT R8, R8, 0x1000, RZ, 0xfc, !PT ;  /* 0x0000100008080812 */ /* 0x000fe400078efcff */
[----:B------:R-:W-:Y:S02]  /*967d0*/  ISETP.GE.AND P0, PT, R16, UR57, PT ;  /* 0x0000003910007c0c */ /* 0x000fe4000bf06270 */
[----:B------:R-:W-:Y:S01]  /*967e0*/  LOP3.LUT R8, R8, 0xfffff7ff, RZ, 0xc0, !PT ;  /* 0xfffff7ff08087812 */ /* 0x000fe200078ec0ff */
[----:B------:R-:W-:Y:S01]  /*967f0*/  VIADD R16, R0, 0x14d ;  /* 0x0000014d00107836 */ /* 0x000fe20000000000 */
[----:B------:R-:W-:Y:S01]  /*96800*/  ISETP.LT.AND P1, PT, R7, UR6, !P0 ;  /* 0x0000000607007c0c */ /* 0x000fe2000c721270 */
[----:B------:R-:W-:Y:S01]  /*96810*/  ULDC UR6, c[0x0][0x228] ;  /* 0x00008a0000067ab9 */ /* 0x000fe20000000800 */
[----:B------:R-:W-:Y:S01]  /*96820*/  ISETP.LT.AND P0, PT, R6, UR5, !P0 ;  /* 0x0000000506007c0c */ /* 0x000fe2000c701270 */
[----:B------:R-:W-:Y:S01]  /*96830*/  ULDC UR5, c[0x0][0x228] ;  /* 0x00008a0000057ab9 */ /* 0x000fe20000000800 */
[----:B------:R-:W-:-:S02]  /*96840*/  LOP3.LUT R4, R4, 0x7fffffff, RZ, 0xc0, !PT ;  /* 0x7fffffff04047812 */ /* 0x000fc400078ec0ff */
[----:B------:R-:W-:Y:S01]  /*96850*/  LOP3.LUT R3, R3, 0x7fffffff, RZ, 0xc0, !PT ;  /* 0x7fffffff03037812 */ /* 0x000fe200078ec0ff */
[----:B------:R-:W-:Y:S01]  /*96860*/  STL [R1+0x2b78], R11 ;  /* 0x002b780b01007387 */ /* 0x000fe20000100800 */
[----:B------:R-:W-:Y:S01]  /*96870*/  F2FP.SATFINITE.E5M2.F32.PACK_AB_MERGE_C R24, R25, R24, RZ ;  /* 0x000000181918723e */ /* 0x000fe200048060ff */
[----:B------:R-:W-:-:S04]  /*96880*/  ULDC UR57, c[0x0][0x228] ;  /* 0x00008a0000397ab9 */ /* 0x000fc80000000800 */
[----:B------:R-:W-:-:S04]  /*96890*/  @P1 LOP3.LUT R8, R8, 0x800, RZ, 0xfc, !PT ;  /* 0x0000080008081812 */ /* 0x000fc800078efcff */
[----:B------:R-:W-:-:S04]  /*968a0*/  LOP3.LUT R8, R8, 0xfffffbff, RZ, 0xc0, !PT ;  /* 0xfffffbff08087812 */ /* 0x000fc800078ec0ff */
[----:B------:R-:W-:Y:S02]  /*968b0*/  @P0 LOP3.LUT R8, R8, 0x400, RZ, 0xfc, !PT ;  /* 0x0000040008080812 */ /* 0x000fe400078efcff */
[----:B------:R-:W-:-:S04]  /*968c0*/  ISETP.GE.AND P0, PT, R16, UR59, PT ;  /* 0x0000003b10007c0c */ /* 0x000fc8000bf06270 */
        /* <DEDUP_REMOVED lines=16> */
[----:B------:R-:W-:Y:S01]  /*969d0*/  STL [R1+0x2b7c], R12 ;  /* 0x002b7c0c01007387 */ /* 0x000fe20000100800 */
[----:B------:R-:W-:Y:S01]  /*969e0*/  F2FP.SATFINITE.E5M2.F32.PACK_AB_MERGE_C R32, R33, R32, RZ ;  /* 0x000000202120723e */ /* 0x000fe200048060ff */
        /* <DEDUP_REMOVED lines=43> */
[----:B------:R-:W-:-:S04]  /*96ca0*/  ISETP.GE.AND P0, PT, R16, UR46, PT ;  /* 0x0000002e10007c0c */ /* 0x000fc8000bf06270 */
[----:B------:R-:W-:Y:S01]  /*96cb0*/  ISETP.LT.AND P1, PT, R7, UR6, !P0 ;  /* 0x0000000607007c0c */ /* 0x000fe2000c721270 */
[----:B------:R-:W-:Y:S01]  /*96cc0*/  VIADD R16, R0, 0x141 ;  /* 0x0000014100107836 */ /* 0x000fe20000000000 */
[----:B------:R-:W-:Y:S01]  /*96cd0*/  ISETP.LT.AND P0, PT, R6, UR5, !P0 ;  /* 0x0000000506007c0c */ /* 0x000fe2000c701270 */
[----:B------:R-:W-:Y:S01]  /*96ce0*/  ULDC UR6, c[0x0][0x228] ;  /* 0x00008a0000067ab9 */ /* 0x000fe20000000800 */
[----:B------:R-:W-:-:S09]  /*96cf0*/  ULDC UR5, c[0x0][0x228] ;  /* 0x00008a0000057ab9 */ /* 0x000fd20000000800 */
        /* <DEDUP_REMOVED lines=183> */
[----:B------:R-:W-:Y:S02]  /*97870*/  R2UR UR20, R168 ;  /* 0x00000000a81472ca */ /* 0x000fe400000e0000 */
[----:B------:R-:W-:Y:S01]  /*97880*/  LOP3.LUT R4, R4, 0xf7ffffff, RZ, 0xc0, !PT ;  /* 0xf7ffffff04047812 */ /* 0x000fe200078ec0ff */
[----:B------:R-:W-:Y:S01]  /*97890*/  VIADD R16, R0, 0x11d ;  /* 0x0000011d00107836 */ /* 0x000fe20000000000 */
[----:B------:R-:W-:Y:S01]  /*978a0*/  ISETP.LT.AND P0, PT, R6, UR5, !P0 ;  /* 0x0000000506007c0c */ /* 0x000fe2000c701270 */
[----:B------:R-:W-:Y:S01]  /*978b0*/  ULDC UR6, c[0x0][0x228] ;  /* 0x00008a0000067ab9 */ /* 0x000fe20000000800 */
[----:B------:R-:W-:-:S05]  /*978c0*/  ULDC UR5, c[0x0][0x228] ;  /* 0x00008a0000057ab9 */ /* 0x000fca0000000800 */
        /* <DEDUP_REMOVED lines=146> */
[----:B------:R-:W-:Y:S02]  /*981f0*/  ISETP.GE.AND P0, PT, R16, UR14, PT ;  /* 0x0000000e10007c0c */ /* 0x000fe4000bf06270 */
[----:B------:R-:W-:Y:S01]  /*98200*/  R2UR UR16, R152 ;  /* 0x00000000981072ca */ /* 0x000fe200000e0000 */
[----:B------:R-:W-:Y:S01]  /*98210*/  VIADD R16, R0, 0x101 ;  /* 0x0000010100107836 */ /* 0x000fe20000000000 */
[----:B------:R-:W-:Y:S01]  /*98220*/  ISETP.LT.AND P1, PT, R7, UR6, !P0 ;  /* 0x0000000607007c0c */ /* 0x000fe2000c721270 */
[----:B------:R-:W-:Y:S01]  /*98230*/  ULDC UR6, c[0x0][0x228] ;  /* 0x00008a0000067ab9 */ /* 0x000fe20000000800 */
[----:B------:R-:W-:Y:S01]  /*98240*/  ISETP.LT.AND P0, PT, R6, UR5, !P0 ;  /* 0x0000000506007c0c */ /* 0x000fe2000c701270 */
[----:B------:R-:W-:Y:S01]  /*98250*/  ULDC UR5, c[0x0][0x228] ;  /* 0x00008a0000057ab9 */ /* 0x000fe20000000800 */
[----:B------:R-:W-:Y:S01]  /*98260*/  R2UR UR18, R23 ;  /* 0x00000000171272ca */ /* 0x000fe200000e0000 */
[----:B------:R-:W-:Y:S01]  /*98270*/  STL [R1+0x2b98], R245 ;  /* 0x002b98f501007387 */ /* 0x000fe20000100800 */
[----:B------:R-:W-:Y:S01]  /*98280*/  R2UR UR20, R22 ;  /* 0x00000000161472ca */ /* 0x000fe200000e0000 */
[----:B------:R-:W-:-:S06]  /*98290*/  ULDC UR14, c[0x0][0x228] ;  /* 0x00008a00000e7ab9 */ /* 0x000fcc0000000800 */
        /* <DEDUP_REMOVED lines=25> */
[----:B------:R-:W-:Y:S01]  /*98430*/  STL [R1+0x2b9c], R244 ;  /* 0x002b9cf401007387 */ /* 0x000fe20000100800 */
[----:B------:R-:W-:Y:S02]  /*98440*/  ISETP.LT.AND P0, PT, R6, UR5, !P0 ;  /* 0x0000000506007c0c */ /* 0x000fe4000c701270 */
[----:B------:R-:W-:Y:S01]  /*98450*/  R2UR UR12, R21 ;  /* 0x00000000150c72ca */ /* 0x000fe200000e0000 */
[----:B------:R-:W-:Y:S01]  /*98460*/  STL [R1+0x2ba0], R243 ;  /* 0x002ba0f301007387 */ /* 0x000fe20000100800 */
[----:B------:R-:W-:Y:S01]  /*98470*/  LOP3.LUT R3, R3, 0xfdffffff, RZ, 0xc0, !PT ;  /* 0xfdffffff03037812 */ /* 0x000fe200078ec0ff */
[----:B------:R-:W-:Y:S01]  /*98480*/  VIADD R16, R0, 0xfb ;  /* 0x000000fb00107836 */ /* 0x000fe20000000000 */
[----:B------:R-:W-:Y:S01]  /*98490*/  ULDC UR6, c[0x0][0x228] ;  /* 0x00008a0000067ab9 */ /* 0x000fe20000000800 */
[----:B------:R-:W-:Y:S01]  /*984a0*/  STL [R1+0x2ba4], R242 ;  /* 0x002ba4f201007387 */ /* 0x000fe20000100800 */
[----:B------:R-:W-:-:S03]  /*984b0*/  ULDC UR5, c[0x0][0x228] ;  /* 0x00008a0000057ab9 */ /* 0x000fc60000000800 */
[----:B------:R-:W-:Y:S01]  /*984c0*/  STL [R1+0x2ba8], R241 ;  /* 0x002ba8f101007387 */ /* 0x000fe20000100800 */
[----:B------:R-:W-:-:S03]  /*984d0*/  @P1 LOP3.LUT R3, R3, 0x2000000, RZ, 0xfc, !PT ;  /* 0x0200000003031812 */ /* 0x000fc600078efcff */
[----:B------:R-:W-:Y:S01]  /*984e0*/  STL [R1+0x2bac], R15 ;  /* 0x002bac0f01007387 */ /* 0x000fe20000100800 */
[----:B------:R-:W-:-:S03]  /*984f0*/  LOP3.LUT R3, R3, 0xfeffffff, RZ, 0xc0, !PT ;  /* 0xfeffffff03037812 */ /* 0x000fc600078ec0ff */
[----:B------:R-:W-:Y:S04]  /*98500*/  STL [R1+0x2bb0], R237 ;  /* 0x002bb0ed01007387 */ /* 0x000fe80000100800 */
[----:B------:R-:W-:Y:S04]  /*98510*/  STL [R1+0x2bb4], R238 ;  /* 0x002bb4ee01007387 */ /* 0x000fe80000100800 */
[----:B------:R-:W-:Y:S04]  /*98520*/  STL [R1+0x2bb8], R236 ;  /* 0x002bb8ec01007387 */ /* 0x000fe80000100800 */
[----:B------:R-:W-:Y:S01]  /*98530*/  STL [R1+0x2bbc], R14 ;  /* 0x002bbc0e01007387 */ /* 0x000fe20000100800 */
[----:B------:R-:W-:-:S03]  /*98540*/  @P0 LOP3.LUT R3, R3, 0x1000000, RZ, 0xfc, !PT ;  /* 0x0100000003030812 */ /* 0x000fc600078efcff */
[----:B------:R-:W-:Y:S01]  /*98550*/  STL [R1+0x2bc0], R9 ;  /* 0x002bc00901007387 */ /* 0x000fe20000100800 */
[----:B------:R-:W-:-:S03]  /*98560*/  ISETP.GE.AND P0, PT, R16, UR12, PT ;  /* 0x0000000c10007c0c */ /* 0x000fc6000bf06270 */
[----:B------:R-:W-:Y:S01]  /*98570*/  STL [R1+0x2bc4], R2 ;  /* 0x002bc40201007387 */ /* 0x000fe20000100800 */
[----:B------:R-:W-:-:S03]  /*98580*/  VIADD R16, R0, 0xf9 ;  /* 0x000000f900107836 */ /* 0x000fc60000000000 */
[----:B------:R-:W-:Y:S04]  /*98590*/  STL [R1+0x2bc8], R8 ;  /* 0x002bc80801007387 */ /* 0x000fe80000100800 */
[----:B------:R-:W-:Y:S04]  /*985a0*/  STL [R1+0x2bcc], R5 ;  /* 0x002bcc0501007387 */ /* 0x000fe80000100800 */
[----:B------:R-:W-:Y:S04]  /*985b0*/  STL [R1+0x2bd0], R4 ;  /* 0x002bd00401007387 */ /* 0x000fe80000100800 */
[----:B------:R4:W-:Y:S02]  /*985c0*/  STL [R1+0x2bd4], R0 ;  /* 0x002bd40001007387 */ /* 0x0009e40000100800 */
[----:B----4-:R-:W-:Y:S01]  /*985d0*/  F2FP.SATFINITE.E5M2.F32.PACK_AB_MERGE_C R0, R120, R121, RZ ;  /* 0x000000797800723e */ /* 0x010fe200048060ff */
        /* <DEDUP_REMOVED lines=15> */
[----:B------:R-:W-:Y:S01]  /*986d0*/  STL [R1+0x2bd8], R7 ;  /* 0x002bd80701007387 */ /* 0x000fe20000100800 */
[----:B------:R-:W-:Y:S02]  /*986e0*/  IMAD.MOV.U32 R106, RZ, RZ, R104 ;  /* 0x000000ffff6a7224 */ /* 0x000fe400078e0068 */
[----:B------:R-:W-:Y:S01]  /*986f0*/  IMAD.MOV.U32 R105, RZ, RZ, R103 ;  /* 0x000000ffff697224 */ /* 0x000fe200078e0067 */
[----:B------:R-:W-:Y:S01]  /*98700*/  STL [R1+0x2bdc], R6 ;  /* 0x002bdc0601007387 */ /* 0x000fe20000100800 */
[----:B------:R-:W-:Y:S02]  /*98710*/  IMAD.MOV.U32 R104, RZ, RZ, R102 ;  /* 0x000000ffff687224 */ /* 0x000fe400078e0066 */
[----:B------:R-:W-:Y:S01]  /*98720*/  IMAD.MOV.U32 R103, RZ, RZ, R101 ;  /* 0x000000ffff677224 */ /* 0x000fe200078e0065 */
[----:B------:R0:W-:Y:S01]  /*98730*/  STL [R1+0x273c], R0 ;  /* 0x00273c0001007387 */ /* 0x0001e20000100800 */
[----:B------:R-:W-:-:S02]  /*98740*/  IMAD.MOV.U32 R102, RZ, RZ, R100 ;  /* 0x000000ffff667224 */ /* 0x000fc400078e0064 */
[----:B------:R-:W-:Y:S02]  /*98750*/  IMAD.MOV.U32 R101, RZ, RZ, R99 ;  /* 0x000000ffff657224 */ /* 0x000fe400078e0063 */
[----:B------:R-:W-:Y:S02]  /*98760*/  IMAD.MOV.U32 R100, RZ, RZ, R98 ;  /* 0x000000ffff647224 */ /* 0x000fe400078e0062 */
[----:B------:R-:W-:Y:S02]  /*98770*/  IMAD.MOV.U32 R99, RZ, RZ, R97 ;  /* 0x000000ffff637224 */ /* 0x000fe400078e0061 */
[----:B------:R-:W-:Y:S01]  /*98780*/  IMAD.MOV.U32 R98, RZ, RZ, R96 ;  /* 0x000000ffff627224 */ /* 0x000fe200078e0060 */
[----:B------:R-:W4:Y:S04]  /*98790*/  LDL.LU R97, [R1+0x458] ;  /* 0x0004580001617983 */ /* 0x000f280000300800 */
[----:B------:R-:W2:Y:S01]  /*987a0*/  LDL.LU R96, [R1+0x45c] ;  /* 0x00045c0001607983 */ /* 0x000ea20000300800 */
[----:B------:R-:W-:Y:S01]  /*987b0*/  ISETP.LT.AND P1, PT, R7, UR6, !P0 ;  /* 0x0000000607007c0c */ /* 0x000fe2000c721270 */
[----:B------:R-:W-:Y:S01]  /*987c0*/  ULDC UR6, c[0x0][0x228] ;  /* 0x00008a0000067ab9 */ /* 0x000fe20000000800 */
[----:B------:R-:W-:Y:S01]  /*987d0*/  ISETP.LT.AND P0, PT, R6, UR5, !P0 ;  /* 0x0000000506007c0c */ /* 0x000fe2000c701270 */
[----:B------:R-:W-:Y:S01]  /*987e0*/  ULDC UR5, c[0x0][0x228] ;  /* 0x00008a0000057ab9 */ /* 0x000fe20000000800 */
[----:B------:R-:W-:-:S02]  /*987f0*/  R2UR UR8, R18 ;  /* 0x00000000120872ca */ /* 0x000fc400000e0000 */
[----:B------:R-:W-:-:S07]  /*98800*/  LOP3.LUT R3, R3, 0xff7fffff, RZ, 0xc0, !PT ;  /* 0xff7fffff03037812 */ /* 0x000fce00078ec0ff */
[----:B------:R-:W-:-:S04]  /*98810*/  @P1 LOP3.LUT R3, R3, 0x800000, RZ, 0xfc, !PT ;  /* 0x0080000003031812 */ /* 0x000fc800078efcff */
[----:B------:R-:W-:-:S04]  /*98820*/  LOP3.LUT R3, R3, 0xffbfffff, RZ, 0xc0, !PT ;  /* 0xffbfffff03037812 */ /* 0x000fc800078ec0ff */
[----:B------:R-:W-:Y:S02]  /*98830*/  @P0 LOP3.LUT R3, R3, 0x400000, RZ, 0xfc, !PT ;  /* 0x0040000003030812 */ /* 0x000fe400078efcff */
[----:B------:R-:W-:-:S04]  /*98840*/  ISETP.GE.AND P0, PT, R16, UR8, PT ;  /* 0x0000000810007c0c */ /* 0x000fc8000bf06270 */
[----:B------:R-:W-:Y:S01]  /*98850*/  ISETP.LT.AND P1, PT, R7, UR6, !P0 ;  /* 0x0000000607007c0c */ /* 0x000fe2000c721270 */
[----:B------:R-:W-:Y:S01]  /*98860*/  ULDC UR6, c[0x0][0x228] ;  /* 0x00008a0000067ab9 */ /* 0x000fe20000000800 */
[----:B------:R-:W-:Y:S01]  /*98870*/  ISETP.LT.AND P0, PT, R6, UR5, !P0 ;  /* 0x0000000506007c0c */ /* 0x000fe2000c701270 */
[----:B------:R-:W-:Y:S01]  /*98880*/  ULDC UR5, c[0x0][0x228] ;  /* 0x00008a0000057ab9 */ /* 0x000fe20000000800 */
[----:B------:R-:W-:Y:S02]  /*98890*/  LOP3.LUT R3, R3, 0xffdfffff, RZ, 0xc0, !PT ;  /* 0xffdfffff03037812 */ /* 0x000fe400078ec0ff */
[----:B0-----:R-:W-:Y:S01]  /*988a0*/  F2FP.SATFINITE.E5M2.F32.PACK_AB_MERGE_C R0, R120, R121, RZ ;  /* 0x000000797800723e */ /* 0x001fe200048060ff */
[----:B------:R-:W-:Y:S02]  /*988b0*/  IMAD.MOV.U32 R120, RZ, RZ, R117 ;  /* 0x000000ffff787224 */ /* 0x000fe400078e0075 */
[----:B------:R-:W-:Y:S02]  /*988c0*/  IMAD.MOV.U32 R121, RZ, RZ, R116 ;  /* 0x000000ffff797224 */ /* 0x000fe400078e0074 */
[----:B------:R-:W-:-:S02]  /*988d0*/  IMAD.MOV.U32 R117, RZ, RZ, R115 ;  /* 0x000000ffff757224 */ /* 0x000fc400078e0073 */
[----:B------:R-:W-:Y:S01]  /*988e0*/  @P1 LOP3.LUT R3, R3, 0x200000, RZ, 0xfc, !PT ;  /* 0x0020000003031812 */ /* 0x000fe200078efcff */
[----:B------:R-:W-:Y:S02]  /*988f0*/  IMAD.MOV.U32 R116, RZ, RZ, R114 ;  /* 0x000000ffff747224 */ /* 0x000fe400078e0072 */
[----:B------:R-:W-:Y:S01]  /*98900*/  IMAD.MOV.U32 R115, RZ, RZ, R113 ;  /* 0x000000ffff737224 */ /* 0x000fe200078e0071 */
[----:B------:R-:W-:Y:S01]  /*98910*/  LOP3.LUT R3, R3, 0xffefffff, RZ, 0xc0, !PT ;  /* 0xffefffff03037812 */ /* 0x000fe200078ec0ff */
        /* <DEDUP_REMOVED lines=8> */
[----:B------:R0:W-:Y:S01]  /*989a0*/  STL [R1+0x8f4], R0 ;  /* 0x0008f40001007387 */ /* 0x0001e20000100800 */
[----:B------:R-:W-:Y:S01]  /*989b0*/  IMAD.MOV.U32 R106, RZ, RZ, R104 ;  /* 0x000000ffff6a7224 */ /* 0x000fe200078e0068 */
[----:B------:R-:W-:Y:S01]  /*989c0*/  @P0 LOP3.LUT R3, R3, 0x100000, RZ, 0xfc, !PT ;  /* 0x0010000003030812 */ /* 0x000fe200078efcff */
[----:B------:R-:W-:-:S02]  /*989d0*/  IMAD.MOV.U32 R105, RZ, RZ, R103 ;  /* 0x000000ffff697224 */ /* 0x000fc400078e0067 */
[----:B------:R-:W-:Y:S02]  /*989e0*/  IMAD.MOV.U32 R104, RZ, RZ, R102 ;  /* 0x000000ffff687224 */ /* 0x000fe400078e0066 */
[----:B------:R-:W-:Y:S02]  /*989f0*/  IMAD.MOV.U32 R103, RZ, RZ, R101 ;  /* 0x000000ffff677224 */ /* 0x000fe400078e0065 */
[----:B------:R-:W-:Y:S01]  /*98a00*/  IMAD.MOV.U32 R102, RZ, RZ, R100 ;  /* 0x000000ffff667224 */ /* 0x000fe200078e0064 */
[----:B0-----:R-:W-:Y:S01]  /*98a10*/  F2FP.SATFINITE.E5M2.F32.PACK_AB_MERGE_C R0, R120, R121, RZ ;  /* 0x000000797800723e */ /* 0x001fe200048060ff */
[----:B------:R-:W-:Y:S02]  /*98a20*/  IMAD.MOV.U32 R101, RZ, RZ, R99 ;  /* 0x000000ffff657224 */ /* 0x000fe400078e0063 */
[----:B------:R-:W-:Y:S02]  /*98a30*/  IMAD.MOV.U32 R100, RZ, RZ, R98 ;  /* 0x000000ffff647224 */ /* 0x000fe400078e0062 */
[----:B----4-:R-:W-:-:S02]  /*98a40*/  IMAD.MOV.U32 R99, RZ, RZ, R97 ;  /* 0x000000ffff637224 */ /* 0x010fc400078e0061 */
[----:B------:R-:W4:Y:S01]  /*98a50*/  LDL.LU R97, [R1+0x460] ;  /* 0x0004600001617983 */ /* 0x000f220000300800 */
[----:B--2---:R-:W-:-:S03]  /*98a60*/  IMAD.MOV.U32 R98, RZ, RZ, R96 ;  /* 0x000000ffff627224 */ /* 0x004fc600078e0060 */
[----:B------:R-:W2:Y:S04]  /*98a70*/  LDL.LU R96, [R1+0x464] ;  /* 0x0004640001607983 */ /* 0x000ea80000300800 */
[----:B------:R-:W-:Y:S04]  /*98a80*/  STL [R1+0x2be0], R3 ;  /* 0x002be00301007387 */ /* 0x000fe80000100800 */
[----:B------:R0:W-:Y:S04]  /*98a90*/  STL [R1+0x8f0], R0 ;  /* 0x0008f00001007387 */ /* 0x0001e80000100800 */
[----:B------:R-:W0:Y:S04]  /*98aa0*/  LDL.LU R121, [R1+0x7b0] ;  /* 0x0007b00001797983 */ /* 0x000e280000300800 */
[----:B------:R-:W0:Y:S02]  /*98ab0*/  LDL.LU R120, [R1+0x7b4] ;  /* 0x0007b40001787983 */ /* 0x000e240000300800 */
[----:B0-----:R-:W-:Y:S01]  /*98ac0*/  F2FP.SATFINITE.E5M2.F32.PACK_AB_MERGE_C R0, R120, R121, RZ ;  /* 0x000000797800723e */ /* 0x001fe200048060ff */
        /* <DEDUP_REMOVED lines=19> */
[----:B------:R0:W-:Y:S01]  /*98c00*/  STL [R1+0x7ac], R0 ;  /* 0x0007ac0001007387 */ /* 0x0001e20000100800 */
[----:B------:R-:W-:-:S02]  /*98c10*/  IMAD.MOV.U32 R102, RZ, RZ, R100 ;  /* 0x000000ffff667224 */ /* 0x000fc400078e0064 */
[----:B------:R-:W-:Y:S02]  /*98c20*/  IMAD.MOV.U32 R101, RZ, RZ, R99 ;  /* 0x000000ffff657224 */ /* 0x000fe400078e0063 */
[----:B------:R-:W-:Y:S02]  /*98c30*/  IMAD.MOV.U32 R100, RZ, RZ, R98 ;  /* 0x000000ffff647224 */ /* 0x000fe400078e0062 */
[----:B----4-:R-:W-:Y:S02]  /*98c40*/  IMAD.MOV.U32 R99, RZ, RZ, R97 ;  /* 0x000000ffff637224 */ /* 0x010fe400078e0061 */
[----:B--2---:R-:W-:Y:S01]  /*98c50*/  IMAD.MOV.U32 R98, RZ, RZ, R96 ;  /* 0x000000ffff627224 */ /* 0x004fe200078e0060 */
[----:B------:R-:W2:Y:S04]  /*98c60*/  LDL.LU R97, [R1+0x468] ;  /* 0x0004680001617983 */ /* 0x000ea80000300800 */
[----:B------:R-:W4:Y:S04]  /*98c70*/  LDL.LU R96, [R1+0x46c] ;  /* 0x00046c0001607983 */ /* 0x000f280000300800 */
[----:B------:R-:W3:Y:S04]  /*98c80*/  LDL.LU R123, [R1+0x7b8] ;  /* 0x0007b800017b7983 */ /* 0x000ee80000300800 */
[----:B------:R-:W3:Y:S01]  /*98c90*/  LDL.LU R122, [R1+0x7bc] ;  /* 0x0007bc00017a7983 */ /* 0x000ee20000300800 */
[----:B0-----:R-:W-:-:S02]  /*98ca0*/  F2FP.SATFINITE.E5M2.F32.PACK_AB_MERGE_C R0, R120, R121, RZ ;  /* 0x000000797800723e */ /* 0x001fc400048060ff */
[----:B---3--:R-:W-:-:S05]  /*98cb0*/  F2FP.SATFINITE.E5M2.F32.PACK_AB_MERGE_C R11, R122, R123, RZ ;  /* 0x0000007b7a0b723e */ /* 0x008fca00048060ff */
[----:B------:R-:W-:Y:S04]  /*98cc0*/  STL [R1+0x2be4], R11 ;  /* 0x002be40b01007387 */ /* 0x000fe80000100800 */
[----:B------:R0:W-:Y:S04]  /*98cd0*/  STL [R1+0x7a8], R0 ;  /* 0x0007a80001007387 */ /* 0x0001e80000100800 */
[----:B------:R-:W0:Y:S04]  /*98ce0*/  LDL.LU R121, [R1+0x7c8] ;  /* 0x0007c80001797983 */ /* 0x000e280000300800 */
[----:B------:R-:W0:Y:S02]  /*98cf0*/  LDL.LU R120, [R1+0x7cc] ;  /* 0x0007cc0001787983 */ /* 0x000e240000300800 */
[----:B0-----:R-:W-:-:S05]  /*98d00*/  F2FP.SATFINITE.E5M2.F32.PACK_AB_MERGE_C R0, R120, R121, RZ ;  /* 0x000000797800723e */ /* 0x001fca00048060ff */
        /* <DEDUP_REMOVED lines=22> */
[----:B------:R-:W0:Y:S01]  /*98e70*/  LDL.LU R120, [R1+0x7fc] ;  /* 0x0007fc0001787983 */ /* 0x000e220000300800 */
        /* <DEDUP_REMOVED lines=18> */
[----:B0-----:R-:W-:Y:S01]  /*98fa0*/  F2FP.SATFINITE.E5M2.F32.PACK_AB_MERGE_C R0, R120, R121, RZ ;  /* 0x000000797800723e */ /* 0x001fe200048060ff */
[----:B------:R-:W-:-:S04]  /*98fb0*/  IMAD.MOV.U32 R121, RZ, RZ, R113 ;  /* 0x000000ffff797224 */ /* 0x000fc800078e0071 */
[----:B------:R0:W-:Y:S04]  /*98fc0*/  STL [R1+0x286c], R0 ;  /* 0x00286c0001007387 */ /* 0x0001e80000100800 */
[----:B------:R-:W3:Y:S01]  /*98fd0*/  LDL.LU R103, [R1+0x470] ;  /* 0x0004700001677983 */ /* 0x000ee20000300800 */
[----:B------:R-:W-:-:S03]  /*98fe0*/  IMAD.MOV.U32 R120, RZ, RZ, R112 ;  /* 0x000000ffff787224 */ /* 0x000fc600078e0070 */
[----:B------:R-:W3:Y:S01]  /*98ff0*/  LDL.LU R102, [R1+0x474] ;  /* 0x0004740001667983 */ /* 0x000ee20000300800 */
[----:B------:R-:W-:-:S03]  /*99000*/  IMAD.MOV.U32 R113, RZ, RZ, R105 ;  /* 0x000000ffff717224 */ /* 0x000fc600078e0069 */
[----:B------:R-:W3:Y:S01]  /*99010*/  LDL.LU R101, [R1+0x478] ;  /* 0x0004780001657983 */ /* 0x000ee20000300800 */
[----:B------:R-:W-:-:S03]  /*99020*/  IMAD.MOV.U32 R112, RZ, RZ, R104 ;  /* 0x000000ffff707224 */ /* 0x000fc600078e0068 */
[----:B------:R-:W3:Y:S01]  /*99030*/  LDL.LU R100, [R1+0x47c] ;  /* 0x00047c0001647983 */ /* 0x000ee20000300800 */
[----:B--2---:R-:W-:-:S03]  /*99040*/  IMAD.MOV.U32 R105, RZ, RZ, R97 ;  /* 0x000000ffff697224 */ /* 0x004fc600078e0061 */
[----:B------:R-:W2:Y:S01]  /*99050*/  LDL.LU R99, [R1+0x480] ;  /* 0x0004800001637983 */ /* 0x000ea20000300800 */
[----:B----4-:R-:W-:-:S03]  /*99060*/  IMAD.MOV.U32 R104, RZ, RZ, R96 ;  /* 0x000000ffff687224 */ /* 0x010fc600078e0060 */
[----:B------:R-:W4:Y:S04]  /*99070*/  LDL.LU R98, [R1+0x484] ;  /* 0x0004840001627983 */ /* 0x000f280000300800 */
[----:B------:R-:W4:Y:S04]  /*99080*/  LDL.LU R97, [R1+0x490] ;  /* 0x0004900001617983 */ /* 0x000f280000300800 */
[----:B------:R-:W4:Y:S04]  /*99090*/  LDL.LU R96, [R1+0x494] ;  /* 0x0004940001607983 */ /* 0x000f280000300800 */
[----:B------:R-:W3:Y:S04]  /*990a0*/  LDL.LU R129, [R1+0x400] ;  /* 0x0004000001817983 */ /* 0x000ee80000300800 */
[----:B------:R-:W3:Y:S01]  /*990b0*/  LDL.LU R128, [R1+0x404] ;  /* 0x0004040001807983 */ /* 0x000ee20000300800 */
[----:B------:R-:W-:-:S02]  /*990c0*/  F2FP.SATFINITE.E5M2.F32.PACK_AB_MERGE_C R8, R127, R126, RZ ;  /* 0x0000007e7f08723e */ /* 0x000fc400048060ff */
[----:B0-----:R-:W-:Y:S01]  /*990d0*/  F2FP.SATFINITE.E5M2.F32.PACK_AB_MERGE_C R0, R122, R123, RZ ;  /* 0x0000007b7a00723e */ /* 0x001fe200048060ff */
        /* <DEDUP_REMOVED lines=14> */
[----:B---3--:R-:W-:-:S05]  /*991c0*/  F2FP.SATFINITE.E5M2.F32.PACK_AB_MERGE_C R7, R128, R129, RZ ;  /* 0x000000818007723e */ /* 0x008fca00048060ff */
[----:B------:R0:W-:Y:S04]  /*991d0*/  STL [R1+0x2be8], R7 ;  /* 0x002be80701007387 */ /* 0x0001e80000100800 */
[----:B------:R-:W-:Y:S01]  /*991e0*/  STL [R1+0x2bec], R8 ;  /* 0x002bec0801007387 */ /* 0x000fe20000100800 */
[----:B0-----:R-:W-:-:S05]  /*991f0*/  F2FP.SATFINITE.E5M2.F32.PACK_AB_MERGE_C R7, R124, R125, RZ ;  /* 0x0000007d7c07723e */ /* 0x001fca00048060ff */
[----:B------:R-:W-:Y:S04]  /*99200*/  STL [R1+0x2bf0], R7 ;  /* 0x002bf00701007387 */ /* 0x000fe80000100800 */
[----:B------:R0:W-:Y:S02]  /*99210*/  STL [R1+0x2bf4], R0 ;  /* 0x002bf40001007387 */ /* 0x0001e40000100800 */
[----:B0-----:R-:W-:-:S05]  /*99220*/  F2FP.SATFINITE.E5M2.F32.PACK_AB_MERGE_C R0, R120, R121, RZ ;  /* 0x000000797800723e */ /* 0x001fca00048060ff */
[----:B------:R0:W-:Y:S04]  /*99230*/  STL [R1+0x7f0], R0 ;  /* 0x0007f00001007387 */ /* 0x0001e80000100800 */
[----:B------:R-:W3:Y:S04]  /*99240*/  LDL.LU R117, [R1+0x4a0] ;  /* 0x0004a00001757983 */ /* 0x000ee80000300800 */
[----:B------:R-:W3:Y:S04]  /*99250*/  LDL.LU R116, [R1+0x4a4] ;  /* 0x0004a40001747983 */ /* 0x000ee80000300800 */
[----:B------:R-:W3:Y:S04]  /*99260*/  LDL.LU R115, [R1+0x4b0] ;  /* 0x0004b00001737983 */ /* 0x000ee80000300800 */
[----:B------:R-:W3:Y:S04]  /*99270*/  LDL.LU R114, [R1+0x4b4] ;  /* 0x0004b40001727983 */ /* 0x000ee80000300800 */
[----:B------:R-:W3:Y:S04]  /*99280*/  LDL.LU R113, [R1+0x4b8] ;  /* 0x0004b80001717983 */ /* 0x000ee80000300800 */
[----:B------:R-:W3:Y:S01]  /*99290*/  LDL.LU R112, [R1+0x4bc] ;  /* 0x0004bc0001707983 */ /* 0x000ee20000300800 */
[----:B------:R-:W-:-:S03]  /*992a0*/  IMAD.MOV.U32 R129, RZ, RZ, R107 ;  /* 0x000000ffff817224 */ /* 0x000fc600078e006b */
[----:B------:R-:W3:Y:S01]  /*992b0*/  LDL.LU R111, [R1+0x4c0] ;  /* 0x0004c000016f7983 */ /* 0x000ee20000300800 */
[----:B------:R-:W-:-:S03]  /*992c0*/  IMAD.MOV.U32 R128, RZ, RZ, R106 ;  /* 0x000000ffff807224 */ /* 0x000fc600078e006a */
[----:B------:R-:W3:Y:S04]  /*992d0*/  LDL.LU R110, [R1+0x4c4] ;  /* 0x0004c400016e7983 */ /* 0x000ee80000300800 */
[----:B------:R-:W3:Y:S04]  /*992e0*/  LDL.LU R109, [R1+0x4c8] ;  /* 0x0004c800016d7983 */ /* 0x000ee80000300800 */
[----:B------:R-:W3:Y:S01]  /*992f0*/  LDL.LU R108, [R1+0x4cc] ;  /* 0x0004cc00016c7983 */ /* 0x000ee20000300800 */
[----:B------:R-:W-:-:S03]  /*99300*/  IMAD.MOV.U32 R125, RZ, RZ, R103 ;  /* 0x000000ffff7d7224 */ /* 0x000fc600078e0067 */
        /* <DEDUP_REMOVED lines=10> */
[----:B------:R-:W4:Y:S01]  /*993b0*/  LDL.LU R102, [R1+0x4e4] ;  /* 0x0004e40001667983 */ /* 0x000f220000300800 */
[----:B------:R-:W-:-:S03]  /*993c0*/  IMAD.MOV.U32 R118, RZ, RZ, R97 ;  /* 0x000000ffff767224 */ /* 0x000fc600078e0061 */
[----:B------:R-:W4:Y:S01]  /*993d0*/  LDL.LU R101, [R1+0x4e8] ;  /* 0x0004e80001657983 */ /* 0x000f220000300800 */
[----:B------:R-:W-:-:S03]  /*993e0*/  IMAD.MOV.U32 R119, RZ, RZ, R96 ;  /* 0x000000ffff777224 */ /* 0x000fc600078e0060 */
[----:B------:R-:W4:Y:S04]  /*993f0*/  LDL.LU R100, [R1+0x4ec] ;  /* 0x0004ec0001647983 */ /* 0x000f280000300800 */
[----:B------:R-:W4:Y:S04]  /*99400*/  LDL.LU R99, [R1+0x4f0] ;  /* 0x0004f00001637983 */ /* 0x000f280000300800 */
[----:B------:R-:W4:Y:S04]  /*99410*/  LDL.LU R98, [R1+0x4f4] ;  /* 0x0004f40001627983 */ /* 0x000f280000300800 */
[----:B------:R-:W4:Y:S04]  /*99420*/  LDL.LU R97, [R1+0x4f8] ;  /* 0x0004f80001617983 */ /* 0x000f280000300800 */
[----:B------:R-:W4:Y:S04]  /*99430*/  LDL.LU R96, [R1+0x4fc] ;  /* 0x0004fc0001607983 */ /* 0x000f280000300800 */
[----:B------:R-:W3:Y:S04]  /*99440*/  LDL.LU R142, [R1+0x428] ;  /* 0x00042800018e7983 */ /* 0x000ee80000300800 */
[----:B------:R-:W3:Y:S01]  /*99450*/  LDL.LU R143, [R1+0x42c] ;  /* 0x00042c00018f7983 */ /* 0x000ee20000300800 */
[----:B0-----:R-:W-:-:S02]  /*99460*/  F2FP.SATFINITE.E5M2.F32.PACK_AB_MERGE_C R0, R140, R141, RZ ;  /* 0x0000008d8c00723e */ /* 0x001fc400048060ff */
[----:B------:R-:W-:Y:S02]  /*99470*/  F2FP.SATFINITE.E5M2.F32.PACK_AB_MERGE_C R7, R138, R139, RZ ;  /* 0x0000008b8a07723e */ /* 0x000fe400048060ff */
[----:B---3--:R-:W-:-:S05]  /*99480*/  F2FP.SATFINITE.E5M2.F32.PACK_AB_MERGE_C R11, R143, R142, RZ ;  /* 0x0000008e8f0b723e */ /* 0x008fca00048060ff */
[----:B------:R-:W-:Y:S04]  /*99490*/  STL [R1+0x2bf8], R11 ;  /* 0x002bf80b01007387 */ /* 0x000fe80000100800 */
[----:B------:R0:W-:Y:S04]  /*994a0*/  STL [R1+0x2bfc], R0 ;  /* 0x002bfc0001007387 */ /* 0x0001e80000100800 */
[----:B------:R1:W-:Y:S01]  /*994b0*/  STL [R1+0x2c00], R7 ;  /* 0x002c000701007387 */ /* 0x0003e20000100800 */
[----:B0-----:R-:W-:Y:S02]  /*994c0*/  F2FP.SATFINITE.E5M2.F32.PACK_AB_MERGE_C R0, R136, R137, RZ ;  /* 0x000000898800723e */ /* 0x001fe400048060ff */
[----:B------:R-:W-:-:S03]  /*994d0*/  F2FP.SATFINITE.E5M2.F32.PACK_AB_MERGE_C R11, R134, R135, RZ ;  /* 0x00000087860b723e */ /* 0x000fc600048060ff */
[----:B------:R0:W-:Y:S01]  /*994e0*/  STL [R1+0x2c04], R0 ;  /* 0x002c040001007387 */ /* 0x0001e20000100800 */
[----:B-1----:R-:W-:-:S03]  /*994f0*/  F2FP.SATFINITE.E5M2.F32.PACK_AB_MERGE_C R7, R130, R131, RZ ;  /* 0x000000838207723e */ /* 0x002fc600048060ff */
[----:B------:R1:W-:Y:S01]  /*99500*/  STL [R1+0x2c08], R11 ;  /* 0x002c080b01007387 */ /* 0x0003e20000100800 */
[----:B0-----:R-:W-:-:S05]  /*99510*/  F2FP.SATFINITE.E5M2.F32.PACK_AB_MERGE_C R0, R132, R133, RZ ;  /* 0x000000858400723e */ /* 0x001fca00048060ff */
[----:B------:R0:W-:Y:S01]  /*99520*/  STL [R1+0x2c0c], R0 ;  /* 0x002c0c0001007387 */ /* 0x0001e20000100800 */
[----:B-1----:R-:W-:-:S03]  /*99530*/  F2FP.SATFINITE.E5M2.F32.PACK_AB_MERGE_C R11, R127, R126, RZ ;  /* 0x0000007e7f0b723e */ /* 0x002fc600048060ff */
[----:B------:R-:W-:Y:S01]  /*99540*/  STL [R1+0x2c10], R7 ;  /* 0x002c100701007387 */ /* 0x000fe20000100800 */
[----:B0-----:R-:W-:-:S05]  /*99550*/  F2FP.SATFINITE.E5M2.F32.PACK_AB_MERGE_C R0, R128, R129, RZ ;  /* 0x000000818000723e */ /* 0x001fca00048060ff */
[----:B------:R0:W-:Y:S04]  /*99560*/  STL [R1+0x2c14], R0 ;  /* 0x002c140001007387 */ /* 0x0001e80000100800 */
[----:B------:R-:W-:Y:S01]  /*99570*/  STL [R1+0x2c18], R11 ;  /* 0x002c180b01007387 */ /* 0x000fe20000100800 */
[----:B0-----:R-:W-:-:S05]  /*99580*/  F2FP.SATFINITE.E5M2.F32.PACK_AB_MERGE_C R0, R124, R125, RZ ;  /* 0x0000007d7c00723e */ /* 0x001fca00048060ff */
[----:B------:R0:W-:Y:S01]  /*99590*/  STL [R1+0x2c1c], R0 ;  /* 0x002c1c0001007387 */ /* 0x0001e20000100800 */
[----:B------:R-:W-:Y:S02]  /*995a0*/  F2FP.SATFINITE.E5M2.F32.PACK_AB_MERGE_C R7, R122, R123, RZ ;  /* 0x0000007b7a07723e */ /* 0x000fe400048060ff */
[----:B0-----:R-:W-:Y:S01]  /*995b0*/  F2FP.SATFINITE.E5M2.F32.PACK_AB_MERGE_C R0, R120, R121, RZ ;  /* 0x000000797800723e */ /* 0x001fe200048060ff */
        /* <DEDUP_REMOVED lines=16> */
[----:B--2---:R-:W-:Y:S01]  /*996c0*/  IMAD.MOV.U32 R105, RZ, RZ, R103 ;  /* 0x000000ffff697224 */ /* 0x004fe200078e0067 */
[----:B------:R-:W-:Y:S01]  /*996d0*/  STL [R1+0x2c20], R7 ;  /* 0x002c200701007387 */ /* 0x000fe20000100800 */
[----:B----4-:R-:W-:Y:S02]  /*996e0*/  IMAD.MOV.U32 R104, RZ, RZ, R102 ;  /* 0x000000ffff687224 */ /* 0x010fe400078e0066 */
[----:B------:R-:W-:Y:S01]  /*996f0*/  IMAD.MOV.U32 R103, RZ, RZ, R101 ;  /* 0x000000ffff677224 */ /* 0x000fe200078e0065 */
[----:B------:R0:W-:Y:S01]  /*99700*/  STL [R1+0x7c4], R0 ;  /* 0x0007c40001007387 */ /* 0x0001e20000100800 */
[----:B------:R-:W-:Y:S02]  /*99710*/  IMAD.MOV.U32 R102, RZ, RZ, R100 ;  /* 0x000000ffff667224 */ /* 0x000fe400078e0064 */
[----:B------:R-:W-:Y:S02]  /*99720*/  IMAD.MOV.U32 R101, RZ, RZ, R99 ;  /* 0x000000ffff657224 */ /* 0x000fe400078e0063 */
[----:B------:R-:W-:-:S02]  /*99730*/  IMAD.MOV.U32 R100, RZ, RZ, R98 ;  /* 0x000000ffff647224 */ /* 0x000fc400078e0062 */
[----:B------:R-:W-:Y:S02]  /*99740*/  IMAD.MOV.U32 R99, RZ, RZ, R97 ;  /* 0x000000ffff637224 */ /* 0x000fe400078e0061 */
[----:B------:R-:W-:Y:S01]  /*99750*/  IMAD.MOV.U32 R98, RZ, RZ, R96 ;  /* 0x000000ffff627224 */ /* 0x000fe200078e0060 */
[----:B------:R-:W2:Y:S04]  /*99760*/  LDL.LU R97, [R1+0x500] ;  /* 0x0005000001617983 */ /* 0x000ea80000300800 */
[----:B------:R-:W3:Y:S04]  /*99770*/  LDL.LU R96, [R1+0x504] ;  /* 0x0005040001607983 */ /* 0x000ee80000300800 */
[----:B------:R-:W0:Y:S04]  /*99780*/  LDL.LU R123, [R1+0x488] ;  /* 0x00048800017b7983 */ /* 0x000e280000300800 */
[----:B------:R-:W0:Y:S02]  /*99790*/  LDL.LU R122, [R1+0x48c] ;  /* 0x00048c00017a7983 */ /* 0x000e240000300800 */
[----:B0-----:R-:W-:-:S05]  /*997a0*/  F2FP.SATFINITE.E5M2.F32.PACK_AB_MERGE_C R0, R122, R123, RZ ;  /* 0x0000007b7a00723e */ /* 0x001fca00048060ff */
[----:B------:R0:W-:Y:S02]  /*997b0*/  STL [R1+0x2c24], R0 ;  /* 0x002c240001007387 */ /* 0x0001e40000100800 */
[----:B0-----:R-:W-:Y:S01]  /*997c0*/  F2FP.SATFINITE.E5M2.F32.PACK_AB_MERGE_C R0, R120, R121, RZ ;  /* 0x000000797800723e */ /* 0x001fe200048060ff */
        /* <DEDUP_REMOVED lines=19> */
[----:B------:R0:W-:Y:S01]  /*99900*/  STL [R1+0x7b8], R0 ;  /* 0x0007b80001007387 */ /* 0x0001e20000100800 */
[----:B------:R-:W-:Y:S02]  /*99910*/  IMAD.MOV.U32 R102, RZ, RZ, R100 ;  /* 0x000000ffff667224 */ /* 0x000fe400078e0064 */
[----:B------:R-:W-:Y:S02]  /*99920*/  IMAD.MOV.U32 R101, RZ, RZ, R99 ;  /* 0x000000ffff657224 */ /* 0x000fe400078e0063 */
[----:B------:R-:W-:Y:S02]  /*99930*/  IMAD.MOV.U32 R100, RZ, RZ, R98 ;  /* 0x000000ffff647224 */ /* 0x000fe400078e0062 */
[----:B--2---:R-:W-:-:S02]  /*99940*/  IMAD.MOV.U32 R99, RZ, RZ, R97 ;  /* 0x000000ffff637224 */ /* 0x004fc400078e0061 */
[----:B---3--:R-:W-:Y:S01]  /*99950*/  IMAD.MOV.U32 R98, RZ, RZ, R96 ;  /* 0x000000ffff627224 */ /* 0x008fe200078e0060 */
[----:B------:R-:W2:Y:S04]  /*99960*/  LDL.LU R97, [R1+0x510] ;  /* 0x0005100001617983 */ /* 0x000ea80000300800 */
[----:B------:R-:W3:Y:S04]  /*99970*/  LDL.LU R96, [R1+0x514] ;  /* 0x0005140001607983 */ /* 0x000ee80000300800 */
[----:B------:R-:W4:Y:S04]  /*99980*/  LDL.LU R123, [R1+0x498] ;  /* 0x00049800017b7983 */ /* 0x000f280000300800 */
[----:B------:R-:W4:Y:S01]  /*99990*/  LDL.LU R122, [R1+0x49c] ;  /* 0x00049c00017a7983 */ /* 0x000f220000300800 */
        /* <DEDUP_REMOVED lines=21> */
[----:B----4-:R-:W-:-:S05]  /*99af0*/  F2FP.SATFINITE.E5M2.F32.PACK_AB_MERGE_C R11, R122, R123, RZ ;  /* 0x0000007b7a0b723e */ /* 0x010fca00048060ff */
        /* <DEDUP_REMOVED lines=14> */
[----:B------:R-:W-:-:S03]  /*99be0*/  IMAD.MOV.U32 R123, RZ, RZ, R101 ;  /* 0x000000ffff7b7224 */ /* 0x000fc600078e0065 */
[----:B------:R-:W4:Y:S01]  /*99bf0*/  LDL.LU R105, [R1+0x558] ;  /* 0x0005580001697983 */ /* 0x000f220000300800 */
[----:B------:R-:W-:-:S03]  /*99c00*/  IMAD.MOV.U32 R122, RZ, RZ, R100 ;  /* 0x000000ffff7a7224 */ /* 0x000fc600078e0064 */
[----:B------:R-:W4:Y:S04]  /*99c10*/  LDL.LU R104, [R1+0x55c] ;  /* 0x00055c0001687983 */ /* 0x000f280000300800 */
[----:B------:R-:W4:Y:S04]  /*99c20*/  LDL.LU R103, [R1+0x560] ;  /* 0x0005600001677983 */ /* 0x000f280000300800 */
[----:B------:R-:W4:Y:S01]  /*99c30*/  LDL.LU R102, [R1+0x564] ;  /* 0x0005640001667983 */ /* 0x000f220000300800 */
[----:B--2---:R-:W-:-:S03]  /*99c40*/  IMAD.MOV.U32 R118, RZ, RZ, R97 ;  /* 0x000000ffff767224 */ /* 0x004fc600078e0061 */
[----:B------:R-:W2:Y:S01]  /*99c50*/  LDL.LU R101, [R1+0x568] ;  /* 0x0005680001657983 */ /* 0x000ea20000300800 */
[----:B---3--:R-:W-:-:S03]  /*99c60*/  IMAD.MOV.U32 R119, RZ, RZ, R96 ;  /* 0x000000ffff777224 */ /* 0x008fc600078e0060 */
[----:B------:R-:W3:Y:S04]  /*99c70*/  LDL.LU R100, [R1+0x56c] ;  /* 0x00056c0001647983 */ /* 0x000ee80000300800 */
[----:B------:R-:W3:Y:S04]  /*99c80*/  LDL.LU R99, [R1+0x570] ;  /* 0x0005700001637983 */ /* 0x000ee80000300800 */
[----:B------:R-:W3:Y:S04]  /*99c90*/  LDL.LU R98, [R1+0x574] ;  /* 0x0005740001627983 */ /* 0x000ee80000300800 */
[----:B------:R-:W3:Y:S04]  /*99ca0*/  LDL.LU R97, [R1+0x578] ;  /* 0x0005780001617983 */ /* 0x000ee80000300800 */
[----:B------:R-:W3:Y:S04]  /*99cb0*/  LDL.LU R96, [R1+0x57c] ;  /* 0x00057c0001607983 */ /* 0x000ee80000300800 */
[----:B------:R-:W4:Y:S04]  /*99cc0*/  LDL.LU R142, [R1+0x4a8] ;  /* 0x0004a800018e7983 */ /* 0x000f280000300800 */
[----:B------:R-:W4:Y:S01]  /*99cd0*/  LDL.LU R143, [R1+0x4ac] ;  /* 0x0004ac00018f7983 */ /* 0x000f220000300800 */
[----:B0-----:R-:W-:-:S02]  /*99ce0*/  F2FP.SATFINITE.E5M2.F32.PACK_AB_MERGE_C R11, R140, R141, RZ ;  /* 0x0000008d8c0b723e */ /* 0x001fc400048060ff */
[----:B-1----:R-:W-:Y:S02]  /*99cf0*/  F2FP.SATFINITE.E5M2.F32.PACK_AB_MERGE_C R0, R138, R139, RZ ;  /* 0x0000008b8a00723e */ /* 0x002fe400048060ff */
[----:B----4-:R-:W-:-:S05]  /*99d00*/  F2FP.SATFINITE.E5M2.F32.PACK_AB_MERGE_C R7, R143, R142, RZ ;  /* 0x0000008e8f07723e */ /* 0x010fca00048060ff */
        /* <DEDUP_REMOVED lines=17> */
[----:B------:R-:W-:Y:S04]  /*99e20*/  STL [R1+0x2c50], R11 ;  /* 0x002c500b01007387 */ /* 0x000fe80000100800 */
[----:B------:R0:W-:Y:S02]  /*99e30*/  STL [R1+0x2c54], R0 ;  /* 0x002c540001007387 */ /* 0x0001e40000100800 */
[----:B0-----:R-:W-:Y:S01]  /*99e40*/  F2FP.SATFINITE.E5M2.F32.PACK_AB_MERGE_C R0, R120, R121, RZ ;  /* 0x000000797800723e */ /* 0x001fe200048060ff */
        /* <DEDUP_REMOVED lines=18> */
[----:B--2---:R-:W-:Y:S01]  /*99f70*/  IMAD.MOV.U32 R103, RZ, RZ, R101 ;  /* 0x000000ffff677224 */ /* 0x004fe200078e0065 */
[----:B------:R0:W-:Y:S01]  /*99f80*/  STL [R1+0x488], R0 ;  /* 0x0004880001007387 */ /* 0x0001e20000100800 */
[----:B---3--:R-:W-:Y:S02]  /*99f90*/  IMAD.MOV.U32 R102, RZ, RZ, R100 ;  /* 0x000000ffff667224 */ /* 0x008fe400078e0064 */
[----:B------:R-:W-:-:S02]  /*99fa0*/  IMAD.MOV.U32 R101, RZ, RZ, R99 ;  /* 0x000000ffff657224 */ /* 0x000fc400078e0063 */
[----:B------:R-:W-:Y:S02]  /*99fb0*/  IMAD.MOV.U32 R100, RZ, RZ, R98 ;  /* 0x000000ffff647224 */ /* 0x000fe400078e0062 */
[----:B------:R-:W-:Y:S02]  /*99fc0*/  IMAD.MOV.U32 R99, RZ, RZ, R97 ;  /* 0x000000ffff637224 */ /* 0x000fe400078e0061 */
[----:B------:R-:W-:Y:S01]  /*99fd0*/  IMAD.MOV.U32 R98, RZ, RZ, R96 ;  /* 0x000000ffff627224 */ /* 0x000fe200078e0060 */
        /* <DEDUP_REMOVED lines=28> */
[----:B---3--:R-:W-:Y:S01]  /*9a1a0*/  IMAD.MOV.U32 R98, RZ, RZ, R96 ;  /* 0x000000ffff627224 */ /* 0x008fe200078e0060 */
[----:B----4-:R-:W-:-:S05]  /*9a1b0*/  F2FP.SATFINITE.E5M2.F32.PACK_AB_MERGE_C R11, R122, R123, RZ ;  /* 0x0000007b7a0b723e */ /* 0x010fca00048060ff */
[----:B------:R-:W-:Y:S04]  /*9a1c0*/  STL [R1+0x2c58], R11 ;  /* 0x002c580b01007387 */ /* 0x000fe80000100800 */
[----:B------:R0:W-:Y:S04]  /*9a1d0*/  STL [R1+0x480], R0 ;  /* 0x0004800001007387 */ /* 0x0001e80000100800 */
        /* <DEDUP_REMOVED lines=54> */
[----:B------:R-:W1:Y:S04]  /*9a540*/  LDL.LU R142, [R1+0x528] ;  /* 0x00052800018e7983 */ /* 0x000e680000300800 */
[----:B------:R-:W1:Y:S01]  /*9a550*/  LDL.LU R143, [R1+0x52c] ;  /* 0x00052c00018f7983 */ /* 0x000e620000300800 */
[----:B0-----:R-:W-:-:S02]  /*9a560*/  F2FP.SATFINITE.E5M2.F32.PACK_AB_MERGE_C R7, R140, R141, RZ ;  /* 0x0000008d8c07723e */ /* 0x001fc400048060ff */
[----:B------:R-:W-:Y:S02]  /*9a570*/  F2FP.SATFINITE.E5M2.F32.PACK_AB_MERGE_C R11, R138, R139, RZ ;  /* 0x0000008b8a0b723e */ /* 0x000fe400048060ff */
[----:B-1----:R-:W-:-:S05]  /*9a580*/  F2FP.SATFINITE.E5M2.F32.PACK_AB_MERGE_C R0, R143, R142, RZ ;  /* 0x0000008e8f00723e */ /* 0x002fca00048060ff */
        /* <DEDUP_REMOVED lines=13> */
[----:B------:R-:W-:Y:S04]  /*9a660*/  STL [R1+0x2c7c], R7 ;  /* 0x002c7c0701007387 */ /* 0x000fe80000100800 */
[----:B------:R0:W-:Y:S01]  /*9a670*/  STL [R1+0x2c80], R0 ;  /* 0x002c800001007387 */ /* 0x0001e20000100800 */
[----:B-1----:R-:W-:Y:S02]  /*9a680*/  F2FP.SATFINITE.E5M2.F32.PACK_AB_MERGE_C R11, R122, R123, RZ ;  /* 0x0000007b7a0b723e */ /* 0x002fe400048060ff */
[----:B0-----:R-:W-:Y:S01]  /*9a690*/  F2FP.SATFINITE.E5M2.F32.PACK_AB_MERGE_C R0, R120, R121, RZ ;  /* 0x000000797800723e */ /* 0x001fe200048060ff */
[----:B------:R-:W-:Y:S02]  /*9a6a0*/  IMAD.MOV.U32 R121, RZ, RZ, R118 ;  /* 0x000000ffff797224 */ /* 0x000fe400078e0076 */
[----:B------:R-:W-:-:S02]  /*9a6b0*/  IMAD.MOV.U32 R120, RZ, RZ, R119 ;  /* 0x000000ffff787224 */ /* 0x000fc400078e0077 */
[----:B----4-:R-:W-:Y:S02]  /*9a6c0*/  IMAD.MOV.U32 R118, RZ, RZ, R117 ;  /* 0x000000ffff767224 */ /* 0x010fe400078e0075 */
        /* <DEDUP_REMOVED lines=8> */
[----:B------:R-:W-:Y:S01]  /*9a750*/  F2FP.SATFINITE.E5M2.F32.PACK_AB_MERGE_C R7, R124, R125, RZ ;  /* 0x0000007d7c07723e */ /* 0x000fe200048060ff */
        /* <DEDUP_REMOVED lines=8> */
[----:B---3--:R-:W-:-:S02]  /*9a7e0*/  IMAD.MOV.U32 R102, RZ, RZ, R100 ;  /* 0x000000ffff667224 */ /* 0x008fc400078e0064 */
        /* <DEDUP_REMOVED lines=53> */
[----:B------:R-:W0:Y:S04]  /*9ab40*/  LDL.LU R123, [R1+0x598] ;  /* 0x00059800017b7983 */ /* 0x000e280000300800 */
[----:B------:R-:W0:Y:S01]  /*9ab50*/  LDL.LU R122, [R1+0x59c] ;  /* 0x00059c00017a7983 */ /* 0x000e220000300800 */
        /* <DEDUP_REMOVED lines=24> */
[----:B0-----:R-:W-:-:S05]  /*9ace0*/  F2FP.SATFINITE.E5M2.F32.PACK_AB_MERGE_C R0, R122, R123, RZ ;  /* 0x0000007b7a00723e */ /* 0x001fca00048060ff */
[----:B------:R0:W-:Y:S02]  /*9acf0*/  STL [R1+0x2c90], R0 ;  /* 0x002c900001007387 */ /* 0x0001e40000100800 */
[----:B0-----:R-:W-:-:S05]  /*9ad00*/  F2FP.SATFINITE.E5M2.F32.PACK_AB_MERGE_C R0, R120, R121, RZ ;  /* 0x000000797800723e */ /* 0x001fca00048060ff */
[----:B------:R0:W-:Y:S04]  /*9ad10*/  STL [R1+0x438], R0 ;  /* 0x0004380001007387 */ /* 0x0001e80000100800 */
[----:B------:R-:W4:Y:S04]  /*9ad20*/  LDL.LU R109, [R1+0x258] ;  /* 0x00025800016d7983 */ /* 0x000f280000300800 */
[----:B------:R-:W4:Y:S01]  /*9ad30*/  LDL.LU R108, [R1+0x25c] ;  /* 0x00025c00016c7983 */ /* 0x000f220000300800 */
[----:B------:R-:W-:-:S03]  /*9ad40*/  IMAD.MOV.U32 R123, RZ, RZ, R103 ;  /* 0x000000ffff7b7224 */ /* 0x000fc600078e0067 */
[----:B------:R-:W4:Y:S01]  /*9ad50*/  LDL.LU R107, [R1+0x260] ;  /* 0x00026000016b7983 */ /* 0x000f220000300800 */
[----:B------:R-:W-:-:S03]  /*9ad60*/  IMAD.MOV.U32 R122, RZ, RZ, R102 ;  /* 0x000000ffff7a7224 */ /* 0x000fc600078e0066 */
        /* <DEDUP_REMOVED lines=24> */
[----:B------:R-:W-:Y:S02]  /*9aef0*/  F2FP.SATFINITE.E5M2.F32.PACK_AB_MERGE_C R7, R136, R137, RZ ;  /* 0x000000898807723e */ /* 0x000fe400048060ff */
        /* <DEDUP_REMOVED lines=19> */
[----:B------:R-:W0:Y:S04]  /*9b030*/  LDL.LU R121, [R1+0x200] ;  /* 0x0002000001797983 */ /* 0x000e280000300800 */
[----:B------:R-:W0:Y:S04]  /*9b040*/  LDL.LU R120, [R1+0x204] ;  /* 0x0002040001787983 */ /* 0x000e280000300800 */
[----:B------:R-:W-:Y:S01]  /*9b050*/  STL [R1+0x2cbc], R7 ;  /* 0x002cbc0701007387 */ /* 0x000fe20000100800 */
        /* <DEDUP_REMOVED lines=25> */
[----:B--2---:R-:W-:Y:S01]  /*9b1f0*/  IMAD.MOV.U32 R97, RZ, RZ, R95 ;  /* 0x000000ffff617224 */ /* 0x004fe200078e005f */
[----:B------:R0:W-:Y:S01]  /*9b200*/  STL [R1+0x408], R0 ;  /* 0x0004080001007387 */ /* 0x0001e20000100800 */
[----:B---3--:R-:W-:-:S02]  /*9b210*/  IMAD.MOV.U32 R96, RZ, RZ, R94 ;  /* 0x000000ffff607224 */ /* 0x008fc400078e005e */
[----:B------:R-:W-:Y:S02]  /*9b220*/  IMAD.MOV.U32 R95, RZ, RZ, R93 ;  /* 0x000000ffff5f7224 */ /* 0x000fe400078e005d */
[----:B------:R-:W-:Y:S02]  /*9b230*/  IMAD.MOV.U32 R94, RZ, RZ, R92 ;  /* 0x000000ffff5e7224 */ /* 0x000fe400078e005c */
        /* <DEDUP_REMOVED lines=73> */
[----:B----4-:R-:W-:-:S05]  /*9b6d0*/  F2FP.SATFINITE.E5M2.F32.PACK_AB_MERGE_C R11, R122, R123, RZ ;  /* 0x0000007b7a0b723e */ /* 0x010fca00048060ff */
[----:B------:R0:W-:Y:S04]  /*9b6e0*/  STL [R1+0x2cc4], R11 ;  /* 0x002cc40b01007387 */ /* 0x0001e80000100800 */
[----:B------:R1:W-:Y:S04]  /*9b6f0*/  STL [R1+0x210], R0 ;  /* 0x0002100001007387 */ /* 0x0003e80000100800 */
[----:B------:R-:W0:Y:S04]  /*9b700*/  LDL.LU R222, [R1+0x230] ;  /* 0x0002300001de7983 */ /* 0x000e280000300800 */
[----:B------:R-:W0:Y:S04]  /*9b710*/  LDL.LU R221, [R1+0x234] ;  /* 0x0002340001dd7983 */ /* 0x000e280000300800 */
[----:B------:R-:W1:Y:S04]  /*9b720*/  LDL.LU R220, [R1+0x238] ;  /* 0x0002380001dc7983 */ /* 0x000e680000300800 */
[----:B------:R-:W1:Y:S04]  /*9b730*/  LDL.LU R219, [R1+0x23c] ;  /* 0x00023c0001db7983 */ /* 0x000e680000300800 */
        /* <DEDUP_REMOVED lines=81> */
[----:B------:R-:W2:Y:S04]  /*9bc50*/  LDL.LU R94, [R1+0x3ec] ;  /* 0x0003ec00015e7983 */ /* 0x000ea80000300800 */
[----:B------:R-:W3:Y:S04]  /*9bc60*/  LDL.LU R93, [R1+0x3f0] ;  /* 0x0003f000015d7983 */ /* 0x000ee80000300800 */
[----:B------:R-:W3:Y:S04]  /*9bc70*/  LDL.LU R92, [R1+0x3f4] ;  /* 0x0003f400015c7983 */ /* 0x000ee80000300800 */
[----:B------:R-:W3:Y:S04]  /*9bc80*/  LDL.LU R91, [R1+0x3f8] ;  /* 0x0003f800015b7983 */ /* 0x000ee80000300800 */
[----:B------:R-:W3:Y:S01]  /*9bc90*/  LDL.LU R90, [R1+0x3fc] ;  /* 0x0003fc00015a7983 */ /* 0x000ee20000300800 */
[----:B----4-:R-:W-:-:S02]  /*9bca0*/  F2FP.SATFINITE.E5M2.F32.PACK_AB_MERGE_C R7, R223, R224, RZ ;  /* 0x000000e0df07723e */ /* 0x010fc400048060ff */
[----:B------:R-:W-:-:S03]  /*9bcb0*/  F2FP.SATFINITE.E5M2.F32.PACK_AB_MERGE_C R226, R187, R188, RZ ;  /* 0x000000bcbbe2723e */ /* 0x000fc600048060ff */
[----:B------:R4:W-:Y:S01]  /*9bcc0*/  STL [R1+0x2cc8], R7 ;  /* 0x002cc80701007387 */ /* 0x0009e20000100800 */
[----:B------:R-:W-:Y:S02]  /*9bcd0*/  F2FP.SATFINITE.E5M2.F32.PACK_AB_MERGE_C R225, R185, R186, RZ ;  /* 0x000000bab9e1723e */ /* 0x000fe400048060ff */
[----:B------:R-:W-:Y:S02]  /*9bce0*/  F2FP.SATFINITE.E5M2.F32.PACK_AB_MERGE_C R227, R189, R190, RZ ;  /* 0x000000bebde3723e */ /* 0x000fe400048060ff */
[----:B------:R-:W-:Y:S02]  /*9bcf0*/  F2FP.SATFINITE.E5M2.F32.PACK_AB_MERGE_C R228, R191, R192, RZ ;  /* 0x000000c0bfe4723e */ /* 0x000fe400048060ff */
[----:B------:R-:W-:Y:S02]  /*9bd00*/  F2FP.SATFINITE.E5M2.F32.PACK_AB_MERGE_C R224, R183, R184, RZ ;  /* 0x000000b8b7e0723e */ /* 0x000fe400048060ff */
[----:B------:R-:W-:Y:S02]  /*9bd10*/  F2FP.SATFINITE.E5M2.F32.PACK_AB_MERGE_C R223, R181, R182, RZ ;  /* 0x000000b6b5df723e */ /* 0x000fe400048060ff */
[----:B------:R-:W-:-:S02]  /*9bd20*/  F2FP.SATFINITE.E5M2.F32.PACK_AB_MERGE_C R229, R193, R194, RZ ;  /* 0x000000c2c1e5723e */ /* 0x000fc400048060ff */
[----:B0-----:R-:W-:Y:S02]  /*9bd30*/  F2FP.SATFINITE.E5M2.F32.PACK_AB_MERGE_C R11, R221, R222, RZ ;  /* 0x000000dedd0b723e */ /* 0x001fe400048060ff */
[----:B------:R-:W-:Y:S02]  /*9bd40*/  F2FP.SATFINITE.E5M2.F32.PACK_AB_MERGE_C R222, R179, R180, RZ ;  /* 0x000000b4b3de723e */ /* 0x000fe400048060ff */
[----:B------:R-:W-:Y:S02]  /*9bd50*/  F2FP.SATFINITE.E5M2.F32.PACK_AB_MERGE_C R230, R195, R196, RZ ;  /* 0x000000c4c3e6723e */ /* 0x000fe400048060ff */
[----:B------:R-:W-:Y:S02]  /*9bd60*/  F2FP.SATFINITE.E5M2.F32.PACK_AB_MERGE_C R221, R177, R178, RZ ;  /* 0x000000b2b1dd723e */ /* 0x000fe400048060ff */
[----:B-1----:R-:W-:Y:S02]  /*9bd70*/  F2FP.SATFINITE.E5M2.F32.PACK_AB_MERGE_C R0, R219, R220, RZ ;  /* 0x000000dcdb00723e */ /* 0x002fe400048060ff */
[----:B------:R-:W-:-:S02]  /*9bd80*/  F2FP.SATFINITE.E5M2.F32.PACK_AB_MERGE_C R220, R175, R176, RZ ;  /* 0x000000b0afdc723e */ /* 0x000fc400048060ff */
[----:B------:R-:W-:Y:S02]  /*9bd90*/  F2FP.SATFINITE.E5M2.F32.PACK_AB_MERGE_C R231, R197, R198, RZ ;  /* 0x000000c6c5e7723e */ /* 0x000fe400048060ff */
[----:B------:R-:W-:Y:S02]  /*9bda0*/  F2FP.SATFINITE.E5M2.F32.PACK_AB_MERGE_C R219, R173, R174, RZ ;  /* 0x000000aeaddb723e */ /* 0x000fe400048060ff */
[----:B----4-:R-:W-:Y:S02]  /*9bdb0*/  F2FP.SATFINITE.E5M2.F32.PACK_AB_MERGE_C R7, R217, R218, RZ ;  /* 0x000000dad907723e */ /* 0x010fe400048060ff */
[----:B------:R-:W-:Y:S02]  /*9bdc0*/  F2FP.SATFINITE.E5M2.F32.PACK_AB_MERGE_C R232, R199, R200, RZ ;  /* 0x000000c8c7e8723e */ /* 0x000fe400048060ff */
[----:B------:R-:W-:Y:S02]  /*9bdd0*/  F2FP.SATFINITE.E5M2.F32.PACK_AB_MERGE_C R218, R171, R172, RZ ;  /* 0x000000acabda723e */ /* 0x000fe400048060ff */
[----:B------:R-:W-:-:S02]  /*9bde0*/  F2FP.SATFINITE.E5M2.F32.PACK_AB_MERGE_C R233, R201, R202, RZ ;  /* 0x000000cac9e9723e */ /* 0x000fc400048060ff */
[----:B------:R-:W-:Y:S02]  /*9bdf0*/  F2FP.SATFINITE.E5M2.F32.PACK_AB_MERGE_C R217, R169, R170, RZ ;  /* 0x000000aaa9d9723e */ /* 0x000fe400048060ff */
[----:B------:R-:W-:Y:S02]  /*9be00*/  F2FP.SATFINITE.E5M2.F32.PACK_AB_MERGE_C R234, R203, R204, RZ ;  /* 0x000000cccbea723e */ /* 0x000fe400048060ff */
[----:B------:R-:W-:Y:S02]  /*9be10*/  F2FP.SATFINITE.E5M2.F32.PACK_AB_MERGE_C R235, R205, R206, RZ ;  /* 0x000000cecdeb723e */ /* 0x000fe400048060ff */
[----:B------:R-:W-:Y:S02]  /*9be20*/  F2FP.SATFINITE.E5M2.F32.PACK_AB_MERGE_C R239, R207, R208, RZ ;  /* 0x000000d0cfef723e */ /* 0x000fe400048060ff */
[----:B------:R-:W-:Y:S02]  /*9be30*/  R2UR UR8, R159 ;  /* 0x000000009f0872ca */ /* 0x000fe400000e0000 */
[----:B------:R-:W-:-:S02]  /*9be40*/  F2FP.SATFINITE.E5M2.F32.PACK_AB_MERGE_C R246, R209, R210, RZ ;  /* 0x000000d2d1f6723e */ /* 0x000fc400048060ff */
[----:B------:R-:W-:Y:S02]  /*9be50*/  R2UR UR12, R155 ;  /* 0x000000009b0c72ca */ /* 0x000fe400000e0000 */
[----:B------:R-:W-:Y:S02]  /*9be60*/  F2FP.SATFINITE.E5M2.F32.PACK_AB_MERGE_C R247, R211, R212, RZ ;  /* 0x000000d4d3f7723e */ /* 0x000fe400048060ff */
[----:B------:R-:W-:Y:S02]  /*9be70*/  F2FP.SATFINITE.E5M2.F32.PACK_AB_MERGE_C R248, R213, R214, RZ ;  /* 0x000000d6d5f8723e */ /* 0x000fe400048060ff */
[----:B------:R-:W-:Y:S02]  /*9be80*/  R2UR UR16, R20 ;  /* 0x00000000141072ca */ /* 0x000fe400000e0000 */
[----:B------:R-:W-:Y:S02]  /*9be90*/  F2FP.SATFINITE.E5M2.F32.PACK_AB_MERGE_C R252, R215, R216, RZ ;  /* 0x000000d8d7fc723e */ /* 0x000fe400048060ff */
[----:B------:R-:W-:-:S02]  /*9bea0*/  F2FP.SATFINITE.E5M2.F32.PACK_AB_MERGE_C R214, R147, R146, RZ ;  /* 0x0000009293d6723e */ /* 0x000fc400048060ff */
[----:B------:R-:W-:Y:S02]  /*9beb0*/  F2FP.SATFINITE.E5M2.F32.PACK_AB_MERGE_C R213, R144, R145, RZ ;  /* 0x0000009190d5723e */ /* 0x000fe400048060ff */
[----:B------:R-:W-:Y:S02]  /*9bec0*/  F2FP.SATFINITE.E5M2.F32.PACK_AB_MERGE_C R212, R143, R142, RZ ;  /* 0x0000008e8fd4723e */ /* 0x000fe400048060ff */
[----:B------:R-:W-:Y:S02]  /*9bed0*/  F2FP.SATFINITE.E5M2.F32.PACK_AB_MERGE_C R211, R140, R141, RZ ;  /* 0x0000008d8cd3723e */ /* 0x000fe400048060ff */
[----:B------:R-:W-:Y:S02]  /*9bee0*/  F2FP.SATFINITE.E5M2.F32.PACK_AB_MERGE_C R210, R138, R139, RZ ;  /* 0x0000008b8ad2723e */ /* 0x000fe400048060ff */
        /* <DEDUP_REMOVED lines=21> */
[----:B--2---:R-:W-:Y:S02]  /*9c040*/  F2FP.SATFINITE.E5M2.F32.PACK_AB_MERGE_C R188, R94, R95, RZ ;  /* 0x0000005f5ebc723e */ /* 0x004fe400048060ff */
[----:B---3--:R-:W-:Y:S02]  /*9c050*/  F2FP.SATFINITE.E5M2.F32.PACK_AB_MERGE_C R186, R92, R93, RZ ;  /* 0x0000005d5cba723e */ /* 0x008fe400048060ff */
[----:B------:R-:W-:Y:S02]  /*9c060*/  F2FP.SATFINITE.E5M2.F32.PACK_AB_MERGE_C R187, R90, R91, RZ ;  /* 0x0000005b5abb723e */ /* 0x000fe400048060ff */
[----:B------:R-:W2:Y:S04]  /*9c070*/  LDL.LU R90, [R1] ;  /* 0x00000000015a7983 */ /* 0x000ea80000300800 */
[----:B------:R-:W2:Y:S04]  /*9c080*/  LDL.LU R2, [R1+0x4] ;  /* 0x0000040001027983 */ /* 0x000ea80000300800 */
[----:B------:R-:W3:Y:S04]  /*9c090*/  LDL.LU R91, [R1+0x8] ;  /* 0x00000800015b7983 */ /* 0x000ee80000300800 */
        /* <DEDUP_REMOVED lines=109> */
[----:B------:R-:W-:-:S03]  /*9c770*/  F2FP.SATFINITE.E5M2.F32.PACK_AB_MERGE_C R215, R148, R149, RZ ;  /* 0x0000009594d7723e */ /* 0x000fc600048060ff */
[----:B------:R-:W4:Y:S01]  /*9c780*/  LDL.LU R147, [R1+0x1c0] ;  /* 0x0001c00001937983 */ /* 0x000f220000300800 */
[----:B------:R-:W-:-:S03]  /*9c790*/  R2UR UR18, R19 ;  /* 0x00000000131272ca */ /* 0x000fc600000e0000 */
[----:B------:R-:W4:Y:S04]  /*9c7a0*/  LDL.LU R21, [R1+0x1c4] ;  /* 0x0001c40001157983 */ /* 0x000f280000300800 */
[----:B------:R-:W4:Y:S04]  /*9c7b0*/  LDL.LU R146, [R1+0x1c8] ;  /* 0x0001c80001927983 */ /* 0x000f280000300800 */
[----:B------:R-:W4:Y:S01]  /*9c7c0*/  LDL.LU R20, [R1+0x1cc] ;  /* 0x0001cc0001147983 */ /* 0x000f220000300800 */
[----:B------:R-:W-:-:S03]  /*9c7d0*/  F2FP.SATFINITE.E5M2.F32.PACK_AB_MERGE_C R216, R151, R150, RZ ;  /* 0x0000009697d8723e */ /* 0x000fc600048060ff */
        /* <DEDUP_REMOVED lines=8> */
[----:B--2---:R-:W-:-:S03]  /*9c860*/  F2FP.SATFINITE.E5M2.F32.PACK_AB_MERGE_C R2, R2, R90, RZ ;  /* 0x0000005a0202723e */ /* 0x004fc600048060ff */
[----:B------:R-:W2:Y:S01]  /*9c870*/  LDL.LU R16, [R1+0x1f0] ;  /* 0x0001f00001107983 */ /* 0x000ea20000300800 */
[----:B---3--:R-:W-:-:S03]  /*9c880*/  F2FP.SATFINITE.E5M2.F32.PACK_AB_MERGE_C R9, R9, R91, RZ ;  /* 0x0000005b0909723e */ /* 0x008fc600048060ff */
[----:B------:R-:W2:Y:S01]  /*9c890*/  LDL.LU R251, [R1+0x1f4] ;  /* 0x0001f40001fb7983 */ /* 0x000ea20000300800 */
[----:B----4-:R-:W-:-:S03]  /*9c8a0*/  F2FP.SATFINITE.E5M2.F32.PACK_AB_MERGE_C R4, R4, R92, RZ ;  /* 0x0000005c0404723e */ /* 0x010fc600048060ff */
[----:B------:R-:W3:Y:S01]  /*9c8b0*/  LDL.LU R13, [R1+0x1f8] ;  /* 0x0001f800010d7983 */ /* 0x000ee20000300800 */
[----:B------:R-:W-:-:S03]  /*9c8c0*/  F2FP.SATFINITE.E5M2.F32.PACK_AB_MERGE_C R5, R5, R93, RZ ;  /* 0x0000005d0505723e */ /* 0x000fc600048060ff */
[----:B------:R-:W3:Y:S01]  /*9c8d0*/  LDL.LU R12, [R1+0x1fc] ;  /* 0x0001fc00010c7983 */ /* 0x000ee20000300800 */
[----:B------:R-:W-:-:S03]  /*9c8e0*/  F2FP.SATFINITE.E5M2.F32.PACK_AB_MERGE_C R3, R3, R94, RZ ;  /* 0x0000005e0303723e */ /* 0x000fc600048060ff */
[----:B------:R-:W4:Y:S01]  /*9c8f0*/  LDL.LU R90, [R1+0x2dc0] ;  /* 0x002dc000015a7983 */ /* 0x000f220000300800 */
        /* <DEDUP_REMOVED lines=85> */
[----:B------:R-:W4:Y:S04]  /*9ce50*/  LDL.LU R133, [R1+0x2d14] ;  /* 0x002d140001857983 */ /* 0x000f280000300800 */
        /* <DEDUP_REMOVED lines=33> */
[----:B--2---:R-:W-:Y:S02]  /*9d070*/  F2FP.SATFINITE.E5M2.F32.PACK_AB_MERGE_C R16, R251, R16, RZ ;  /* 0x00000010fb10723e */ /* 0x004fe400048060ff */
[----:B---3--:R-:W-:Y:S02]  /*9d080*/  F2FP.SATFINITE.E5M2.F32.PACK_AB_MERGE_C R251, R12, R13, RZ ;  /* 0x0000000d0cfb723e */ /* 0x008fe400048060ff */
[----:B------:R-:W-:Y:S02]  /*9d090*/  F2FP.SATFINITE.E5M2.F32.PACK_AB_MERGE_C R13, R31, R30, RZ ;  /* 0x0000001e1f0d723e */ /* 0x000fe400048060ff */
[----:B------:R-:W2:Y:S04]  /*9d0a0*/  LDL.LU R30, [R1+0x26a4] ;  /* 0x0026a400011e7983 */ /* 0x000ea80000300800 */
[----:B------:R-:W3:Y:S04]  /*9d0b0*/  LDL.LU R31, [R1+0x798] ;  /* 0x00079800011f7983 */ /* 0x000ee80000300800 */
[----:B------:R-:W3:Y:S04]  /*9d0c0*/  LDL.LU R33, [R1+0x269c] ;  /* 0x00269c0001217983 */ /* 0x000ee80000300800 */
[----:B------:R-:W3:Y:S01]  /*9d0d0*/  LDL.LU R35, [R1+0x26a0] ;  /* 0x0026a00001237983 */ /* 0x000ee20000300800 */
[----:B------:R-:W-:-:S02]  /*9d0e0*/  LOP3.LUT R186, R186, 0xffff, RZ, 0xc0, !PT ;  /* 0x0000ffffbaba7812 */ /* 0x000fc400078ec0ff */
[----:B------:R-:W-:Y:S02]  /*9d0f0*/  F2FP.SATFINITE.E5M2.F32.PACK_AB_MERGE_C R42, R43, R42, RZ ;  /* 0x0000002a2b2a723e */ /* 0x000fe400048060ff */
[----:B----4-:R-:W-:-:S05]  /*9d100*/  F2FP.SATFINITE.E5M2.F32.PACK_AB_MERGE_C R37, R143, R142, RZ ;  /* 0x0000008e8f25723e */ /* 0x010fca00048060ff */
[----:B------:R0:W-:Y:S02]  /*9d110*/  STL [R1+0x10c], R37 ;  /* 0x00010c2501007387 */ /* 0x0001e40000100800 */
[----:B0-----:R-:W-:-:S05]  /*9d120*/  F2FP.SATFINITE.E5M2.F32.PACK_AB_MERGE_C R37, R147, R146, RZ ;  /* 0x000000929325723e */ /* 0x001fca00048060ff */
[----:B------:R0:W-:Y:S01]  /*9d130*/  STL [R1+0x108], R37 ;  /* 0x0001082501007387 */ /* 0x0001e20000100800 */
[----:B------:R-:W-:Y:S02]  /*9d140*/  LOP3.LUT R29, R25, 0xffff, RZ, 0xc0, !PT ;  /* 0x0000ffff191d7812 */ /* 0x000fe400078ec0ff */
[----:B------:R-:W-:Y:S02]  /*9d150*/  SHF.R.U32.HI R25, RZ, 0x8, R186 ;  /* 0x00000008ff197819 */ /* 0x000fe400000116ba */
[----:B------:R-:W-:Y:S02]  /*9d160*/  SHF.R.U32.HI R27, RZ, 0x8, R29 ;  /* 0x00000008ff1b7819 */ /* 0x000fe4000001161d */
[----:B------:R-:W-:Y:S02]  /*9d170*/  LOP3.LUT R25, R25, 0xffff, RZ, 0xc0, !PT ;  /* 0x0000ffff19197812 */ /* 0x000fe400078ec0ff */
[----:B------:R-:W-:Y:S02]  /*9d180*/  LOP3.LUT R27, R27, 0xffff, RZ, 0xc0, !PT ;  /* 0x0000ffff1b1b7812 */ /* 0x000fe400078ec0ff */
[----:B0-----:R-:W-:-:S02]  /*9d190*/  F2FP.SATFINITE.E5M2.F32.PACK_AB_MERGE_C R37, R151, R150, RZ ;  /* 0x000000969725723e */ /* 0x001fc400048060ff */
[----:B------:R-:W-:Y:S02]  /*9d1a0*/  PRMT R29, R29, 0x3340, R186 ;  /* 0x000033401d1d7816 */ /* 0x000fe400000000ba */
[----:B------:R-:W-:Y:S01]  /*9d1b0*/  PRMT R25, R27, 0x3340, R25 ;  /* 0x000033401b197816 */ /* 0x000fe20000000019 */
[----:B------:R-:W-:Y:S04]  /*9d1c0*/  STL [R1+0x94], R37 ;  /* 0x0000942501007387 */ /* 0x000fe80000100800 */
[----:B------:R3:W-:Y:S04]  /*9d1d0*/  STL [R1+0x2b30], R29 ;  /* 0x002b301d01007387 */ /* 0x0007e80000100800 */
[----:B------:R0:W-:Y:S04]  /*9d1e0*/  STL [R1+0x5a8], R25 ;  /* 0x0005a81901007387 */ /* 0x0001e80000100800 */
[----:B------:R-:W4:Y:S04]  /*9d1f0*/  LDL.LU R47, [R1+0x26b4] ;  /* 0x0026b400012f7983 */ /* 0x000f280000300800 */
[----:B------:R-:W4:Y:S04]  /*9d200*/  LDL.LU R45, [R1+0x26b0] ;  /* 0x0026b000012d7983 */ /* 0x000f280000300800 */
[----:B------:R-:W4:Y:S01]  /*9d210*/  LDL.LU R43, [R1+0x7a0] ;  /* 0x0007a000012b7983 */ /* 0x000f220000300800 */
[----:B------:R-:W-:-:S02]  /*9d220*/  F2FP.SATFINITE.E5M2.F32.PACK_AB_MERGE_C R40, R41, R40, RZ ;  /* 0x000000282928723e */ /* 0x000fc400048060ff */
[----:B------:R-:W-:Y:S01]  /*9d230*/  F2FP.SATFINITE.E5M2.F32.PACK_AB_MERGE_C R148, R149, R148, RZ ;  /* 0x000000949594723e */ /* 0x000fe200048060ff */
[----:B------:R-:W4:Y:S01]  /*9d240*/  LDL.LU R41, [R1+0x79c] ;  /* 0x00079c0001297983 */ /* 0x000f220000300800 */
[----:B--2---:R-:W-:Y:S02]  /*9d250*/  LOP3.LUT R30, R30, 0xffff, RZ, 0xc0, !PT ;  /* 0x0000ffff1e1e7812 */ /* 0x004fe400078ec0ff */
[----:B---3--:R-:W-:Y:S02]  /*9d260*/  LOP3.LUT R29, R35, 0xffff, RZ, 0xc0, !PT ;  /* 0x0000ffff231d7812 */ /* 0x008fe400078ec0ff */
[----:B------:R-:W-:Y:S02]  /*9d270*/  LOP3.LUT R189, R189, 0xffff, RZ, 0xc0, !PT ;  /* 0x0000ffffbdbd7812 */ /* 0x000fe400078ec0ff */
[----:B------:R-:W-:Y:S02]  /*9d280*/  LOP3.LUT R27, R33, 0xffff, RZ, 0xc0, !PT ;  /* 0x0000ffff211b7812 */ /* 0x000fe400078ec0ff */
[----:B------:R-:W-:-:S02]  /*9d290*/  LOP3.LUT R188, R188, 0xffff, RZ, 0xc0, !PT ;  /* 0x0000ffffbcbc7812 */ /* 0x000fc400078ec0ff */
[----:B------:R-:W-:Y:S02]  /*9d2a0*/  F2FP.SATFINITE.E5M2.F32.PACK_AB_MERGE_C R12, R39, R38, RZ ;  /* 0x00000026270c723e */ /* 0x000fe400048060ff */
[----:B0-----:R-:W-:Y:S02]  /*9d2b0*/  LOP3.LUT R25, R31, 0xffff, RZ, 0xc0, !PT ;  /* 0x0000ffff1f197812 */ /* 0x001fe400078ec0ff */
[----:B------:R-:W-:Y:S02]  /*9d2c0*/  LOP3.LUT R187, R187, 0xffff, RZ, 0xc0, !PT ;  /* 0x0000ffffbbbb7812 */ /* 0x000fe400078ec0ff */
[----:B------:R-:W-:Y:S02]  /*9d2d0*/  LOP3.LUT R148, R148, 0xffff, RZ, 0xc0, !PT ;  /* 0x0000ffff94947812 */ /* 0x000fe400078ec0ff */
[----:B------:R-:W-:Y:S02]  /*9d2e0*/  SHF.R.U32.HI R39, RZ, 0x8, R30 ;  /* 0x00000008ff277819 */ /* 0x000fe4000001161e */
[----:B------:R-:W-:-:S02]  /*9d2f0*/  PRMT R30, R30, 0x3340, R189 ;  /* 0x000033401e1e7816 */ /* 0x000fc400000000bd */
[----:B------:R-:W-:Y:S02]  /*9d300*/  SHF.R.U32.HI R38, RZ, 0x8, R29 ;  /* 0x00000008ff267819 */ /* 0x000fe4000001161d */
[----:B------:R-:W-:Y:S02]  /*9d310*/  PRMT R29, R29, 0x3340, R188 ;  /* 0x000033401d1d7816 */ /* 0x000fe400000000bc */
[----:B------:R-:W-:Y:S02]  /*9d320*/  SHF.R.U32.HI R37, RZ, 0x8, R27 ;  /* 0x00000008ff257819 */ /* 0x000fe4000001161b */
[--C-:B------:R-:W-:Y:S02]  /*9d330*/  PRMT R27, R27, 0x3340, R187.reuse ;  /* 0x000033401b1b7816 */ /* 0x100fe400000000bb */
[----:B------:R-:W-:Y:S02]  /*9d340*/  SHF.R.U32.HI R35, RZ, 0x8, R187 ;  /* 0x00000008ff237819 */ /* 0x000fe400000116bb */
[----:B------:R-:W-:-:S02]  /*9d350*/  SHF.R.U32.HI R33, RZ, 0x8, R25 ;  /* 0x00000008ff217819 */ /* 0x000fc40000011619 */
[--C-:B------:R-:W-:Y:S02]  /*9d360*/  PRMT R25, R25, 0x3340, R148.reuse ;  /* 0x0000334019197816 */ /* 0x100fe40000000094 */
[----:B------:R-:W-:Y:S01]  /*9d370*/  SHF.R.U32.HI R31, RZ, 0x8, R148 ;  /* 0x00000008ff1f7819 */ /* 0x000fe20000011694 */
[----:B------:R0:W-:Y:S01]  /*9d380*/  STL [R1+0x2b24], R30 ;  /* 0x002b241e01007387 */ /* 0x0001e20000100800 */
[----:B------:R-:W-:Y:S02]  /*9d390*/  SHF.R.U32.HI R189, RZ, 0x8, R189 ;  /* 0x00000008ffbd7819 */ /* 0x000fe400000116bd */
[----:B------:R-:W-:Y:S01]  /*9d3a0*/  SHF.R.U32.HI R188, RZ, 0x8, R188 ;  /* 0x00000008ffbc7819 */ /* 0x000fe200000116bc */
[----:B------:R1:W-:Y:S01]  /*9d3b0*/  STL [R1+0x2b20], R29 ;  /* 0x002b201d01007387 */ /* 0x0003e20000100800 */
[----:B------:R-:W-:Y:S02]  /*9d3c0*/  LOP3.LUT R37, R37, 0xffff, RZ, 0xc0, !PT ;  /* 0x0000ffff25257812 */ /* 0x000fe400078ec0ff */
[----:B------:R-:W-:Y:S01]  /*9d3d0*/  LOP3.LUT R35, R35, 0xffff, RZ, 0xc0, !PT ;  /* 0x0000ffff23237812 */ /* 0x000fe200078ec0ff */
[----:B------:R2:W-:Y:S01]  /*9d3e0*/  STL [R1+0x2b2c], R27 ;  /* 0x002b2c1b01007387 */ /* 0x0005e20000100800 */
[----:B------:R-:W-:-:S02]  /*9d3f0*/  LOP3.LUT R33, R33, 0xffff, RZ, 0xc0, !PT ;  /* 0x0000ffff21217812 */ /* 0x000fc400078ec0ff */
[----:B------:R-:W-:Y:S01]  /*9d400*/  LOP3.LUT R31, R31, 0xffff, RZ, 0xc0, !PT ;  /* 0x0000ffff1f1f7812 */ /* 0x000fe200078ec0ff */
[----:B------:R3:W-:Y:S01]  /*9d410*/  STL [R1+0x2b28], R25 ;  /* 0x002b281901007387 */ /* 0x0007e20000100800 */
[----:B0-----:R-:W-:Y:S02]  /*9d420*/  LOP3.LUT R30, R39, 0xffff, RZ, 0xc0, !PT ;  /* 0x0000ffff271e7812 */ /* 0x001fe400078ec0ff */
[----:B-1----:R-:W-:Y:S02]  /*9d430*/  LOP3.LUT R29, R189, 0xffff, RZ, 0xc0, !PT ;  /* 0x0000ffffbd1d7812 */ /* 0x002fe400078ec0ff */
[----:B------:R-:W-:Y:S02]  /*9d440*/  PRMT R35, R37, 0x3340, R35 ;  /* 0x0000334025237816 */ /* 0x000fe40000000023 */
[----:B--2---:R-:W-:Y:S02]  /*9d450*/  LOP3.LUT R27, R38, 0xffff, RZ, 0xc0, !PT ;  /* 0x0000ffff261b7812 */ /* 0x004fe400078ec0ff */
[----:B---3--:R-:W-:-:S02]  /*9d460*/  LOP3.LUT R25, R188, 0xffff, RZ, 0xc0, !PT ;  /* 0x0000ffffbc197812 */ /* 0x008fc400078ec0ff */
[----:B------:R-:W-:Y:S02]  /*9d470*/  PRMT R31, R33, 0x3340, R31 ;  /* 0x00003340211f7816 */ /* 0x000fe4000000001f */
[----:B------:R-:W-:Y:S02]  /*9d480*/  PRMT R29, R30, 0x3340, R29 ;  /* 0x000033401e1d7816 */ /* 0x000fe4000000001d */
[----:B------:R-:W-:Y:S01]  /*9d490*/  PRMT R25, R27, 0x3340, R25 ;  /* 0x000033401b197816 */ /* 0x000fe20000000019 */
[----:B------:R-:W-:Y:S04]  /*9d4a0*/  STL [R1+0x5a4], R35 ;  /* 0x0005a42301007387 */ /* 0x000fe80000100800 */
[----:B------:R-:W-:Y:S04]  /*9d4b0*/  STL [R1+0x5a0], R31 ;  /* 0x0005a01f01007387 */ /* 0x000fe80000100800 */
[----:B------:R0:W-:Y:S04]  /*9d4c0*/  STL [R1+0x58c], R29 ;  /* 0x00058c1d01007387 */ /* 0x0001e80000100800 */
[----:B------:R1:W-:Y:S01]  /*9d4d0*/  STL [R1+0x588], R25 ;  /* 0x0005881901007387 */ /* 0x0003e20000100800 */
[----:B----4-:R-:W-:-:S03]  /*9d4e0*/  LOP3.LUT R30, R47, 0xffff, RZ, 0xc0, !PT ;  /* 0x0000ffff2f1e7812 */ /* 0x010fc600078ec0ff */
[----:B------:R-:W2:Y:S01]  /*9d4f0*/  LDL.LU R47, [R1+0x26c0] ;  /* 0x0026c000012f7983 */ /* 0x000ea20000300800 */
[----:B0-----:R-:W-:-:S03]  /*9d500*/  LOP3.LUT R29, R45, 0xffff, RZ, 0xc0, !PT ;  /* 0x0000ffff2d1d7812 */ /* 0x001fc600078ec0ff */
[----:B------:R-:W3:Y:S01]  /*9d510*/  LDL.LU R45, [R1+0x26bc] ;  /* 0x0026bc00012d7983 */ /* 0x000ee20000300800 */
[----:B------:R-:W-:-:S03]  /*9d520*/  LOP3.LUT R27, R43, 0xffff, RZ, 0xc0, !PT ;  /* 0x0000ffff2b1b7812 */ /* 0x000fc600078ec0ff */
[----:B------:R-:W4:Y:S01]  /*9d530*/  LDL.LU R43, [R1+0x7a8] ;  /* 0x0007a800012b7983 */ /* 0x000f220000300800 */
[----:B------:R-:W-:Y:S02]  /*9d540*/  LOP3.LUT R191, R191, 0xffff, RZ, 0xc0, !PT ;  /* 0x0000ffffbfbf7812 */ /* 0x000fe400078ec0ff */
[----:B------:R-:W-:Y:S02]  /*9d550*/  F2FP.SATFINITE.E5M2.F32.PACK_AB_MERGE_C R144, R145, R144, RZ ;  /* 0x000000909190723e */ /* 0x000fe400048060ff */
[----:B------:R-:W-:Y:S02]  /*9d560*/  PRMT R35, R30, 0x3340, R191 ;  /* 0x000033401e237816 */ /* 0x000fe400000000bf */
[----:B------:R-:W-:Y:S02]  /*9d570*/  LOP3.LUT R190, R190, 0xffff, RZ, 0xc0, !PT ;  /* 0x0000ffffbebe7812 */ /* 0x000fe400078ec0ff */
[----:B-1----:R-:W-:Y:S02]  /*9d580*/  LOP3.LUT R25, R41, 0xffff, RZ, 0xc0, !PT ;  /* 0x0000ffff29197812 */ /* 0x002fe400078ec0ff */
[----:B------:R-:W4:Y:S01]  /*9d590*/  LDL.LU R41, [R1+0x7a4] ;  /* 0x0007a40001297983 */ /* 0x000f220000300800 */
[----:B------:R-:W-:-:S02]  /*9d5a0*/  F2FP.SATFINITE.E5M2.F32.PACK_AB_MERGE_C R140, R141, R140, RZ ;  /* 0x0000008c8d8c723e */ /* 0x000fc400048060ff */
[----:B------:R-:W-:Y:S01]  /*9d5b0*/  LOP3.LUT R144, R144, 0xffff, RZ, 0xc0, !PT ;  /* 0x0000ffff90907812 */ /* 0x000fe200078ec0ff */
[----:B------:R0:W-:Y:S01]  /*9d5c0*/  STL [R1+0x2b1c], R35 ;  /* 0x002b1c2301007387 */ /* 0x0001e20000100800 */
[----:B------:R-:W-:Y:S02]  /*9d5d0*/  SHF.R.U32.HI R37, RZ, 0x8, R25 ;  /* 0x00000008ff257819 */ /* 0x000fe40000011619 */
[----:B------:R-:W-:Y:S02]  /*9d5e0*/  LOP3.LUT R140, R140, 0xffff, RZ, 0xc0, !PT ;  /* 0x0000ffff8c8c7812 */ /* 0x000fe400078ec0ff */
[----:B------:R-:W-:Y:S02]  /*9d5f0*/  PRMT R25, R25, 0x3340, R144 ;  /* 0x0000334019197816 */ /* 0x000fe40000000090 */
[----:B0-----:R-:W-:Y:S02]  /*9d600*/  PRMT R35, R29, 0x3340, R190 ;  /* 0x000033401d237816 */ /* 0x001fe400000000be */
[----:B------:R-:W-:-:S02]  /*9d610*/  SHF.R.U32.HI R31, RZ, 0x8, R30 ;  /* 0x00000008ff1f7819 */ /* 0x000fc4000001161e */
[----:B------:R-:W-:Y:S01]  /*9d620*/  SHF.R.U32.HI R38, RZ, 0x8, R27 ;  /* 0x00000008ff267819 */ /* 0x000fe2000001161b */
[----:B------:R0:W-:Y:S01]  /*9d630*/  STL [R1+0x2b18], R35 ;  /* 0x002b182301007387 */ /* 0x0001e20000100800 */
[----:B------:R-:W-:Y:S02]  /*9d640*/  SHF.R.U32.HI R30, RZ, 0x8, R191 ;  /* 0x00000008ff1e7819 */ /* 0x000fe400000116bf */
[----:B------:R-:W-:Y:S01]  /*9d650*/  SHF.R.U32.HI R33, RZ, 0x8, R29 ;  /* 0x00000008ff217819 */ /* 0x000fe2000001161d */
[----:B------:R1:W-:Y:S01]  /*9d660*/  STL [R1+0x2b10], R25 ;  /* 0x002b101901007387 */ /* 0x0003e20000100800 */
[----:B------:R-:W-:Y:S02]  /*9d670*/  PRMT R27, R27, 0x3340, R140 ;  /* 0x000033401b1b7816 */ /* 0x000fe4000000008c */
[----:B------:R-:W-:Y:S02]  /*9d680*/  SHF.R.U32.HI R29, RZ, 0x8, R190 ;  /* 0x00000008ff1d7819 */ /* 0x000fe400000116be */
[----:B0-----:R-:W-:-:S02]  /*9d690*/  SHF.R.U32.HI R35, RZ, 0x8, R144 ;  /* 0x00000008ff237819 */ /* 0x001fc40000011690 */
[----:B------:R-:W-:Y:S02]  /*9d6a0*/  LOP3.LUT R37, R37, 0xffff, RZ, 0xc0, !PT ;  /* 0x0000ffff25257812 */ /* 0x000fe400078ec0ff */
[----:B-1----:R-:W-:Y:S02]  /*9d6b0*/  SHF.R.U32.HI R25, RZ, 0x8, R140 ;  /* 0x00000008ff197819 */ /* 0x002fe4000001168c */
[----:B------:R-:W-:Y:S01]  /*9d6c0*/  LOP3.LUT R35, R35, 0xffff, RZ, 0xc0, !PT ;  /* 0x0000ffff23237812 */ /* 0x000fe200078ec0ff */
[----:B------:R0:W-:Y:S01]  /*9d6d0*/  STL [R1+0x2b14], R27 ;  /* 0x002b141b01007387 */ /* 0x0001e20000100800 */
[----:B------:R-:W-:Y:S02]  /*9d6e0*/  LOP3.LUT R31, R31, 0xffff, RZ, 0xc0, !PT ;  /* 0x0000ffff1f1f7812 */ /* 0x000fe400078ec0ff */
[----:B------:R-:W-:Y:S02]  /*9d6f0*/  LOP3.LUT R30, R30, 0xffff, RZ, 0xc0, !PT ;  /* 0x0000ffff1e1e7812 */ /* 0x000fe400078ec0ff */
[----:B------:R-:W-:-:S02]  /*9d700*/  LOP3.LUT R33, R33, 0xffff, RZ, 0xc0, !PT ;  /* 0x0000ffff21217812 */ /* 0x000fc400078ec0ff */
[----:B------:R-:W-:Y:S02]  /*9d710*/  LOP3.LUT R29, R29, 0xffff, RZ, 0xc0, !PT ;  /* 0x0000ffff1d1d7812 */ /* 0x000fe400078ec0ff */
[----:B------:R-:W-:Y:S02]  /*9d720*/  LOP3.LUT R25, R25, 0xffff, RZ, 0xc0, !PT ;  /* 0x0000ffff19197812 */ /* 0x000fe400078ec0ff */
[----:B0-----:R-:W-:Y:S02]  /*9d730*/  LOP3.LUT R27, R38, 0xffff, RZ, 0xc0, !PT ;  /* 0x0000ffff261b7812 */ /* 0x001fe400078ec0ff */
[----:B------:R-:W-:Y:S02]  /*9d740*/  PRMT R35, R37, 0x3340, R35 ;  /* 0x0000334025237816 */ /* 0x000fe40000000023 */
[----:B------:R-:W-:Y:S02]  /*9d750*/  PRMT R30, R31, 0x3340, R30 ;  /* 0x000033401f1e7816 */ /* 0x000fe4000000001e */
[----:B------:R-:W-:-:S02]  /*9d760*/  PRMT R29, R33, 0x3340, R29 ;  /* 0x00003340211d7816 */ /* 0x000fc4000000001d */
[----:B------:R-:W-:Y:S01]  /*9d770*/  PRMT R25, R27, 0x3340, R25 ;  /* 0x000033401b197816 */ /* 0x000fe20000000019 */
[----:B------:R-:W-:Y:S04]  /*9d780*/  STL [R1+0x584], R35 ;  /* 0x0005842301007387 */ /* 0x000fe80000100800 */
[----:B------:R2:W-:Y:S04]  /*9d790*/  STL [R1+0x580], R30 ;  /* 0x0005801e01007387 */ /* 0x0005e80000100800 */
[----:B------:R3:W-:Y:S04]  /*9d7a0*/  STL [R1+0x57c], R29 ;  /* 0x00057c1d01007387 */ /* 0x0007e80000100800 */
[----:B------:R0:W-:Y:S01]  /*9d7b0*/  STL [R1+0x578], R25 ;  /* 0x0005781901007387 */ /* 0x0001e20000100800 */
[----:B--2---:R-:W-:-:S03]  /*9d7c0*/  LOP3.LUT R30, R47, 0xffff, RZ, 0xc0, !PT ;  /* 0x0000ffff2f1e7812 */ /* 0x004fc600078ec0ff */
[----:B------:R-:W2:Y:S01]  /*9d7d0*/  LDL.LU R47, [R1+0x26d8] ;  /* 0x0026d800012f7983 */ /* 0x000ea20000300800 */
[----:B---3--:R-:W-:-:S03]  /*9d7e0*/  LOP3.LUT R29, R45, 0xffff, RZ, 0xc0, !PT ;  /* 0x0000ffff2d1d7812 */ /* 0x008fc600078ec0ff */
[----:B------:R-:W3:Y:S01]  /*9d7f0*/  LDL.LU R45, [R1+0x26d0] ;  /* 0x0026d000012d7983 */ /* 0x000ee20000300800 */
[----:B----4-:R-:W-:-:S03]  /*9d800*/  LOP3.LUT R27, R43, 0xffff, RZ, 0xc0, !PT ;  /* 0x0000ffff2b1b7812 */ /* 0x010fc600078ec0ff */
[----:B------:R-:W4:Y:S01]  /*9d810*/  LDL.LU R43, [R1+0x26cc] ;  /* 0x0026cc00012b7983 */ /* 0x000f220000300800 */
[----:B------:R-:W-:Y:S02]  /*9d820*/  LOP3.LUT R193, R193, 0xffff, RZ, 0xc0, !PT ;  /* 0x0000ffffc1c17812 */ /* 0x000fe400078ec0ff */
[----:B------:R-:W-:Y:S02]  /*9d830*/  F2FP.SATFINITE.E5M2.F32.PACK_AB_MERGE_C R136, R137, R136, RZ ;  /* 0x000000888988723e */ /* 0x000fe400048060ff */
[----:B------:R-:W-:Y:S02]  /*9d840*/  SHF.R.U32.HI R35, RZ, 0x8, R30 ;  /* 0x00000008ff237819 */ /* 0x000fe4000001161e */
[----:B------:R-:W-:Y:S02]  /*9d850*/  PRMT R30, R30, 0x3340, R193 ;  /* 0x000033401e1e7816 */ /* 0x000fe400000000c1 */
[----:B0-----:R-:W-:Y:S02]  /*9d860*/  LOP3.LUT R25, R41, 0xffff, RZ, 0xc0, !PT ;  /* 0x0000ffff29197812 */ /* 0x001fe400078ec0ff */
[----:B------:R-:W-:Y:S01]  /*9d870*/  LOP3.LUT R192, R192, 0xffff, RZ, 0xc0, !PT ;  /* 0x0000ffffc0c07812 */ /* 0x000fe200078ec0ff */
[----:B------:R-:W4:Y:S01]  /*9d880*/  LDL.LU R41, [R1+0x7ac] ;  /* 0x0007ac0001297983 */ /* 0x000f220000300800 */
[----:B------:R-:W-:-:S02]  /*9d890*/  LOP3.LUT R136, R136, 0xffff, RZ, 0xc0, !PT ;  /* 0x0000ffff88887812 */ /* 0x000fc400078ec0ff */
[----:B------:R-:W-:Y:S01]  /*9d8a0*/  F2FP.SATFINITE.E5M2.F32.PACK_AB_MERGE_C R138, R139, R138, RZ ;  /* 0x0000008a8b8a723e */ /* 0x000fe200048060ff */
[----:B------:R0:W-:Y:S01]  /*9d8b0*/  STL [R1+0x2b08], R30 ;  /* 0x002b081e01007387 */ /* 0x0001e20000100800 */
[----:B------:R-:W-:Y:S02]  /*9d8c0*/  PRMT R38, R27, 0x3340, R136 ;  /* 0x000033401b267816 */ /* 0x000fe40000000088 */
[----:B------:R-:W-:Y:S02]  /*9d8d0*/  LOP3.LUT R138, R138, 0xffff, RZ, 0xc0, !PT ;  /* 0x0000ffff8a8a7812 */ /* 0x000fe400078ec0ff */
[----:B------:R-:W-:Y:S02]  /*9d8e0*/  SHF.R.U32.HI R33, RZ, 0x8, R193 ;  /* 0x00000008ff217819 */ /* 0x000fe400000116c1 */
[----:B0-----:R-:W-:Y:S02]  /*9d8f0*/  PRMT R30, R29, 0x3340, R192 ;  /* 0x000033401d1e7816 */ /* 0x001fe400000000c0 */
[----:B------:R-:W-:-:S02]  /*9d900*/  SHF.R.U32.HI R37, RZ, 0x8, R29 ;  /* 0x00000008ff257819 */ /* 0x000fc4000001161d */
[----:B------:R-:W-:Y:S01]  /*9d910*/  SHF.R.U32.HI R31, RZ, 0x8, R192 ;  /* 0x00000008ff1f7819 */ /* 0x000fe200000116c0 */
[----:B------:R0:W-:Y:S01]  /*9d920*/  STL [R1+0x2b04], R30 ;  /* 0x002b041e01007387 */ /* 0x0001e20000100800 */
[----:B------:R-:W-:Y:S02]  /*9d930*/  SHF.R.U32.HI R29, RZ, 0x8, R27 ;  /* 0x00000008ff1d7819 */ /* 0x000fe4000001161b */
[----:B------:R-:W-:Y:S01]  /*9d940*/  SHF.R.U32.HI R27, RZ, 0x8, R136 ;  /* 0x00000008ff1b7819 */ /* 0x000fe20000011688 */
[----:B------:R1:W-:Y:S01]  /*9d950*/  STL [R1+0x2b00], R38 ;  /* 0x002b002601007387 */ /* 0x0003e20000100800 */
[----:B------:R-:W-:Y:S02]  /*9d960*/  LOP3.LUT R35, R35, 0xffff, RZ, 0xc0, !PT ;  /* 0x0000ffff23237812 */ /* 0x000fe400078ec0ff */
[----:B------:R-:W-:Y:S02]  /*9d970*/  LOP3.LUT R33, R33, 0xffff, RZ, 0xc0, !PT ;  /* 0x0000ffff21217812 */ /* 0x000fe400078ec0ff */
[----:B0-----:R-:W-:-:S02]  /*9d980*/  SHF.R.U32.HI R30, RZ, 0x8, R25 ;  /* 0x00000008ff1e7819 */ /* 0x001fc40000011619 */
[--C-:B-1----:R-:W-:Y:S02]  /*9d990*/  PRMT R38, R25, 0x3340, R138.reuse ;  /* 0x0000334019267816 */ /* 0x102fe4000000008a */
[----:B------:R-:W-:Y:S02]  /*9d9a0*/  SHF.R.U32.HI R25, RZ, 0x8, R138 ;  /* 0x00000008ff197819 */ /* 0x000fe4000001168a */
[----:B------:R-:W-:Y:S02]  /*9d9b0*/  LOP3.LUT R37, R37, 0xffff, RZ, 0xc0, !PT ;  /* 0x0000ffff25257812 */ /* 0x000fe400078ec0ff */
[----:B------:R-:W-:Y:S02]  /*9d9c0*/  LOP3.LUT R31, R31, 0xffff, RZ, 0xc0, !PT ;  /* 0x0000ffff1f1f7812 */ /* 0x000fe400078ec0ff */
[----:B------:R-:W-:Y:S02]  /*9d9d0*/  LOP3.LUT R29, R29, 0xffff, RZ, 0xc0, !PT ;  /* 0x0000ffff1d1d7812 */ /* 0x000fe400078ec0ff */
[----:B------:R-:W-:-:S02]  /*9d9e0*/  LOP3.LUT R27, R27, 0xffff, RZ, 0xc0, !PT ;  /* 0x0000ffff1b1b7812 */ /* 0x000fc400078ec0ff */
[----:B------:R-:W-:Y:S02]  /*9d9f0*/  LOP3.LUT R30, R30, 0xffff, RZ, 0xc0, !PT ;  /* 0x0000ffff1e1e7812 */ /* 0x000fe400078ec0ff */
[----:B------:R-:W-:Y:S02]  /*9da00*/  LOP3.LUT R25, R25, 0xffff, RZ, 0xc0, !PT ;  /* 0x0000ffff19197812 */ /* 0x000fe400078ec0ff */
[----:B------:R-:W-:Y:S02]  /*9da10*/  PRMT R33, R35, 0x3340, R33 ;  /* 0x0000334023217816 */ /* 0x000fe40000000021 */
[----:B------:R-:W-:Y:S02]  /*9da20*/  PRMT R31, R37, 0x3340, R31 ;  /* 0x00003340251f7816 */ /* 0x000fe4000000001f */
[----:B------:R-:W-:Y:S01]  /*9da30*/  PRMT R27, R29, 0x3340, R27 ;  /* 0x000033401d1b7816 */ /* 0x000fe2000000001b */
[----:B------:R-:W-:Y:S01]  /*9da40*/  STL [R1+0x2b0c], R38 ;  /* 0x002b0c2601007387 */ /* 0x000fe20000100800 */
[----:B------:R-:W-:-:S03]  /*9da50*/  PRMT R25, R30, 0x3340, R25 ;  /* 0x000033401e197816 */ /* 0x000fc60000000019 */
[----:B------:R-:W-:Y:S04]  /*9da60*/  STL [R1+0x570], R33 ;  /* 0x0005702101007387 */ /* 0x000fe80000100800 */
[----:B------:R-:W-:Y:S04]  /*9da70*/  STL [R1+0x56c], R31 ;  /* 0x00056c1f01007387 */ /* 0x000fe80000100800 */
        /* <DEDUP_REMOVED lines=9> */
[----:B------:R-:W-:Y:S02]  /*9db10*/  LOP3.LUT R195, R195, 0xffff, RZ, 0xc0, !PT ;  /* 0x0000ffffc3c37812 */ /* 0x000fe400078ec0ff */
[----:B------:R-:W-:Y:S02]  /*9db20*/  F2FP.SATFINITE.E5M2.F32.PACK_AB_MERGE_C R132, R133, R132, RZ ;  /* 0x000000848584723e */ /* 0x000fe400048060ff */
[----:B------:R-:W-:Y:S02]  /*9db30*/  SHF.R.U32.HI R38, RZ, 0x8, R30 ;  /* 0x00000008ff267819 */ /* 0x000fe4000001161e */
[----:B0-----:R-:W-:Y:S02]  /*9db40*/  LOP3.LUT R25, R41, 0xffff, RZ, 0xc0, !PT ;  /* 0x0000ffff29197812 */ /* 0x001fe400078ec0ff */
[----:B------:R-:W4:Y:S01]  /*9db50*/  LDL.LU R41, [R1+0x8f0] ;  /* 0x0008f00001297983 */ /* 0x000f220000300800 */
[----:B------:R-:W-:-:S02]  /*9db60*/  PRMT R30, R30, 0x3340, R197 ;  /* 0x000033401e1e7816 */ /* 0x000fc400000000c5 */
[----:B------:R-:W-:Y:S02]  /*9db70*/  SHF.R.U32.HI R35, RZ, 0x8, R29 ;  /* 0x00000008ff237819 */ /* 0x000fe4000001161d */
[----:B------:R-:W-:Y:S02]  /*9db80*/  LOP3.LUT R194, R194, 0xffff, RZ, 0xc0, !PT ;  /* 0x0000ffffc2c27812 */ /* 0x000fe400078ec0ff */
[----:B------:R-:W-:Y:S02]  /*9db90*/  PRMT R29, R29, 0x3340, R195 ;  /* 0x000033401d1d7816 */ /* 0x000fe400000000c3 */
[----:B------:R-:W-:Y:S01]  /*9dba0*/  LOP3.LUT R132, R132, 0xffff, RZ, 0xc0, !PT ;  /* 0x0000ffff84847812 */ /* 0x000fe200078ec0ff */
[----:B------:R0:W-:Y:S01]  /*9dbb0*/  STL [R1+0x2af0], R30 ;  /* 0x002af01e01007387 */ /* 0x0001e20000100800 */
[----:B------:R-:W-:Y:S02]  /*9dbc0*/  SHF.R.U32.HI R37, RZ, 0x8, R27 ;  /* 0x00000008ff257819 */ /* 0x000fe4000001161b */
[----:B------:R-:W-:Y:S01]  /*9dbd0*/  SHF.R.U32.HI R33, RZ, 0x8, R195 ;  /* 0x00000008ff217819 */ /* 0x000fe200000116c3 */
[----:B------:R1:W-:Y:S01]  /*9dbe0*/  STL [R1+0x2afc], R29 ;  /* 0x002afc1d01007387 */ /* 0x0003e20000100800 */
[----:B------:R-:W-:-:S02]  /*9dbf0*/  PRMT R27, R27, 0x3340, R194 ;  /* 0x000033401b1b7816 */ /* 0x000fc400000000c2 */
[----:B------:R-:W-:Y:S02]  /*9dc00*/  SHF.R.U32.HI R31, RZ, 0x8, R194 ;  /* 0x00000008ff1f7819 */ /* 0x000fe400000116c2 */
[----:B0-----:R-:W-:Y:S02]  /*9dc10*/  SHF.R.U32.HI R30, RZ, 0x8, R25 ;  /* 0x00000008ff1e7819 */ /* 0x001fe40000011619 */
[--C-:B------:R-:W-:Y:S02]  /*9dc20*/  PRMT R25, R25, 0x3340, R132.reuse ;  /* 0x0000334019197816 */ /* 0x100fe40000000084 */
[----:B-1----:R-:W-:Y:S02]  /*9dc30*/  SHF.R.U32.HI R29, RZ, 0x8, R132 ;  /* 0x00000008ff1d7819 */ /* 0x002fe40000011684 */
[----:B------:R-:W-:Y:S01]  /*9dc40*/  SHF.R.U32.HI R197, RZ, 0x8, R197 ;  /* 0x00000008ffc57819 */ /* 0x000fe200000116c5 */
[----:B------:R0:W-:Y:S01]  /*9dc50*/  STL [R1+0x2af8], R27 ;  /* 0x002af81b01007387 */ /* 0x0001e20000100800 */
[----:B------:R-:W-:-:S02]  /*9dc60*/  LOP3.LUT R35, R35, 0xffff, RZ, 0xc0, !PT ;  /* 0x0000ffff23237812 */ /* 0x000fc400078ec0ff */
[----:B------:R-:W-:Y:S01]  /*9dc70*/  LOP3.LUT R33, R33, 0xffff, RZ, 0xc0, !PT ;  /* 0x0000ffff21217812 */ /* 0x000fe200078ec0ff */
[----:B------:R1:W-:Y:S01]  /*9dc80*/  STL [R1+0x2af4], R25 ;  /* 0x002af41901007387 */ /* 0x0003e20000100800 */
[----:B------:R-:W-:Y:S02]  /*9dc90*/  LOP3.LUT R37, R37, 0xffff, RZ, 0xc0, !PT ;  /* 0x0000ffff25257812 */ /* 0x000fe400078ec0ff */
[----:B------:R-:W-:Y:S02]  /*9dca0*/  LOP3.LUT R31, R31, 0xffff, RZ, 0xc0, !PT ;  /* 0x0000ffff1f1f7812 */ /* 0x000fe400078ec0ff */
[----:B------:R-:W-:Y:S02]  /*9dcb0*/  LOP3.LUT R30, R30, 0xffff, RZ, 0xc0, !PT ;  /* 0x0000ffff1e1e7812 */ /* 0x000fe400078ec0ff */
[----:B------:R-:W-:Y:S02]  /*9dcc0*/  LOP3.LUT R29, R29, 0xffff, RZ, 0xc0, !PT ;  /* 0x0000ffff1d1d7812 */ /* 0x000fe400078ec0ff */
[----:B0-----:R-:W-:-:S02]  /*9dcd0*/  LOP3.LUT R27, R38, 0xffff, RZ, 0xc0, !PT ;  /* 0x0000ffff261b7812 */ /* 0x001fc400078ec0ff */
[----:B-1----:R-:W-:Y:S02]  /*9dce0*/  LOP3.LUT R25, R197, 0xffff, RZ, 0xc0, !PT ;  /* 0x0000ffffc5197812 */ /* 0x002fe400078ec0ff */
[----:B------:R-:W-:Y:S02]  /*9dcf0*/  PRMT R33, R35, 0x3340, R33 ;  /* 0x0000334023217816 */ /* 0x000fe40000000021 */
[----:B------:R-:W-:Y:S02]  /*9dd00*/  PRMT R31, R37, 0x3340, R31 ;  /* 0x00003340251f7816 */ /* 0x000fe4000000001f */
[----:B------:R-:W-:Y:S02]  /*9dd10*/  PRMT R29, R30, 0x3340, R29 ;  /* 0x000033401e1d7816 */ /* 0x000fe4000000001d */
[----:B------:R-:W-:Y:S01]  /*9dd20*/  PRMT R25, R27, 0x3340, R25 ;  /* 0x000033401b197816 */ /* 0x000fe20000000019 */
        /* <DEDUP_REMOVED lines=12> */
[----:B------:R-:W-:Y:S02]  /*9ddf0*/  LOP3.LUT R196, R196, 0xffff, RZ, 0xc0, !PT ;  /* 0x0000ffffc4c47812 */ /* 0x000fe400078ec0ff */
[----:B------:R-:W-:Y:S02]  /*9de00*/  F2FP.SATFINITE.E5M2.F32.PACK_AB_MERGE_C R130, R131, R130, RZ ;  /* 0x000000828382723e */ /* 0x000fe400048060ff */
[----:B0-----:R-:W-:Y:S02]  /*9de10*/  LOP3.LUT R25, R41, 0xffff, RZ, 0xc0, !PT ;  /* 0x0000ffff29197812 */ /* 0x001fe400078ec0ff */
[----:B------:R-:W4:Y:S01]  /*9de20*/  LDL.LU R41, [R1+0x267c] ;  /* 0x00267c0001297983 */ /* 0x000f220000300800 */
[----:B------:R-:W-:-:S02]  /*9de30*/  SHF.R.U32.HI R38, RZ, 0x8, R30 ;  /* 0x00000008ff267819 */ /* 0x000fc4000001161e */
[----:B------:R-:W-:Y:S02]  /*9de40*/  PRMT R30, R30, 0x3340, R199 ;  /* 0x000033401e1e7816 */ /* 0x000fe400000000c7 */
[----:B------:R-:W-:Y:S02]  /*9de50*/  SHF.R.U32.HI R37, RZ, 0x8, R29 ;  /* 0x00000008ff257819 */ /* 0x000fe4000001161d */
[----:B------:R-:W-:Y:S02]  /*9de60*/  LOP3.LUT R128, R128, 0xffff, RZ, 0xc0, !PT ;  /* 0x0000ffff80807812 */ /* 0x000fe400078ec0ff */
[----:B------:R-:W-:Y:S02]  /*9de70*/  PRMT R29, R29, 0x3340, R196 ;  /* 0x000033401d1d7816 */ /* 0x000fe400000000c4 */
[----:B------:R-:W-:Y:S01]  /*9de80*/  LOP3.LUT R130, R130, 0xffff, RZ, 0xc0, !PT ;  /* 0x0000ffff82827812 */ /* 0x000fe200078ec0ff */
[----:B------:R0:W-:Y:S01]  /*9de90*/  STL [R1+0x2aec], R30 ;  /* 0x002aec1e01007387 */ /* 0x0001e20000100800 */
[----:B------:R-:W-:-:S02]  /*9dea0*/  SHF.R.U32.HI R31, RZ, 0x8, R27 ;  /* 0x00000008ff1f7819 */ /* 0x000fc4000001161b */
[----:B------:R-:W-:Y:S01]  /*9deb0*/  SHF.R.U32.HI R35, RZ, 0x8, R196 ;  /* 0x00000008ff237819 */ /* 0x000fe200000116c4 */
[----:B------:R1:W-:Y:S01]  /*9dec0*/  STL [R1+0x2ae4], R29 ;  /* 0x002ae41d01007387 */ /* 0x0003e20000100800 */
[----:B------:R-:W-:Y:S02]  /*9ded0*/  PRMT R27, R27, 0x3340, R128 ;  /* 0x000033401b1b7816 */ /* 0x000fe40000000080 */
[----:B------:R-:W-:Y:S02]  /*9dee0*/  SHF.R.U32.HI R33, RZ, 0x8, R25 ;  /* 0x00000008ff217819 */ /* 0x000fe40000011619 */
[----:B------:R-:W-:Y:S02]  /*9def0*/  PRMT R25, R25, 0x3340, R130 ;  /* 0x0000334019197816 */ /* 0x000fe40000000082 */
[----:B0-----:R-:W-:Y:S02]  /*9df00*/  SHF.R.U32.HI R30, RZ, 0x8, R128 ;  /* 0x00000008ff1e7819 */ /* 0x001fe40000011680 */
[----:B------:R-:W-:-:S02]  /*9df10*/  SHF.R.U32.HI R199, RZ, 0x8, R199 ;  /* 0x00000008ffc77819 */ /* 0x000fc400000116c7 */
[----:B-1----:R-:W-:Y:S01]  /*9df20*/  SHF.R.U32.HI R29, RZ, 0x8, R130 ;  /* 0x00000008ff1d7819 */ /* 0x002fe20000011682 */
[----:B------:R0:W-:Y:S01]  /*9df30*/  STL [R1+0x2ae0], R27 ;  /* 0x002ae01b01007387 */ /* 0x0001e20000100800 */
[----:B------:R-:W-:Y:S02]  /*9df40*/  LOP3.LUT R37, R37, 0xffff, RZ, 0xc0, !PT ;  /* 0x0000ffff25257812 */ /* 0x000fe400078ec0ff */
[----:B------:R-:W-:Y:S01]  /*9df50*/  LOP3.LUT R35, R35, 0xffff, RZ, 0xc0, !PT ;  /* 0x0000ffff23237812 */ /* 0x000fe200078ec0ff */
[----:B------:R1:W-:Y:S01]  /*9df60*/  STL [R1+0x2ae8], R25 ;  /* 0x002ae81901007387 */ /* 0x0003e20000100800 */
[----:B------:R-:W-:Y:S02]  /*9df70*/  LOP3.LUT R31, R31, 0xffff, RZ, 0xc0, !PT ;  /* 0x0000ffff1f1f7812 */ /* 0x000fe400078ec0ff */
[----:B------:R-:W-:Y:S02]  /*9df80*/  LOP3.LUT R30, R30, 0xffff, RZ, 0xc0, !PT ;  /* 0x0000ffff1e1e7812 */ /* 0x000fe400078ec0ff */
[----:B------:R-:W-:-:S02]  /*9df90*/  LOP3.LUT R33, R33, 0xffff, RZ, 0xc0, !PT ;  /* 0x0000ffff21217812 */ /* 0x000fc400078ec0ff */
[----:B------:R-:W-:Y:S02]  /*9dfa0*/  LOP3.LUT R29, R29, 0xffff, RZ, 0xc0, !PT ;  /* 0x0000ffff1d1d7812 */ /* 0x000fe400078ec0ff */
[----:B0-----:R-:W-:Y:S02]  /*9dfb0*/  LOP3.LUT R27, R38, 0xffff, RZ, 0xc0, !PT ;  /* 0x0000ffff261b7812 */ /* 0x001fe400078ec0ff */
[----:B-1----:R-:W-:Y:S02]  /*9dfc0*/  LOP3.LUT R25, R199, 0xffff, RZ, 0xc0, !PT ;  /* 0x0000ffffc7197812 */ /* 0x002fe400078ec0ff */
        /* <DEDUP_REMOVED lines=17> */
[----:B0-----:R-:W-:Y:S02]  /*9e0e0*/  LOP3.LUT R25, R41, 0xffff, RZ, 0xc0, !PT ;  /* 0x0000ffff29197812 */ /* 0x001fe400078ec0ff */
[----:B------:R-:W4:Y:S01]  /*9e0f0*/  LDL.LU R41, [R1+0x2680] ;  /* 0x0026800001297983 */ /* 0x000f220000300800 */
[----:B------:R-:W-:-:S02]  /*9e100*/  PRMT R31, R30, 0x3340, R201 ;  /* 0x000033401e1f7816 */ /* 0x000fc400000000c9 */
[----:B------:R-:W-:Y:S02]  /*9e110*/  LOP3.LUT R198, R198, 0xffff, RZ, 0xc0, !PT ;  /* 0x0000ffffc6c67812 */ /* 0x000fe400078ec0ff */
[----:B------:R-:W-:Y:S02]  /*9e120*/  LOP3.LUT R124, R124, 0xffff, RZ, 0xc0, !PT ;  /* 0x0000ffff7c7c7812 */ /* 0x000fe400078ec0ff */
[----:B------:R-:W-:Y:S02]  /*9e130*/  SHF.R.U32.HI R38, RZ, 0x8, R30 ;  /* 0x00000008ff267819 */ /* 0x000fe4000001161e */
[----:B------:R-:W-:Y:S01]  /*9e140*/  SHF.R.U32.HI R30, RZ, 0x8, R29 ;  /* 0x00000008ff1e7819 */ /* 0x000fe2000001161d */
[----:B------:R0:W-:Y:S01]  /*9e150*/  STL [R1+0x2ad4], R31 ;  /* 0x002ad41f01007387 */ /* 0x0001e20000100800 */
[----:B------:R-:W-:Y:S02]  /*9e160*/  PRMT R29, R29, 0x3340, R200 ;  /* 0x000033401d1d7816 */ /* 0x000fe400000000c8 */
[----:B------:R-:W-:-:S02]  /*9e170*/  SHF.R.U32.HI R37, RZ, 0x8, R27 ;  /* 0x00000008ff257819 */ /* 0x000fc4000001161b */
[--C-:B------:R-:W-:Y:S02]  /*9e180*/  PRMT R27, R27, 0x3340, R198.reuse ;  /* 0x000033401b1b7816 */ /* 0x100fe400000000c6 */
[----:B------:R-:W-:Y:S02]  /*9e190*/  SHF.R.U32.HI R35, RZ, 0x8, R198 ;  /* 0x00000008ff237819 */ /* 0x000fe400000116c6 */
[----:B------:R-:W-:Y:S02]  /*9e1a0*/  SHF.R.U32.HI R33, RZ, 0x8, R25 ;  /* 0x00000008ff217819 */ /* 0x000fe40000011619 */
[--C-:B------:R-:W-:Y:S02]  /*9e1b0*/  PRMT R25, R25, 0x3340, R124.reuse ;  /* 0x0000334019197816 */ /* 0x100fe4000000007c */
[----:B0-----:R-:W-:Y:S02]  /*9e1c0*/  SHF.R.U32.HI R31, RZ, 0x8, R124 ;  /* 0x00000008ff1f7819 */ /* 0x001fe4000001167c */
[----:B------:R-:W-:Y:S01]  /*9e1d0*/  SHF.R.U32.HI R201, RZ, 0x8, R201 ;  /* 0x00000008ffc97819 */ /* 0x000fe200000116c9 */
[----:B------:R0:W-:Y:S01]  /*9e1e0*/  STL [R1+0x2ad0], R29 ;  /* 0x002ad01d01007387 */ /* 0x0001e20000100800 */
[----:B------:R-:W-:-:S02]  /*9e1f0*/  SHF.R.U32.HI R200, RZ, 0x8, R200 ;  /* 0x00000008ffc87819 */ /* 0x000fc400000116c8 */
[----:B------:R-:W-:Y:S01]  /*9e200*/  LOP3.LUT R37, R37, 0xffff, RZ, 0xc0, !PT ;  /* 0x0000ffff25257812 */ /* 0x000fe200078ec0ff */
[----:B------:R1:W-:Y:S01]  /*9e210*/  STL [R1+0x2adc], R27 ;  /* 0x002adc1b01007387 */ /* 0x0003e20000100800 */
[----:B------:R-:W-:Y:S02]  /*9e220*/  LOP3.LUT R35, R35, 0xffff, RZ, 0xc0, !PT ;  /* 0x0000ffff23237812 */ /* 0x000fe400078ec0ff */
[----:B------:R-:W-:Y:S01]  /*9e230*/  LOP3.LUT R33, R33, 0xffff, RZ, 0xc0, !PT ;  /* 0x0000ffff21217812 */ /* 0x000fe200078ec0ff */
[----:B------:R1:W-:Y:S01]  /*9e240*/  STL [R1+0x2ad8], R25 ;  /* 0x002ad81901007387 */ /* 0x0003e20000100800 */
[----:B------:R-:W-:Y:S02]  /*9e250*/  LOP3.LUT R31, R31, 0xffff, RZ, 0xc0, !PT ;  /* 0x0000ffff1f1f7812 */ /* 0x000fe400078ec0ff */
[----:B0-----:R-:W-:Y:S02]  /*9e260*/  LOP3.LUT R29, R38, 0xffff, RZ, 0xc0, !PT ;  /* 0x0000ffff261d7812 */ /* 0x001fe400078ec0ff */
[----:B------:R-:W-:-:S02]  /*9e270*/  LOP3.LUT R30, R30, 0xffff, RZ, 0xc0, !PT ;  /* 0x0000ffff1e1e7812 */ /* 0x000fc400078ec0ff */
[----:B-1----:R-:W-:Y:S02]  /*9e280*/  LOP3.LUT R27, R201, 0xffff, RZ, 0xc0, !PT ;  /* 0x0000ffffc91b7812 */ /* 0x002fe400078ec0ff */
[----:B------:R-:W-:Y:S02]  /*9e290*/  PRMT R35, R37, 0x3340, R35 ;  /* 0x0000334025237816 */ /* 0x000fe40000000023 */
[----:B------:R-:W-:Y:S02]  /*9e2a0*/  LOP3.LUT R25, R200, 0xffff, RZ, 0xc0, !PT ;  /* 0x0000ffffc8197812 */ /* 0x000fe400078ec0ff */
        /* <DEDUP_REMOVED lines=15> */
[----:B------:R-:W-:Y:S02]  /*9e3a0*/  F2FP.SATFINITE.E5M2.F32.PACK_AB_MERGE_C R122, R123, R122, RZ ;  /* 0x0000007a7b7a723e */ /* 0x000fe400048060ff */
[----:B0-----:R-:W-:Y:S02]  /*9e3b0*/  LOP3.LUT R25, R41, 0xffff, RZ, 0xc0, !PT ;  /* 0x0000ffff29197812 */ /* 0x001fe400078ec0ff */
[----:B------:R-:W4:Y:S01]  /*9e3c0*/  LDL.LU R41, [R1+0x2688] ;  /* 0x0026880001297983 */ /* 0x000f220000300800 */
[----:B------:R-:W-:-:S02]  /*9e3d0*/  LOP3.LUT R202, R202, 0xffff, RZ, 0xc0, !PT ;  /* 0x0000ffffcaca7812 */ /* 0x000fc400078ec0ff */
[----:B------:R-:W-:Y:S02]  /*9e3e0*/  PRMT R31, R30, 0x3340, R203 ;  /* 0x000033401e1f7816 */ /* 0x000fe400000000cb */
[----:B------:R-:W-:Y:S02]  /*9e3f0*/  LOP3.LUT R120, R120, 0xffff, RZ, 0xc0, !PT ;  /* 0x0000ffff78787812 */ /* 0x000fe400078ec0ff */
[----:B------:R-:W-:Y:S02]  /*9e400*/  LOP3.LUT R122, R122, 0xffff, RZ, 0xc0, !PT ;  /* 0x0000ffff7a7a7812 */ /* 0x000fe400078ec0ff */
[----:B------:R-:W-:Y:S02]  /*9e410*/  SHF.R.U32.HI R38, RZ, 0x8, R30 ;  /* 0x00000008ff267819 */ /* 0x000fe4000001161e */
[----:B------:R-:W-:Y:S01]  /*9e420*/  SHF.R.U32.HI R30, RZ, 0x8, R29 ;  /* 0x00000008ff1e7819 */ /* 0x000fe2000001161d */
[----:B------:R0:W-:Y:S01]  /*9e430*/  STL [R1+0x2acc], R31 ;  /* 0x002acc1f01007387 */ /* 0x0001e20000100800 */
[----:B------:R-:W-:-:S02]  /*9e440*/  PRMT R29, R29, 0x3340, R202 ;  /* 0x000033401d1d7816 */ /* 0x000fc400000000ca */
[----:B------:R-:W-:Y:S02]  /*9e450*/  SHF.R.U32.HI R35, RZ, 0x8, R27 ;  /* 0x00000008ff237819 */ /* 0x000fe4000001161b */
[--C-:B------:R-:W-:Y:S02]  /*9e460*/  PRMT R27, R27, 0x3340, R120.reuse ;  /* 0x000033401b1b7816 */ /* 0x100fe40000000078 */
[----:B------:R-:W-:Y:S02]  /*9e470*/  SHF.R.U32.HI R37, RZ, 0x8, R25 ;  /* 0x00000008ff257819 */ /* 0x000fe40000011619 */
[----:B------:R-:W-:Y:S02]  /*9e480*/  SHF.R.U32.HI R33, RZ, 0x8, R120 ;  /* 0x00000008ff217819 */ /* 0x000fe40000011678 */
[--C-:B------:R-:W-:Y:S02]  /*9e490*/  PRMT R25, R25, 0x3340, R122.reuse ;  /* 0x0000334019197816 */ /* 0x100fe4000000007a */
[----:B0-----:R-:W-:-:S02]  /*9e4a0*/  SHF.R.U32.HI R31, RZ, 0x8, R122 ;  /* 0x00000008ff1f7819 */ /* 0x001fc4000001167a */
[----:B------:R-:W-:Y:S01]  /*9e4b0*/  SHF.R.U32.HI R203, RZ, 0x8, R203 ;  /* 0x00000008ffcb7819 */ /* 0x000fe200000116cb */
[----:B------:R0:W-:Y:S01]  /*9e4c0*/  STL [R1+0x2ac8], R29 ;  /* 0x002ac81d01007387 */ /* 0x0001e20000100800 */
[----:B------:R-:W-:Y:S02]  /*9e4d0*/  SHF.R.U32.HI R202, RZ, 0x8, R202 ;  /* 0x00000008ffca7819 */ /* 0x000fe400000116ca */
[----:B------:R-:W-:Y:S01]  /*9e4e0*/  LOP3.LUT R35, R35, 0xffff, RZ, 0xc0, !PT ;  /* 0x0000ffff23237812 */ /* 0x000fe200078ec0ff */
[----:B------:R1:W-:Y:S01]  /*9e4f0*/  STL [R1+0x2ac0], R27 ;  /* 0x002ac01b01007387 */ /* 0x0003e20000100800 */
[----:B------:R-:W-:Y:S02]  /*9e500*/  LOP3.LUT R33, R33, 0xffff, RZ, 0xc0, !PT ;  /* 0x0000ffff21217812 */ /* 0x000fe400078ec0ff */
[----:B------:R-:W-:Y:S01]  /*9e510*/  LOP3.LUT R37, R37, 0xffff, RZ, 0xc0, !PT ;  /* 0x0000ffff25257812 */ /* 0x000fe200078ec0ff */
[----:B------:R1:W-:Y:S01]  /*9e520*/  STL [R1+0x2ac4], R25 ;  /* 0x002ac41901007387 */ /* 0x0003e20000100800 */
[----:B------:R-:W-:-:S02]  /*9e530*/  LOP3.LUT R31, R31, 0xffff, RZ, 0xc0, !PT ;  /* 0x0000ffff1f1f7812 */ /* 0x000fc400078ec0ff */
[----:B0-----:R-:W-:Y:S02]  /*9e540*/  LOP3.LUT R29, R38, 0xffff, RZ, 0xc0, !PT ;  /* 0x0000ffff261d7812 */ /* 0x001fe400078ec0ff */
[----:B------:R-:W-:Y:S02]  /*9e550*/  LOP3.LUT R30, R30, 0xffff, RZ, 0xc0, !PT ;  /* 0x0000ffff1e1e7812 */ /* 0x000fe400078ec0ff */
[----:B-1----:R-:W-:Y:S02]  /*9e560*/  LOP3.LUT R27, R203, 0xffff, RZ, 0xc0, !PT ;  /* 0x0000ffffcb1b7812 */ /* 0x002fe400078ec0ff */
[----:B------:R-:W-:Y:S02]  /*9e570*/  PRMT R33, R35, 0x3340, R33 ;  /* 0x0000334023217816 */ /* 0x000fe40000000021 */
[----:B------:R-:W-:Y:S02]  /*9e580*/  LOP3.LUT R25, R202, 0xffff, RZ, 0xc0, !PT ;  /* 0x0000ffffca197812 */ /* 0x000fe400078ec0ff */
[----:B------:R-:W-:-:S02]  /*9e590*/  PRMT R31, R37, 0x3340, R31 ;  /* 0x00003340251f7816 */ /* 0x000fc4000000001f */
        /* <DEDUP_REMOVED lines=14> */
[----:B------:R-:W-:Y:S02]  /*9e680*/  PRMT R35, R30, 0x3340, R205 ;  /* 0x000033401e237816 */ /* 0x000fe400000000cd */
[----:B------:R-:W-:Y:S02]  /*9e690*/  LOP3.LUT R204, R204, 0xffff, RZ, 0xc0, !PT ;  /* 0x0000ffffcccc7812 */ /* 0x000fe400078ec0ff */
[----:B0-----:R-:W-:Y:S02]  /*9e6a0*/  LOP3.LUT R25, R41, 0xffff, RZ, 0xc0, !PT ;  /* 0x0000ffff29197812 */ /* 0x001fe400078ec0ff */
        /* <DEDUP_REMOVED lines=91> */
[----:B------:R-:W-:Y:S02]  /*9ec60*/  LOP3.LUT R208, R208, 0xffff, RZ, 0xc0, !PT ;  /* 0x0000ffffd0d07812 */ /* 0x000fe400078ec0ff */
[----:B0-----:R-:W-:-:S02]  /*9ec70*/  LOP3.LUT R25, R41, 0xffff, RZ, 0xc0, !PT ;  /* 0x0000ffff29197812 */ /* 0x001fc400078ec0ff */
[----:B------:R-:W4:Y:S01]  /*9ec80*/  LDL.LU R41, [R1+0x26b8] ;  /* 0x0026b80001297983 */ /* 0x000f220000300800 */
[----:B------:R-:W-:Y:S02]  /*9ec90*/  LOP3.LUT R104, R104, 0xffff, RZ, 0xc0, !PT ;  /* 0x0000ffff68687812 */ /* 0x000fe400078ec0ff */
[----:B------:R-:W-:Y:S01]  /*9eca0*/  F2FP.SATFINITE.E5M2.F32.PACK_AB_MERGE_C R106, R107, R106, RZ ;  /* 0x0000006a6b6a723e */ /* 0x000fe200048060ff */
[----:B------:R0:W-:Y:S01]  /*9ecb0*/  STL [R1+0x26d8], R30 ;  /* 0x0026d81e01007387 */ /* 0x0001e20000100800 */
[----:B------:R-:W-:Y:S02]  /*9ecc0*/  PRMT R38, R27, 0x3340, R104 ;  /* 0x000033401b267816 */ /* 0x000fe40000000068 */
[----:B------:R-:W-:Y:S02]  /*9ecd0*/  LOP3.LUT R106, R106, 0xffff, RZ, 0xc0, !PT ;  /* 0x0000ffff6a6a7812 */ /* 0x000fe400078ec0ff */
[----:B------:R-:W-:Y:S02]  /*9ece0*/  SHF.R.U32.HI R33, RZ, 0x8, R209 ;  /* 0x00000008ff217819 */ /* 0x000fe400000116d1 */
[----:B0-----:R-:W-:-:S02]  /*9ecf0*/  PRMT R30, R29, 0x3340, R208 ;  /* 0x000033401d1e7816 */ /* 0x001fc400000000d0 */
[----:B------:R-:W-:Y:S02]  /*9ed00*/  SHF.R.U32.HI R37, RZ, 0x8, R29 ;  /* 0x00000008ff257819 */ /* 0x000fe4000001161d */
[----:B------:R-:W-:Y:S01]  /*9ed10*/  SHF.R.U32.HI R31, RZ, 0x8, R208 ;  /* 0x00000008ff1f7819 */ /* 0x000fe200000116d0 */
[----:B------:R0:W-:Y:S01]  /*9ed20*/  STL [R1+0x26d0], R30 ;  /* 0x0026d01e01007387 */ /* 0x0001e20000100800 */
[----:B------:R-:W-:Y:S02]  /*9ed30*/  SHF.R.U32.HI R29, RZ, 0x8, R27 ;  /* 0x00000008ff1d7819 */ /* 0x000fe4000001161b */
[----:B------:R-:W-:Y:S01]  /*9ed40*/  SHF.R.U32.HI R27, RZ, 0x8, R104 ;  /* 0x00000008ff1b7819 */ /* 0x000fe20000011668 */
[----:B------:R1:W-:Y:S01]  /*9ed50*/  STL [R1+0x26cc], R38 ;  /* 0x0026cc2601007387 */ /* 0x0003e20000100800 */
[----:B------:R-:W-:Y:S02]  /*9ed60*/  LOP3.LUT R35, R35, 0xffff, RZ, 0xc0, !PT ;  /* 0x0000ffff23237812 */ /* 0x000fe400078ec0ff */
[----:B------:R-:W-:-:S02]  /*9ed70*/  LOP3.LUT R33, R33, 0xffff, RZ, 0xc0, !PT ;  /* 0x0000ffff21217812 */ /* 0x000fc400078ec0ff */
[----:B0-----:R-:W-:Y:S02]  /*9ed80*/  SHF.R.U32.HI R30, RZ, 0x8, R25 ;  /* 0x00000008ff1e7819 */ /* 0x001fe40000011619 */
[--C-:B-1----:R-:W-:Y:S02]  /*9ed90*/  PRMT R38, R25, 0x3340, R106.reuse ;  /* 0x0000334019267816 */ /* 0x102fe4000000006a */
[----:B------:R-:W-:Y:S02]  /*9eda0*/  SHF.R.U32.HI R25, RZ, 0x8, R106 ;  /* 0x00000008ff197819 */ /* 0x000fe4000001166a */
        /* <DEDUP_REMOVED lines=115> */
[----:B------:R-:W-:Y:S02]  /*9f4e0*/  PRMT R31, R30, 0x3340, R217 ;  /* 0x000033401e1f7816 */ /* 0x000fe400000000d9 */
[----:B0-----:R-:W-:Y:S02]  /*9f4f0*/  LOP3.LUT R25, R41, 0xffff, RZ, 0xc0, !PT ;  /* 0x0000ffff29197812 */ /* 0x001fe400078ec0ff */
[----:B------:R-:W4:Y:S01]  /*9f500*/  LDL.LU R41, [R1+0x26e0] ;  /* 0x0026e00001297983 */ /* 0x000f220000300800 */
[----:B------:R-:W-:-:S02]  /*9f510*/  LOP3.LUT R214, R214, 0xffff, RZ, 0xc0, !PT ;  /* 0x0000ffffd6d67812 */ /* 0x000fc400078ec0ff */
[----:B------:R-:W-:Y:S02]  /*9f520*/  LOP3.LUT R92, R92, 0xffff, RZ, 0xc0, !PT ;  /* 0x0000ffff5c5c7812 */ /* 0x000fe400078ec0ff */
[----:B------:R-:W-:Y:S02]  /*9f530*/  SHF.R.U32.HI R38, RZ, 0x8, R30 ;  /* 0x00000008ff267819 */ /* 0x000fe4000001161e */
[----:B------:R-:W-:Y:S01]  /*9f540*/  SHF.R.U32.HI R30, RZ, 0x8, R29 ;  /* 0x00000008ff1e7819 */ /* 0x000fe2000001161d */
[----:B------:R0:W-:Y:S01]  /*9f550*/  STL [R1+0x2698], R31 ;  /* 0x0026981f01007387 */ /* 0x0001e20000100800 */
[----:B------:R-:W-:Y:S02]  /*9f560*/  PRMT R29, R29, 0x3340, R216 ;  /* 0x000033401d1d7816 */ /* 0x000fe400000000d8 */
[----:B------:R-:W-:Y:S02]  /*9f570*/  SHF.R.U32.HI R37, RZ, 0x8, R27 ;  /* 0x00000008ff257819 */ /* 0x000fe4000001161b */
[----:B------:R-:W-:-:S02]  /*9f580*/  PRMT R27, R27, 0x3340, R214 ;  /* 0x000033401b1b7816 */ /* 0x000fc400000000d6 */
        /* <DEDUP_REMOVED lines=81> */
[----:B------:R-:W-:Y:S02]  /*9faa0*/  F2FP.SATFINITE.E5M2.F32.PACK_AB_MERGE_C R80, R81, R80, RZ ;  /* 0x000000505150723e */ /* 0x000fe400048060ff */
[----:B0-----:R-:W-:-:S02]  /*9fab0*/  LOP3.LUT R25, R41, 0xffff, RZ, 0xc0, !PT ;  /* 0x0000ffff29197812 */ /* 0x001fc400078ec0ff */
[----:B------:R-:W4:Y:S01]  /*9fac0*/  LDL.LU R41, [R1+0x2700] ;  /* 0x0027000001297983 */ /* 0x000f220000300800 */
[----:B------:R-:W-:-:S03]  /*9fad0*/  LOP3.LUT R84, R84, 0xffff, RZ, 0xc0, !PT ;  /* 0x0000ffff54547812 */ /* 0x000fc600078ec0ff */
[----:B------:R0:W-:Y:S01]  /*9fae0*/  STL [R1+0x267c], R35 ;  /* 0x00267c2301007387 */ /* 0x0001e20000100800 */
[----:B------:R-:W-:Y:S02]  /*9faf0*/  SHF.R.U32.HI R37, RZ, 0x8, R25 ;  /* 0x00000008ff257819 */ /* 0x000fe40000011619 */
[----:B------:R-:W-:Y:S02]  /*9fb00*/  LOP3.LUT R80, R80, 0xffff, RZ, 0xc0, !PT ;  /* 0x0000ffff50507812 */ /* 0x000fe400078ec0ff */
[----:B------:R-:W-:Y:S02]  /*9fb10*/  PRMT R25, R25, 0x3340, R84 ;  /* 0x0000334019197816 */ /* 0x000fe40000000054 */
[----:B0-----:R-:W-:Y:S02]  /*9fb20*/  PRMT R35, R29, 0x3340, R220 ;  /* 0x000033401d237816 */ /* 0x001fe400000000dc */
[----:B------:R-:W-:Y:S02]  /*9fb30*/  SHF.R.U32.HI R31, RZ, 0x8, R30 ;  /* 0x00000008ff1f7819 */ /* 0x000fe4000001161e */
[----:B------:R-:W-:Y:S01]  /*9fb40*/  SHF.R.U32.HI R38, RZ, 0x8, R27 ;  /* 0x00000008ff267819 */ /* 0x000fe2000001161b */
[----:B------:R0:W-:Y:S01]  /*9fb50*/  STL [R1+0x8f4], R35 ;  /* 0x0008f42301007387 */ /* 0x0001e20000100800 */
[----:B------:R-:W-:-:S02]  /*9fb60*/  SHF.R.U32.HI R30, RZ, 0x8, R221 ;  /* 0x00000008ff1e7819 */ /* 0x000fc400000116dd */
[----:B------:R-:W-:Y:S01]  /*9fb70*/  SHF.R.U32.HI R33, RZ, 0x8, R29 ;  /* 0x00000008ff217819 */ /* 0x000fe2000001161d */
[----:B------:R1:W-:Y:S01]  /*9fb80*/  STL [R1+0x2680], R25 ;  /* 0x0026801901007387 */ /* 0x0003e20000100800 */
[----:B------:R-:W-:Y:S02]  /*9fb90*/  PRMT R27, R27, 0x3340, R80 ;  /* 0x000033401b1b7816 */ /* 0x000fe40000000050 */
[----:B------:R-:W-:Y:S02]  /*9fba0*/  SHF.R.U32.HI R29, RZ, 0x8, R220 ;  /* 0x00000008ff1d7819 */ /* 0x000fe400000116dc */
[----:B0-----:R-:W-:Y:S02]  /*9fbb0*/  SHF.R.U32.HI R35, RZ, 0x8, R84 ;  /* 0x00000008ff237819 */ /* 0x001fe40000011654 */
[----:B------:R-:W-:Y:S02]  /*9fbc0*/  LOP3.LUT R37, R37, 0xffff, RZ, 0xc0, !PT ;  /* 0x0000ffff25257812 */ /* 0x000fe400078ec0ff */
[----:B-1----:R-:W-:-:S02]  /*9fbd0*/  SHF.R.U32.HI R25, RZ, 0x8, R80 ;  /* 0x00000008ff197819 */ /* 0x002fc40000011650 */
[----:B------:R-:W-:Y:S01]  /*9fbe0*/  LOP3.LUT R35, R35, 0xffff, RZ, 0xc0, !PT ;  /* 0x0000ffff23237812 */ /* 0x000fe200078ec0ff */
[----:B------:R0:W-:Y:S01]  /*9fbf0*/  STL [R1+0x8f0], R27 ;  /* 0x0008f01b01007387 */ /* 0x0001e20000100800 */
[----:B------:R-:W-:Y:S02]  /*9fc00*/  LOP3.LUT R31, R31, 0xffff, RZ, 0xc0, !PT ;  /* 0x0000ffff1f1f7812 */ /* 0x000fe400078ec0ff */
[----:B------:R-:W-:Y:S02]  /*9fc10*/  LOP3.LUT R30, R30, 0xffff, RZ, 0xc0, !PT ;  /* 0x0000ffff1e1e7812 */ /* 0x000fe400078ec0ff */
[----:B------:R-:W-:Y:S02]  /*9fc20*/  LOP3.LUT R33, R33, 0xffff, RZ, 0xc0, !PT ;  /* 0x0000ffff21217812 */ /* 0x000fe400078ec0ff */
[----:B------:R-:W-:Y:S02]  /*9fc30*/  LOP3.LUT R29, R29, 0xffff, RZ, 0xc0, !PT ;  /* 0x0000ffff1d1d7812 */ /* 0x000fe400078ec0ff */
[----:B------:R-:W-:-:S02]  /*9fc40*/  LOP3.LUT R25, R25, 0xffff, RZ, 0xc0, !PT ;  /* 0x0000ffff19197812 */ /* 0x000fc400078ec0ff */
[----:B0-----:R-:W-:Y:S02]  /*9fc50*/  LOP3.LUT R27, R38, 0xffff, RZ, 0xc0, !PT ;  /* 0x0000ffff261b7812 */ /* 0x001fe400078ec0ff */
[----:B------:R-:W-:Y:S02]  /*9fc60*/  PRMT R35, R37, 0x3340, R35 ;  /* 0x0000334025237816 */ /* 0x000fe40000000023 */
[----:B------:R-:W-:Y:S02]  /*9fc70*/  PRMT R30, R31, 0x3340, R30 ;  /* 0x000033401f1e7816 */ /* 0x000fe4000000001e */
[----:B------:R-:W-:Y:S02]  /*9fc80*/  PRMT R29, R33, 0x3340, R29 ;  /* 0x00003340211d7816 */ /* 0x000fe4000000001d */
        /* <DEDUP_REMOVED lines=275> */
[----:B------:R-:W-:Y:S01]  /*a0dc0*/  STL [R1+0x33c], R33 ;  /* 0x00033c2101007387 */ /* 0x000fe20000100800 */
[----:B------:R-:W-:-:S03]  /*a0dd0*/  F2FP.SATFINITE.E5M2.F32.PACK_AB_MERGE_C R48, R49, R48, RZ ;  /* 0x000000303130723e */ /* 0x000fc600048060ff */
[----:B------:R-:W-:Y:S04]  /*a0de0*/  STL [R1+0x340], R31 ;  /* 0x0003401f01007387 */ /* 0x000fe80000100800 */
[----:B------:R4:W-:Y:S04]  /*a0df0*/  STL [R1+0x334], R27 ;  /* 0x0003341b01007387 */ /* 0x0009e80000100800 */
[----:B------:R0:W-:Y:S04]  /*a0e00*/  STL [R1+0x330], R25 ;  /* 0x0003301901007387 */ /* 0x0001e80000100800 */
[----:B------:R-:W4:Y:S01]  /*a0e10*/  LDL.LU R49, [R1+0x2858] ;  /* 0x0028580001317983 */ /* 0x000f220000300800 */
[----:B--2---:R-:W-:-:S03]  /*a0e20*/  LOP3.LUT R30, R47, 0xffff, RZ, 0xc0, !PT ;  /* 0x0000ffff2f1e7812 */ /* 0x004fc600078ec0ff */
[----:B------:R-:W2:Y:S01]  /*a0e30*/  LDL.LU R47, [R1+0x2854] ;  /* 0x00285400012f7983 */ /* 0x000ea20000300800 */
[----:B---3--:R-:W-:-:S03]  /*a0e40*/  LOP3.LUT R29, R45, 0xffff, RZ, 0xc0, !PT ;  /* 0x0000ffff2d1d7812 */ /* 0x008fc600078ec0ff */
[----:B------:R-:W3:Y:S01]  /*a0e50*/  LDL.LU R45, [R1+0x2780] ;  /* 0x00278000012d7983 */ /* 0x000ee20000300800 */
[----:B----4-:R-:W-:-:S03]  /*a0e60*/  LOP3.LUT R27, R43, 0xffff, RZ, 0xc0, !PT ;  /* 0x0000ffff2b1b7812 */ /* 0x010fc600078ec0ff */
[----:B------:R-:W4:Y:S01]  /*a0e70*/  LDL.LU R43, [R1+0x2774] ;  /* 0x00277400012b7983 */ /* 0x000f220000300800 */
[----:B------:R-:W-:Y:S02]  /*a0e80*/  F2FP.SATFINITE.E5M2.F32.PACK_AB_MERGE_C R52, R53, R52, RZ ;  /* 0x000000343534723e */ /* 0x000fe400048060ff */
[----:B------:R-:W-:Y:S02]  /*a0e90*/  LOP3.LUT R239, R239, 0xffff, RZ, 0xc0, !PT ;  /* 0x0000ffffefef7812 */ /* 0x000fe400078ec0ff */
[----:B------:R-:W-:Y:S02]  /*a0ea0*/  LOP3.LUT R52, R52, 0xffff, RZ, 0xc0, !PT ;  /* 0x0000ffff34347812 */ /* 0x000fe400078ec0ff */
[----:B------:R-:W-:Y:S02]  /*a0eb0*/  LOP3.LUT R246, R246, 0xffff, RZ, 0xc0, !PT ;  /* 0x0000fffff6f67812 */ /* 0x000fe400078ec0ff */
[----:B0-----:R-:W-:Y:S02]  /*a0ec0*/  LOP3.LUT R25, R41, 0xffff, RZ, 0xc0, !PT ;  /* 0x0000ffff29197812 */ /* 0x001fe400078ec0ff */
[----:B------:R-:W-:-:S02]  /*a0ed0*/  SHF.R.U32.HI R38, RZ, 0x8, R29 ;  /* 0x00000008ff267819 */ /* 0x000fc4000001161d */
[----:B------:R-:W-:Y:S02]  /*a0ee0*/  LOP3.LUT R48, R48, 0xffff, RZ, 0xc0, !PT ;  /* 0x0000ffff30307812 */ /* 0x000fe400078ec0ff */
[----:B------:R-:W-:Y:S02]  /*a0ef0*/  PRMT R29, R29, 0x3340, R239 ;  /* 0x000033401d1d7816 */ /* 0x000fe400000000ef */
[----:B------:R-:W-:Y:S02]  /*a0f00*/  SHF.R.U32.HI R37, RZ, 0x8, R25 ;  /* 0x00000008ff257819 */ /* 0x000fe40000011619 */
[----:B------:R-:W-:Y:S02]  /*a0f10*/  PRMT R25, R25, 0x3340, R52 ;  /* 0x0000334019197816 */ /* 0x000fe40000000034 */
[----:B------:R-:W-:Y:S02]  /*a0f20*/  SHF.R.U32.HI R33, RZ, 0x8, R30 ;  /* 0x00000008ff217819 */ /* 0x000fe4000001161e */
[----:B------:R-:W-:-:S02]  /*a0f30*/  PRMT R69, R30, 0x3340, R246 ;  /* 0x000033401e457816 */ /* 0x000fc400000000f6 */
[----:B------:R-:W-:Y:S01]  /*a0f40*/  SHF.R.U32.HI R30, RZ, 0x8, R27 ;  /* 0x00000008ff1e7819 */ /* 0x000fe2000001161b */
[----:B------:R0:W-:Y:S01]  /*a0f50*/  STL [R1+0x5b0], R29 ;  /* 0x0005b01d01007387 */ /* 0x0001e20000100800 */
[----:B------:R-:W-:Y:S02]  /*a0f60*/  PRMT R27, R27, 0x3340, R48 ;  /* 0x000033401b1b7816 */ /* 0x000fe40000000030 */
[----:B------:R-:W-:Y:S01]  /*a0f70*/  SHF.R.U32.HI R35, RZ, 0x8, R52 ;  /* 0x00000008ff237819 */ /* 0x000fe20000011634 */
[----:B------:R1:W-:Y:S01]  /*a0f80*/  STL [R1+0x5b4], R25 ;  /* 0x0005b41901007387 */ /* 0x0003e20000100800 */
[----:B------:R-:W-:Y:S02]  /*a0f90*/  SHF.R.U32.HI R239, RZ, 0x8, R239 ;  /* 0x00000008ffef7819 */ /* 0x000fe400000116ef */
[----:B------:R-:W-:Y:S01]  /*a0fa0*/  LOP3.LUT R37, R37, 0xffff, RZ, 0xc0, !PT ;  /* 0x0000ffff25257812 */ /* 0x000fe200078ec0ff */
[----:B------:R1:W-:Y:S01]  /*a0fb0*/  STL [R1+0x5ac], R27 ;  /* 0x0005ac1b01007387 */ /* 0x0003e20000100800 */
[----:B------:R-:W-:-:S02]  /*a0fc0*/  LOP3.LUT R35, R35, 0xffff, RZ, 0xc0, !PT ;  /* 0x0000ffff23237812 */ /* 0x000fc400078ec0ff */
[----:B0-----:R-:W-:Y:S02]  /*a0fd0*/  LOP3.LUT R29, R38, 0xffff, RZ, 0xc0, !PT ;  /* 0x0000ffff261d7812 */ /* 0x001fe400078ec0ff */
[----:B-1----:R-:W-:Y:S02]  /*a0fe0*/  SHF.R.U32.HI R25, RZ, 0x8, R48 ;  /* 0x00000008ff197819 */ /* 0x002fe40000011630 */
[----:B------:R-:W-:Y:S02]  /*a0ff0*/  LOP3.LUT R30, R30, 0xffff, RZ, 0xc0, !PT ;  /* 0x0000ffff1e1e7812 */ /* 0x000fe400078ec0ff */
[----:B------:R-:W-:Y:S02]  /*a1000*/  LOP3.LUT R27, R239, 0xffff, RZ, 0xc0, !PT ;  /* 0x0000ffffef1b7812 */ /* 0x000fe400078ec0ff */
[----:B------:R-:W-:Y:S02]  /*a1010*/  LOP3.LUT R25, R25, 0xffff, RZ, 0xc0, !PT ;  /* 0x0000ffff19197812 */ /* 0x000fe400078ec0ff */
[----:B------:R-:W-:-:S02]  /*a1020*/  PRMT R35, R37, 0x3340, R35 ;  /* 0x0000334025237816 */ /* 0x000fc40000000023 */
[----:B------:R-:W-:Y:S02]  /*a1030*/  PRMT R27, R29, 0x3340, R27 ;  /* 0x000033401d1b7816 */ /* 0x000fe4000000001b */
[----:B------:R-:W-:Y:S01]  /*a1040*/  PRMT R25, R30, 0x3340, R25 ;  /* 0x000033401e197816 */ /* 0x000fe20000000019 */
[----:B------:R-:W-:Y:S04]  /*a1050*/  STL [R1+0x324], R35 ;  /* 0x0003242301007387 */ /* 0x000fe80000100800 */
[----:B------:R3:W-:Y:S04]  /*a1060*/  STL [R1+0x318], R27 ;  /* 0x0003181b01007387 */ /* 0x0007e80000100800 */
[----:B------:R4:W-:Y:S01]  /*a1070*/  STL [R1+0x314], R25 ;  /* 0x0003141901007387 */ /* 0x0009e20000100800 */
[----:B------:R-:W-:-:S03]  /*a1080*/  LOP3.LUT R30, R49, 0xffff, RZ, 0xc0, !PT ;  /* 0x0000ffff311e7812 */ /* 0x000fc600078ec0ff */
        /* <DEDUP_REMOVED lines=9> */
[----:B------:R-:W-:Y:S02]  /*a1120*/  SHF.R.U32.HI R31, RZ, 0x8, R246 ;  /* 0x00000008ff1f7819 */ /* 0x000fe400000116f6 */
[----:B------:R-:W-:Y:S02]  /*a1130*/  LOP3.LUT R247, R247, 0xffff, RZ, 0xc0, !PT ;  /* 0x0000fffff7f77812 */ /* 0x000fe400078ec0ff */
[----:B------:R-:W-:Y:S02]  /*a1140*/  SHF.R.U32.HI R37, RZ, 0x8, R30 ;  /* 0x00000008ff257819 */ /* 0x000fe4000001161e */
[----:B------:R-:W-:-:S02]  /*a1150*/  LOP3.LUT R50, R50, 0xffff, RZ, 0xc0, !PT ;  /* 0x0000ffff32327812 */ /* 0x000fc400078ec0ff */
[----:B------:R-:W-:Y:S02]  /*a1160*/  PRMT R30, R30, 0x3340, R248 ;  /* 0x000033401e1e7816 */ /* 0x000fe400000000f8 */
[----:B------:R-:W-:Y:S02]  /*a1170*/  LOP3.LUT R33, R33, 0xffff, RZ, 0xc0, !PT ;  /* 0x0000ffff21217812 */ /* 0x000fe400078ec0ff */
[----:B------:R-:W-:Y:S02]  /*a1180*/  LOP3.LUT R31, R31, 0xffff, RZ, 0xc0, !PT ;  /* 0x0000ffff1f1f7812 */ /* 0x000fe400078ec0ff */
[----:B------:R-:W-:Y:S02]  /*a1190*/  SHF.R.U32.HI R38, RZ, 0x8, R29 ;  /* 0x00000008ff267819 */ /* 0x000fe4000001161d */
[----:B------:R-:W-:Y:S02]  /*a11a0*/  LOP3.LUT R44, R44, 0xffff, RZ, 0xc0, !PT ;  /* 0x0000ffff2c2c7812 */ /* 0x000fe400078ec0ff */
[----:B------:R-:W-:-:S02]  /*a11b0*/  PRMT R29, R29, 0x3340, R247 ;  /* 0x000033401d1d7816 */ /* 0x000fc400000000f7 */
[----:B------:R-:W-:Y:S01]  /*a11c0*/  SHF.R.U32.HI R35, RZ, 0x8, R25 ;  /* 0x00000008ff237819 */ /* 0x000fe20000011619 */
[----:B------:R0:W-:Y:S01]  /*a11d0*/  STL [R1+0x59c], R30 ;  /* 0x00059c1e01007387 */ /* 0x0001e20000100800 */
[--C-:B------:R-:W-:Y:S02]  /*a11e0*/  PRMT R25, R25, 0x3340, R50.reuse ;  /* 0x0000334019197816 */ /* 0x100fe40000000032 */
[----:B------:R-:W-:Y:S01]  /*a11f0*/  PRMT R41, R33, 0x3340, R31 ;  /* 0x0000334021297816 */ /* 0x000fe2000000001f */
[----:B------:R-:W-:Y:S01]  /*a1200*/  STL [R1+0x594], R29 ;  /* 0x0005941d01007387 */ /* 0x000fe20000100800 */
[----:B------:R-:W-:Y:S02]  /*a1210*/  SHF.R.U32.HI R33, RZ, 0x8, R50 ;  /* 0x00000008ff217819 */ /* 0x000fe40000011632 */
[----:B------:R-:W-:Y:S02]  /*a1220*/  SHF.R.U32.HI R31, RZ, 0x8, R248 ;  /* 0x00000008ff1f7819 */ /* 0x000fe400000116f8 */
[----:B0-----:R-:W-:-:S02]  /*a1230*/  SHF.R.U32.HI R30, RZ, 0x8, R27 ;  /* 0x00000008ff1e7819 */ /* 0x001fc4000001161b */
[--C-:B------:R-:W-:Y:S01]  /*a1240*/  PRMT R27, R27, 0x3340, R44.reuse ;  /* 0x000033401b1b7816 */ /* 0x100fe2000000002c */
[----:B------:R0:W-:Y:S01]  /*a1250*/  STL [R1+0x598], R25 ;  /* 0x0005981901007387 */ /* 0x0001e20000100800 */
[----:B------:R-:W-:Y:S02]  /*a1260*/  SHF.R.U32.HI R247, RZ, 0x8, R247 ;  /* 0x00000008fff77819 */ /* 0x000fe400000116f7 */
[----:B------:R-:W-:Y:S01]  /*a1270*/  LOP3.LUT R35, R35, 0xffff, RZ, 0xc0, !PT ;  /* 0x0000ffff23237812 */ /* 0x000fe200078ec0ff */
[----:B------:R1:W-:Y:S01]  /*a1280*/  STL [R1+0x590], R27 ;  /* 0x0005901b01007387 */ /* 0x0003e20000100800 */
[----:B------:R-:W-:Y:S02]  /*a1290*/  LOP3.LUT R33, R33, 0xffff, RZ, 0xc0, !PT ;  /* 0x0000ffff21217812 */ /* 0x000fe400078ec0ff */
[----:B------:R-:W-:Y:S02]  /*a12a0*/  LOP3.LUT R37, R37, 0xffff, RZ, 0xc0, !PT ;  /* 0x0000ffff25257812 */ /* 0x000fe400078ec0ff */
[----:B0-----:R-:W-:-:S02]  /*a12b0*/  SHF.R.U32.HI R25, RZ, 0x8, R44 ;  /* 0x00000008ff197819 */ /* 0x001fc4000001162c */
[----:B------:R-:W-:Y:S02]  /*a12c0*/  LOP3.LUT R31, R31, 0xffff, RZ, 0xc0, !PT ;  /* 0x0000ffff1f1f7812 */ /* 0x000fe400078ec0ff */
[----:B------:R-:W-:Y:S02]  /*a12d0*/  LOP3.LUT R29, R38, 0xffff, RZ, 0xc0, !PT ;  /* 0x0000ffff261d7812 */ /* 0x000fe400078ec0ff */
[----:B-1----:R-:W-:Y:S02]  /*a12e0*/  LOP3.LUT R27, R247, 0xffff, RZ, 0xc0, !PT ;  /* 0x0000fffff71b7812 */ /* 0x002fe400078ec0ff */
[----:B------:R-:W-:Y:S02]  /*a12f0*/  LOP3.LUT R30, R30, 0xffff, RZ, 0xc0, !PT ;  /* 0x0000ffff1e1e7812 */ /* 0x000fe400078ec0ff */
[----:B------:R-:W-:Y:S02]  /*a1300*/  LOP3.LUT R25, R25, 0xffff, RZ, 0xc0, !PT ;  /* 0x0000ffff19197812 */ /* 0x000fe400078ec0ff */
[----:B------:R-:W-:-:S02]  /*a1310*/  PRMT R33, R35, 0x3340, R33 ;  /* 0x0000334023217816 */ /* 0x000fc40000000021 */
[----:B------:R-:W-:Y:S02]  /*a1320*/  PRMT R31, R37, 0x3340, R31 ;  /* 0x00003340251f7816 */ /* 0x000fe4000000001f */
[----:B------:R-:W-:Y:S02]  /*a1330*/  PRMT R27, R29, 0x3340, R27 ;  /* 0x000033401d1b7816 */ /* 0x000fe4000000001b */
[----:B------:R-:W-:Y:S01]  /*a1340*/  PRMT R25, R30, 0x3340, R25 ;  /* 0x000033401e197816 */ /* 0x000fe20000000019 */
[----:B------:R-:W-:Y:S04]  /*a1350*/  STL [R1+0x308], R33 ;  /* 0x0003082101007387 */ /* 0x000fe80000100800 */
[----:B------:R0:W-:Y:S04]  /*a1360*/  STL [R1+0x2fc], R31 ;  /* 0x0002fc1f01007387 */ /* 0x0001e80000100800 */
[----:B------:R-:W-:Y:S04]  /*a1370*/  STL [R1+0x2f8], R27 ;  /* 0x0002f81b01007387 */ /* 0x000fe80000100800 */
[----:B------:R1:W-:Y:S01]  /*a1380*/  STL [R1+0x2f4], R25 ;  /* 0x0002f41901007387 */ /* 0x0003e20000100800 */
[----:B0-----:R-:W-:-:S02]  /*a1390*/  LOP3.LUT R31, R49, 0xffff, RZ, 0xc0, !PT ;  /* 0x0000ffff311f7812 */ /* 0x001fc400078ec0ff */
[----:B-1----:R-:W-:Y:S02]  /*a13a0*/  LOP3.LUT R25, R7, 0xffff, RZ, 0xc0, !PT ;  /* 0x0000ffff07197812 */ /* 0x002fe400078ec0ff */
[----:B------:R-:W4:Y:S04]  /*a13b0*/  LDL.LU R7, [R1+0x2cc8] ;  /* 0x002cc80001077983 */ /* 0x000f280000300800 */
[----:B------:R-:W4:Y:S04]  /*a13c0*/  LDL.LU R51, [R1+0x2884] ;  /* 0x0028840001337983 */ /* 0x000f280000300800 */
[----:B------:R-:W4:Y:S01]  /*a13d0*/  LDL.LU R49, [R1+0x2880] ;  /* 0x0028800001317983 */ /* 0x000f220000300800 */
        /* <DEDUP_REMOVED lines=8> */
[----:B------:R-:W-:Y:S02]  /*a1460*/  LOP3.LUT R40, R40, 0xffff, RZ, 0xc0, !PT ;  /* 0x0000ffff28287812 */ /* 0x000fe400078ec0ff */
[--C-:B------:R-:W-:Y:S02]  /*a1470*/  PRMT R68, R31, 0x3340, R25.reuse ;  /* 0x000033401f447816 */ /* 0x100fe40000000019 */
[----:B------:R-:W-:Y:S02]  /*a1480*/  SHF.R.U32.HI R35, RZ, 0x8, R25 ;  /* 0x00000008ff237819 */ /* 0x000fe40000011619 */
[----:B------:R-:W-:-:S02]  /*a1490*/  SHF.R.U32.HI R38, RZ, 0x8, R27 ;  /* 0x00000008ff267819 */ /* 0x000fc4000001161b */
[----:B------:R-:W-:Y:S02]  /*a14a0*/  SHF.R.U32.HI R25, RZ, 0x8, R42 ;  /* 0x00000008ff197819 */ /* 0x000fe4000001162a */
[----:B------:R-:W-:Y:S02]  /*a14b0*/  SHF.R.U32.HI R37, RZ, 0x8, R31 ;  /* 0x00000008ff257819 */ /* 0x000fe4000001161f */
[----:B------:R-:W-:Y:S02]  /*a14c0*/  SHF.R.U32.HI R33, RZ, 0x8, R30 ;  /* 0x00000008ff217819 */ /* 0x000fe4000001161e */
[--C-:B------:R-:W-:Y:S02]  /*a14d0*/  PRMT R67, R30, 0x3340, R252.reuse ;  /* 0x000033401e437816 */ /* 0x100fe400000000fc */
[----:B------:R-:W-:Y:S02]  /*a14e0*/  SHF.R.U32.HI R31, RZ, 0x8, R252 ;  /* 0x00000008ff1f7819 */ /* 0x000fe400000116fc */
[----:B------:R-:W-:-:S02]  /*a14f0*/  SHF.R.U32.HI R30, RZ, 0x8, R29 ;  /* 0x00000008ff1e7819 */ /* 0x000fc4000001161d */
[----:B------:R-:W-:Y:S02]  /*a1500*/  PRMT R66, R29, 0x3340, R40 ;  /* 0x000033401d427816 */ /* 0x000fe40000000028 */
[----:B------:R-:W-:Y:S02]  /*a1510*/  PRMT R65, R27, 0x3340, R42 ;  /* 0x000033401b417816 */ /* 0x000fe4000000002a */
[----:B------:R-:W-:Y:S02]  /*a1520*/  SHF.R.U32.HI R29, RZ, 0x8, R40 ;  /* 0x00000008ff1d7819 */ /* 0x000fe40000011628 */
        /* <DEDUP_REMOVED lines=10> */
[----:B------:R-:W-:Y:S02]  /*a15d0*/  LOP3.LUT R27, R11, 0xffff, RZ, 0xc0, !PT ;  /* 0x0000ffff0b1b7812 */ /* 0x000fe400078ec0ff */
[----:B------:R-:W-:Y:S01]  /*a15e0*/  PRMT R145, R33, 0x3340, R31 ;  /* 0x0000334021917816 */ /* 0x000fe2000000001f */
[----:B------:R-:W4:Y:S01]  /*a15f0*/  LDL.LU R11, [R1+0x2cc4] ;  /* 0x002cc400010b7983 */ /* 0x000f220000300800 */
[----:B------:R-:W-:Y:S02]  /*a1600*/  PRMT R146, R30, 0x3340, R29 ;  /* 0x000033401e927816 */ /* 0x000fe4000000001d */
[----:B------:R-:W-:Y:S02]  /*a1610*/  LOP3.LUT R35, R51, 0xffff, RZ, 0xc0, !PT ;  /* 0x0000ffff33237812 */ /* 0x000fe400078ec0ff */
[----:B------:R-:W4:Y:S01]  /*a1620*/  LDL.LU R51, [R1+0x2894] ;  /* 0x0028940001337983 */ /* 0x000f220000300800 */
        /* <DEDUP_REMOVED lines=9> */
[----:B------:R-:W-:Y:S01]  /*a16c0*/  F2FP.SATFINITE.E5M2.F32.PACK_AB_MERGE_C R62, R63, R62, RZ ;  /* 0x0000003e3f3e723e */ /* 0x000fe200048060ff */
[----:B------:R-:W4:Y:S01]  /*a16d0*/  LDL.LU R0, [R1+0x2cc0] ;  /* 0x002cc00001007983 */ /* 0x000f220000300800 */
[----:B------:R-:W-:Y:S02]  /*a16e0*/  SHF.R.U32.HI R37, RZ, 0x8, R33 ;  /* 0x00000008ff257819 */ /* 0x000fe40000011621 */
[----:B------:R-:W-:Y:S02]  /*a16f0*/  PRMT R63, R33, 0x3340, R27 ;  /* 0x00003340213f7816 */ /* 0x000fe4000000001b */
[----:B------:R-:W-:Y:S02]  /*a1700*/  SHF.R.U32.HI R33, RZ, 0x8, R31 ;  /* 0x00000008ff217819 */ /* 0x000fe4000001161f */
[----:B------:R-:W-:-:S02]  /*a1710*/  PRMT R61, R31, 0x3340, R25 ;  /* 0x000033401f3d7816 */ /* 0x000fc40000000019 */
[----:B------:R-:W-:Y:S02]  /*a1720*/  LOP3.LUT R36, R36, 0xffff, RZ, 0xc0, !PT ;  /* 0x0000ffff24247812 */ /* 0x000fe400078ec0ff */
[----:B------:R-:W-:Y:S02]  /*a1730*/  SHF.R.U32.HI R31, RZ, 0x8, R25 ;  /* 0x00000008ff1f7819 */ /* 0x000fe40000011619 */
[----:B------:R-:W-:Y:S02]  /*a1740*/  SHF.R.U32.HI R25, RZ, 0x8, R30 ;  /* 0x00000008ff197819 */ /* 0x000fe4000001161e */
[----:B------:R-:W-:Y:S02]  /*a1750*/  SHF.R.U32.HI R39, RZ, 0x8, R35 ;  /* 0x00000008ff277819 */ /* 0x000fe40000011623 */
[--C-:B------:R-:W-:Y:S02]  /*a1760*/  SHF.R.U32.HI R38, RZ, 0x8, R29.reuse ;  /* 0x00000008ff267819 */ /* 0x100fe4000001161d */
[----:B------:R-:W-:-:S02]  /*a1770*/  PRMT R64, R35, 0x3340, R29 ;  /* 0x0000334023407816 */ /* 0x000fc4000000001d */
[--C-:B------:R-:W-:Y:S02]  /*a1780*/  PRMT R60, R30, 0x3340, R36.reuse ;  /* 0x000033401e3c7816 */ /* 0x100fe40000000024 */
[----:B------:R-:W-:Y:S02]  /*a1790*/  SHF.R.U32.HI R35, RZ, 0x8, R27 ;  /* 0x00000008ff237819 */ /* 0x000fe4000001161b */
        /* <DEDUP_REMOVED lines=9> */
[----:B------:R-:W-:-:S02]  /*a1830*/  LOP3.LUT R25, R7, 0xffff, RZ, 0xc0, !PT ;  /* 0x0000ffff07197812 */ /* 0x000fc400078ec0ff */
        /* <DEDUP_REMOVED lines=15> */
[----:B------:R-:W-:Y:S02]  /*a1930*/  PRMT R140, R36, 0x3340, R35 ;  /* 0x00003340248c7816 */ /* 0x000fe40000000023 */
[----:B------:R-:W-:Y:S02]  /*a1940*/  LOP3.LUT R34, R34, 0xffff, RZ, 0xc0, !PT ;  /* 0x0000ffff22227812 */ /* 0x000fe400078ec0ff */
[----:B------:R-:W-:-:S02]  /*a1950*/  SHF.R.U32.HI R37, RZ, 0x8, R33 ;  /* 0x00000008ff257819 */ /* 0x000fc40000011621 */
[----:B------:R-:W-:Y:S02]  /*a1960*/  PRMT R59, R33, 0x3340, R27 ;  /* 0x00003340213b7816 */ /* 0x000fe4000000001b */
[----:B------:R-:W-:Y:S02]  /*a1970*/  SHF.R.U32.HI R33, RZ, 0x8, R31 ;  /* 0x00000008ff217819 */ /* 0x000fe4000001161f */
[--C-:B------:R-:W-:Y:S02]  /*a1980*/  PRMT R58, R31, 0x3340, R25.reuse ;  /* 0x000033401f3a7816 */ /* 0x100fe40000000019 */
[----:B------:R-:W-:Y:S02]  /*a1990*/  SHF.R.U32.HI R35, RZ, 0x8, R25 ;  /* 0x00000008ff237819 */ /* 0x000fe40000011619 */
[----:B------:R-:W-:Y:S02]  /*a19a0*/  SHF.R.U32.HI R25, RZ, 0x8, R30 ;  /* 0x00000008ff197819 */ /* 0x000fe4000001161e */
[----:B------:R-:W-:-:S02]  /*a19b0*/  SHF.R.U32.HI R31, RZ, 0x8, R32 ;  /* 0x00000008ff1f7819 */ /* 0x000fc40000011620 */
[----:B------:R-:W-:Y:S02]  /*a19c0*/  SHF.R.U32.HI R38, RZ, 0x8, R27 ;  /* 0x00000008ff267819 */ /* 0x000fe4000001161b */
[----:B------:R-:W-:Y:S02]  /*a19d0*/  PRMT R57, R30, 0x3340, R32 ;  /* 0x000033401e397816 */ /* 0x000fe40000000020 */
[----:B------:R-:W-:Y:S02]  /*a19e0*/  SHF.R.U32.HI R36, RZ, 0x8, R29 ;  /* 0x00000008ff247819 */ /* 0x000fe4000001161d */
[--C-:B------:R-:W-:Y:S02]  /*a19f0*/  SHF.R.U32.HI R27, RZ, 0x8, R34.reuse ;  /* 0x00000008ff1b7819 */ /* 0x100fe40000011622 */
[----:B------:R-:W-:Y:S02]  /*a1a00*/  PRMT R56, R29, 0x3340, R34 ;  /* 0x000033401d387816 */ /* 0x000fe40000000022 */
        /* <DEDUP_REMOVED lines=9> */
[----:B------:R-:W-:Y:S02]  /*a1aa0*/  PRMT R138, R34, 0x3340, R31 ;  /* 0x00003340228a7816 */ /* 0x000fe4000000001f */
[----:B------:R-:W-:Y:S02]  /*a1ab0*/  PRMT R132, R30, 0x3340, R25 ;  /* 0x000033401e847816 */ /* 0x000fe40000000019 */
[----:B------:R-:W-:Y:S02]  /*a1ac0*/  PRMT R139, R29, 0x3340, R27 ;  /* 0x000033401d8b7816 */ /* 0x000fe4000000001b */
[----:B------:R-:W-:-:S02]  /*a1ad0*/  LOP3.LUT R27, R0, 0xffff, RZ, 0xc0, !PT ;  /* 0x0000ffff001b7812 */ /* 0x000fc400078ec0ff */
[----:B------:R-:W-:Y:S02]  /*a1ae0*/  LOP3.LUT R32, R49, 0xffff, RZ, 0xc0, !PT ;  /* 0x0000ffff31207812 */ /* 0x000fe400078ec0ff */
[----:B------:R-:W4:Y:S01]  /*a1af0*/  LDL.LU R49, [R1+0x28b4] ;  /* 0x0028b40001317983 */ /* 0x000f220000300800 */
[----:B--2---:R-:W-:-:S03]  /*a1b00*/  LOP3.LUT R31, R47, 0xffff, RZ, 0xc0, !PT ;  /* 0x0000ffff2f1f7812 */ /* 0x004fc600078ec0ff */
[----:B------:R-:W2:Y:S01]  /*a1b10*/  LDL.LU R47, [R1+0x28b0] ;  /* 0x0028b000012f7983 */ /* 0x000ea20000300800 */
[----:B---3--:R-:W-:-:S03]  /*a1b20*/  LOP3.LUT R30, R45, 0xffff, RZ, 0xc0, !PT ;  /* 0x0000ffff2d1e7812 */ /* 0x008fc600078ec0ff */
[----:B------:R-:W3:Y:S01]  /*a1b30*/  LDL.LU R45, [R1+0x27cc] ;  /* 0x0027cc00012d7983 */ /* 0x000ee20000300800 */
[----:B----4-:R-:W-:-:S03]  /*a1b40*/  LOP3.LUT R29, R43, 0xffff, RZ, 0xc0, !PT ;  /* 0x0000ffff2b1d7812 */ /* 0x010fc600078ec0ff */
[----:B------:R-:W4:Y:S04]  /*a1b50*/  LDL.LU R43, [R1+0x27c8] ;  /* 0x0027c800012b7983 */ /* 0x000f280000300800 */
[----:B------:R-:W2:Y:S01]  /*a1b60*/  LDL.LU R0, [R1+0x2cb8] ;  /* 0x002cb80001007983 */ /* 0x000ea20000300800 */
[----:B------:R-:W-:Y:S02]  /*a1b70*/  LOP3.LUT R25, R11, 0xffff, RZ, 0xc0, !PT ;  /* 0x0000ffff0b197812 */ /* 0x000fe400078ec0ff */
[----:B------:R-:W-:Y:S01]  /*a1b80*/  SHF.R.U32.HI R36, RZ, 0x8, R32 ;  /* 0x00000008ff247819 */ /* 0x000fe20000011620 */
[----:B------:R-:W4:Y:S01]  /*a1b90*/  LDL.LU R11, [R1+0x2cb4] ;  /* 0x002cb400010b7983 */ /* 0x000f220000300800 */
[--C-:B------:R-:W-:Y:S02]  /*a1ba0*/  SHF.R.U32.HI R34, RZ, 0x8, R27.reuse ;  /* 0x00000008ff227819 */ /* 0x100fe4000001161b */
[----:B------:R-:W-:-:S02]  /*a1bb0*/  PRMT R53, R32, 0x3340, R27 ;  /* 0x0000334020357816 */ /* 0x000fc4000000001b */
[----:B------:R-:W-:Y:S02]  /*a1bc0*/  SHF.R.U32.HI R32, RZ, 0x8, R31 ;  /* 0x00000008ff207819 */ /* 0x000fe4000001161f */
[--C-:B------:R-:W-:Y:S02]  /*a1bd0*/  PRMT R52, R31, 0x3340, R25.reuse ;  /* 0x000033401f347816 */ /* 0x100fe40000000019 */
[----:B------:R-:W-:Y:S02]  /*a1be0*/  SHF.R.U32.HI R31, RZ, 0x8, R25 ;  /* 0x00000008ff1f7819 */ /* 0x000fe40000011619 */
[----:B------:R-:W-:Y:S02]  /*a1bf0*/  LOP3.LUT R27, R36, 0xffff, RZ, 0xc0, !PT ;  /* 0x0000ffff241b7812 */ /* 0x000fe400078ec0ff */
[----:B------:R-:W-:-:S04]  /*a1c00*/  LOP3.LUT R25, R34, 0xffff, RZ, 0xc0, !PT ;  /* 0x0000ffff22197812 */ /* 0x000fc800078ec0ff */
[----:B------:R-:W-:Y:S02]  /*a1c10*/  PRMT R129, R27, 0x3340, R25 ;  /* 0x000033401b817816 */ /* 0x000fe40000000019 */
[----:B------:R-:W-:Y:S02]  /*a1c20*/  F2FP.SATFINITE.E5M2.F32.PACK_AB_MERGE_C R70, R71, R70, RZ ;  /* 0x000000464746723e */ /* 0x000fe400048060ff */
[----:B------:R-:W-:Y:S02]  /*a1c30*/  LOP3.LUT R33, R51, 0xffff, RZ, 0xc0, !PT ;  /* 0x0000ffff33217812 */ /* 0x000fe400078ec0ff */
[----:B--2---:R-:W-:Y:S02]  /*a1c40*/  LOP3.LUT R27, R0, 0xffff, RZ, 0xc0, !PT ;  /* 0x0000ffff001b7812 */ /* 0x004fe400078ec0ff */
[----:B------:R-:W2:Y:S04]  /*a1c50*/  LDL.LU R0, [R1+0x2cb0] ;  /* 0x002cb00001007983 */ /* 0x000ea80000300800 */
[----:B------:R-:W2:Y:S04]  /*a1c60*/  LDL.LU R73, [R1+0x28c4] ;  /* 0x0028c40001497983 */ /* 0x000ea80000300800 */
[----:B------:R-:W2:Y:S01]  /*a1c70*/  LDL.LU R71, [R1+0x28c0] ;  /* 0x0028c00001477983 */ /* 0x000ea20000300800 */
[----:B------:R-:W-:-:S02]  /*a1c80*/  LOP3.LUT R28, R28, 0xffff, RZ, 0xc0, !PT ;  /* 0x0000ffff1c1c7812 */ /* 0x000fc400078ec0ff */
[----:B------:R-:W-:Y:S02]  /*a1c90*/  F2FP.SATFINITE.E5M2.F32.PACK_AB_MERGE_C R54, R55, R54, RZ ;  /* 0x000000363736723e */ /* 0x000fe400048060ff */
[----:B------:R-:W-:Y:S02]  /*a1ca0*/  SHF.R.U32.HI R37, RZ, 0x8, R33 ;  /* 0x00000008ff257819 */ /* 0x000fe40000011621 */
[----:B------:R-:W-:Y:S02]  /*a1cb0*/  PRMT R55, R33, 0x3340, R29 ;  /* 0x0000334021377816 */ /* 0x000fe4000000001d */
[----:B------:R-:W-:Y:S02]  /*a1cc0*/  SHF.R.U32.HI R33, RZ, 0x8, R30 ;  /* 0x00000008ff217819 */ /* 0x000fe4000001161e */
[--C-:B------:R-:W-:Y:S02]  /*a1cd0*/  PRMT R51, R30, 0x3340, R28.reuse ;  /* 0x000033401e337816 */ /* 0x100fe4000000001c */
[----:B------:R-:W-:-:S02]  /*a1ce0*/  SHF.R.U32.HI R30, RZ, 0x8, R28 ;  /* 0x00000008ff1e7819 */ /* 0x000fc4000001161c */
[----:B------:R-:W-:Y:S02]  /*a1cf0*/  SHF.R.U32.HI R35, RZ, 0x8, R29 ;  /* 0x00000008ff237819 */ /* 0x000fe4000001161d */
        /* <DEDUP_REMOVED lines=8> */
[----:B------:R-:W-:Y:S02]  /*a1d80*/  LOP3.LUT R30, R47, 0xffff, RZ, 0xc0, !PT ;  /* 0x0000ffff2f1e7812 */ /* 0x000fe400078ec0ff */
[----:B------:R-:W-:Y:S02]  /*a1d90*/  LOP3.LUT R25, R7, 0xffff, RZ, 0xc0, !PT ;  /* 0x0000ffff07197812 */ /* 0x000fe400078ec0ff */
[----:B------:R-:W-:-:S02]  /*a1da0*/  PRMT R133, R32, 0x3340, R31 ;  /* 0x0000334020857816 */ /* 0x000fc4000000001f */
[----:B---3--:R-:W-:Y:S02]  /*a1db0*/  LOP3.LUT R29, R45, 0xffff, RZ, 0xc0, !PT ;  /* 0x0000ffff2d1d7812 */ /* 0x008fe400078ec0ff */
[----:B------:R-:W-:Y:S01]  /*a1dc0*/  LOP3.LUT R31, R49, 0xffff, RZ, 0xc0, !PT ;  /* 0x0000ffff311f7812 */ /* 0x000fe200078ec0ff */
[----:B------:R-:W3:Y:S01]  /*a1dd0*/  LDL.LU R45, [R1+0x27e0] ;  /* 0x0027e000012d7983 */ /* 0x000ee20000300800 */
[----:B----4-:R-:W-:Y:S02]  /*a1de0*/  LOP3.LUT R28, R43, 0xffff, RZ, 0xc0, !PT ;  /* 0x0000ffff2b1c7812 */ /* 0x010fe400078ec0ff */
[----:B------:R-:W-:Y:S01]  /*a1df0*/  LOP3.LUT R24, R24, 0xffff, RZ, 0xc0, !PT ;  /* 0x0000ffff18187812 */ /* 0x000fe200078ec0ff */
[----:B------:R-:W4:Y:S01]  /*a1e00*/  LDL.LU R43, [R1+0x27dc] ;  /* 0x0027dc00012b7983 */ /* 0x000f220000300800 */
[----:B------:R-:W-:Y:S02]  /*a1e10*/  LOP3.LUT R26, R26, 0xffff, RZ, 0xc0, !PT ;  /* 0x0000ffff1a1a7812 */ /* 0x000fe400078ec0ff */
[----:B------:R-:W-:Y:S01]  /*a1e20*/  SHF.R.U32.HI R34, RZ, 0x8, R30 ;  /* 0x00000008ff227819 */ /* 0x000fe2000001161e */
[----:B------:R-:W4:Y:S01]  /*a1e30*/  LDL.LU R7, [R1+0x2cac] ;  /* 0x002cac0001077983 */ /* 0x000f220000300800 */
[----:B------:R-:W-:-:S02]  /*a1e40*/  SHF.R.U32.HI R32, RZ, 0x8, R25 ;  /* 0x00000008ff207819 */ /* 0x000fc40000011619 */
[----:B------:R-:W-:Y:S02]  /*a1e50*/  SHF.R.U32.HI R35, RZ, 0x8, R31 ;  /* 0x00000008ff237819 */ /* 0x000fe4000001161f */
[----:B------:R-:W-:Y:S02]  /*a1e60*/  PRMT R50, R31, 0x3340, R27 ;  /* 0x000033401f327816 */ /* 0x000fe4000000001b */
[----:B------:R-:W-:Y:S02]  /*a1e70*/  PRMT R49, R30, 0x3340, R25 ;  /* 0x000033401e317816 */ /* 0x000fe40000000019 */
[----:B------:R-:W-:Y:S02]  /*a1e80*/  SHF.R.U32.HI R31, RZ, 0x8, R29 ;  /* 0x00000008ff1f7819 */ /* 0x000fe4000001161d */
[--C-:B------:R-:W-:Y:S02]  /*a1e90*/  PRMT R48, R29, 0x3340, R24.reuse ;  /* 0x000033401d307816 */ /* 0x100fe40000000018 */
[----:B------:R-:W-:-:S02]  /*a1ea0*/  SHF.R.U32.HI R30, RZ, 0x8, R24 ;  /* 0x00000008ff1e7819 */ /* 0x000fc40000011618 */
[----:B------:R-:W-:Y:S02]  /*a1eb0*/  SHF.R.U32.HI R29, RZ, 0x8, R28 ;  /* 0x00000008ff1d7819 */ /* 0x000fe4000001161c */
[--C-:B------:R-:W-:Y:S02]  /*a1ec0*/  PRMT R47, R28, 0x3340, R26.reuse ;  /* 0x000033401c2f7816 */ /* 0x100fe4000000001a */
[----:B------:R-:W-:Y:S02]  /*a1ed0*/  LOP3.LUT R25, R34, 0xffff, RZ, 0xc0, !PT ;  /* 0x0000ffff22197812 */ /* 0x000fe400078ec0ff */
[----:B------:R-:W-:Y:S02]  /*a1ee0*/  LOP3.LUT R24, R32, 0xffff, RZ, 0xc0, !PT ;  /* 0x0000ffff20187812 */ /* 0x000fe400078ec0ff */
[----:B------:R-:W-:Y:S02]  /*a1ef0*/  SHF.R.U32.HI R28, RZ, 0x8, R26 ;  /* 0x00000008ff1c7819 */ /* 0x000fe4000001161a */
[----:B------:R-:W-:-:S02]  /*a1f00*/  PRMT R125, R25, 0x3340, R24 ;  /* 0x00003340197d7816 */ /* 0x000fc40000000018 */
[----:B------:R-:W-:Y:S02]  /*a1f10*/  LOP3.LUT R29, R29, 0xffff, RZ, 0xc0, !PT ;  /* 0x0000ffff1d1d7812 */ /* 0x000fe400078ec0ff */
[----:B------:R-:W-:-:S04]  /*a1f20*/  LOP3.LUT R28, R28, 0xffff, RZ, 0xc0, !PT ;  /* 0x0000ffff1c1c7812 */ /* 0x000fc800078ec0ff */
[----:B------:R-:W-:Y:S02]  /*a1f30*/  PRMT R131, R29, 0x3340, R28 ;  /* 0x000033401d837816 */ /* 0x000fe4000000001c */
[----:B--2---:R-:W-:Y:S02]  /*a1f40*/  LOP3.LUT R25, R0, 0xffff, RZ, 0xc0, !PT ;  /* 0x0000ffff00197812 */ /* 0x004fe400078ec0ff */
[----:B------:R-:W2:Y:S01]  /*a1f50*/  LDL.LU R0, [R1+0x2ca8] ;  /* 0x002ca80001007983 */ /* 0x000ea20000300800 */
[----:B------:R-:W-:-:S03]  /*a1f60*/  LOP3.LUT R29, R73, 0xffff, RZ, 0xc0, !PT ;  /* 0x0000ffff491d7812 */ /* 0x000fc600078ec0ff */
[----:B------:R-:W2:Y:S01]  /*a1f70*/  LDL.LU R77, [R1+0x28d4] ;  /* 0x0028d400014d7983 */ /* 0x000ea20000300800 */
[----:B------:R-:W-:-:S03]  /*a1f80*/  LOP3.LUT R28, R71, 0xffff, RZ, 0xc0, !PT ;  /* 0x0000ffff471c7812 */ /* 0x000fc600078ec0ff */
[----:B------:R-:W2:Y:S04]  /*a1f90*/  LDL.LU R75, [R1+0x28d0] ;  /* 0x0028d000014b7983 */ /* 0x000ea80000300800 */
[----:B------:R-:W2:Y:S04]  /*a1fa0*/  LDL.LU R73, [R1+0x27f8] ;  /* 0x0027f80001497983 */ /* 0x000ea80000300800 */
[----:B------:R-:W2:Y:S01]  /*a1fb0*/  LDL.LU R71, [R1+0x27ec] ;  /* 0x0027ec0001477983 */ /* 0x000ea20000300800 */
[----:B------:R-:W-:Y:S02]  /*a1fc0*/  SHF.R.U32.HI R33, RZ, 0x8, R27 ;  /* 0x00000008ff217819 */ /* 0x000fe4000001161b */
[----:B------:R-:W-:-:S02]  /*a1fd0*/  LOP3.LUT R27, R35, 0xffff, RZ, 0xc0, !PT ;  /* 0x0000ffff231b7812 */ /* 0x000fc400078ec0ff */
[----:B------:R-:W-:Y:S02]  /*a1fe0*/  LOP3.LUT R26, R33, 0xffff, RZ, 0xc0, !PT ;  /* 0x0000ffff211a7812 */ /* 0x000fe400078ec0ff */
[----:B------:R-:W-:Y:S02]  /*a1ff0*/  LOP3.LUT R31, R31, 0xffff, RZ, 0xc0, !PT ;  /* 0x0000ffff1f1f7812 */ /* 0x000fe400078ec0ff */
[----:B------:R-:W-:Y:S02]  /*a2000*/  LOP3.LUT R30, R30, 0xffff, RZ, 0xc0, !PT ;  /* 0x0000ffff1e1e7812 */ /* 0x000fe400078ec0ff */
[----:B------:R-:W-:Y:S02]  /*a2010*/  LOP3.LUT R24, R11, 0xffff, RZ, 0xc0, !PT ;  /* 0x0000ffff0b187812 */ /* 0x000fe400078ec0ff */
[----:B------:R-:W-:Y:S01]  /*a2020*/  PRMT R124, R27, 0x3340, R26 ;  /* 0x000033401b7c7816 */ /* 0x000fe2000000001a */
[----:B------:R-:W2:Y:S01]  /*a2030*/  LDL.LU R11, [R1+0x2ca4] ;  /* 0x002ca400010b7983 */ /* 0x000ea20000300800 */
[----:B------:R-:W-:-:S02]  /*a2040*/  LOP3.LUT R16, R16, 0xffff, RZ, 0xc0, !PT ;  /* 0x0000ffff10107812 */ /* 0x000fc400078ec0ff */
[----:B------:R-:W-:Y:S02]  /*a2050*/  PRMT R130, R31, 0x3340, R30 ;  /* 0x000033401f827816 */ /* 0x000fe4000000001e */
[----:B------:R-:W-:Y:S02]  /*a2060*/  LOP3.LUT R18, R18, 0xffff, RZ, 0xc0, !PT ;  /* 0x0000ffff12127812 */ /* 0x000fe400078ec0ff */
[----:B------:R-:W-:Y:S02]  /*a2070*/  SHF.R.U32.HI R33, RZ, 0x8, R28 ;  /* 0x00000008ff217819 */ /* 0x000fe4000001161c */
[--C-:B------:R-:W-:Y:S02]  /*a2080*/  SHF.R.U32.HI R31, RZ, 0x8, R24.reuse ;  /* 0x00000008ff1f7819 */ /* 0x100fe40000011618 */
[----:B------:R-:W-:Y:S02]  /*a2090*/  PRMT R44, R28, 0x3340, R24 ;  /* 0x000033401c2c7816 */ /* 0x000fe40000000018 */
[----:B------:R-:W-:-:S02]  /*a20a0*/  SHF.R.U32.HI R28, RZ, 0x8, R16 ;  /* 0x00000008ff1c7819 */ /* 0x000fc40000011610 */
[----:B---3--:R-:W-:Y:S02]  /*a20b0*/  LOP3.LUT R27, R45, 0xffff, RZ, 0xc0, !PT ;  /* 0x0000ffff2d1b7812 */ /* 0x008fe400078ec0ff */
[----:B----4-:R-:W-:Y:S02]  /*a20c0*/  LOP3.LUT R26, R43, 0xffff, RZ, 0xc0, !PT ;  /* 0x0000ffff2b1a7812 */ /* 0x010fe400078ec0ff */
[----:B------:R-:W-:Y:S02]  /*a20d0*/  SHF.R.U32.HI R32, RZ, 0x8, R29 ;  /* 0x00000008ff207819 */ /* 0x000fe4000001161d */
[----:B------:R-:W-:Y:S02]  /*a20e0*/  PRMT R42, R26, 0x3340, R16 ;  /* 0x000033401a2a7816 */ /* 0x000fe40000000010 */
[----:B------:R-:W-:Y:S02]  /*a20f0*/  SHF.R.U32.HI R30, RZ, 0x8, R25 ;  /* 0x00000008ff1e7819 */ /* 0x000fe40000011619 */
[----:B------:R-:W-:-:S02]  /*a2100*/  PRMT R43, R27, 0x3340, R18 ;  /* 0x000033401b2b7816 */ /* 0x000fc40000000012 */
[----:B------:R-:W-:Y:S02]  /*a2110*/  SHF.R.U32.HI R16, RZ, 0x8, R18 ;  /* 0x00000008ff107819 */ /* 0x000fe40000011612 */
[----:B------:R-:W-:Y:S02]  /*a2120*/  PRMT R45, R29, 0x3340, R25 ;  /* 0x000033401d2d7816 */ /* 0x000fe40000000019 */
[----:B------:R-:W-:Y:S02]  /*a2130*/  LOP3.LUT R24, R33, 0xffff, RZ, 0xc0, !PT ;  /* 0x0000ffff21187812 */ /* 0x000fe400078ec0ff */
[----:B------:R-:W-:Y:S02]  /*a2140*/  LOP3.LUT R18, R31, 0xffff, RZ, 0xc0, !PT ;  /* 0x0000ffff1f127812 */ /* 0x000fe400078ec0ff */
[----:B------:R-:W-:Y:S02]  /*a2150*/  SHF.R.U32.HI R25, RZ, 0x8, R27 ;  /* 0x00000008ff197819 */ /* 0x000fe4000001161b */
[----:B------:R-:W-:-:S02]  /*a2160*/  SHF.R.U32.HI R29, RZ, 0x8, R26 ;  /* 0x00000008ff1d7819 */ /* 0x000fc4000001161a */
[----:B------:R-:W-:Y:S02]  /*a2170*/  LOP3.LUT R27, R32, 0xffff, RZ, 0xc0, !PT ;  /* 0x0000ffff201b7812 */ /* 0x000fe400078ec0ff */
[----:B------:R-:W-:Y:S02]  /*a2180*/  LOP3.LUT R26, R30, 0xffff, RZ, 0xc0, !PT ;  /* 0x0000ffff1e1a7812 */ /* 0x000fe400078ec0ff */
[----:B------:R-:W-:Y:S02]  /*a2190*/  PRMT R121, R24, 0x3340, R18 ;  /* 0x0000334018797816 */ /* 0x000fe40000000012 */
[----:B------:R-:W-:Y:S02]  /*a21a0*/  LOP3.LUT R25, R25, 0xffff, RZ, 0xc0, !PT ;  /* 0x0000ffff19197812 */ /* 0x000fe400078ec0ff */
[----:B------:R-:W-:Y:S02]  /*a21b0*/  LOP3.LUT R16, R16, 0xffff, RZ, 0xc0, !PT ;  /* 0x0000ffff10107812 */ /* 0x000fe400078ec0ff */
[----:B------:R-:W-:-:S02]  /*a21c0*/  PRMT R120, R27, 0x3340, R26 ;  /* 0x000033401b787816 */ /* 0x000fc4000000001a */
[----:B------:R-:W-:Y:S02]  /*a21d0*/  PRMT R122, R25, 0x3340, R16 ;  /* 0x00003340197a7816 */ /* 0x000fe40000000010 */
[----:B--2---:R-:W-:Y:S02]  /*a21e0*/  LOP3.LUT R18, R0, 0xffff, RZ, 0xc0, !PT ;  /* 0x0000ffff00127812 */ /* 0x004fe400078ec0ff */
[----:B------:R-:W2:Y:S01]  /*a21f0*/  LDL.LU R0, [R1+0x2ca0] ;  /* 0x002ca00001007983 */ /* 0x000ea20000300800 */
[----:B------:R-:W-:-:S03]  /*a2200*/  LOP3.LUT R27, R77, 0xffff, RZ, 0xc0, !PT ;  /* 0x0000ffff4d1b7812 */ /* 0x000fc600078ec0ff */
[----:B------:R-:W3:Y:S01]  /*a2210*/  LDL.LU R77, [R1+0x28e4] ;  /* 0x0028e400014d7983 */ /* 0x000ee20000300800 */
[----:B------:R-:W-:-:S03]  /*a2220*/  LOP3.LUT R26, R75, 0xffff, RZ, 0xc0, !PT ;  /* 0x0000ffff4b1a7812 */ /* 0x000fc600078ec0ff */
[----:B------:R-:W4:Y:S01]  /*a2230*/  LDL.LU R75, [R1+0x28e0] ;  /* 0x0028e000014b7983 */ /* 0x000f220000300800 */
[----:B------:R-:W-:-:S03]  /*a2240*/  LOP3.LUT R25, R73, 0xffff, RZ, 0xc0, !PT ;  /* 0x0000ffff49197812 */ /* 0x000fc600078ec0ff */
[----:B------:R-:W4:Y:S01]  /*a2250*/  LDL.LU R73, [R1+0x2860] ;  /* 0x0028600001497983 */ /* 0x000f220000300800 */
[----:B------:R-:W-:-:S03]  /*a2260*/  LOP3.LUT R24, R71, 0xffff, RZ, 0xc0, !PT ;  /* 0x0000ffff47187812 */ /* 0x000fc600078ec0ff */
[----:B------:R-:W4:Y:S01]  /*a2270*/  LDL.LU R71, [R1+0x285c] ;  /* 0x00285c0001477983 */ /* 0x000f220000300800 */
[----:B------:R-:W-:Y:S02]  /*a2280*/  LOP3.LUT R17, R17, 0xffff, RZ, 0xc0, !PT ;  /* 0x0000ffff11117812 */ /* 0x000fe400078ec0ff */
[----:B------:R-:W-:Y:S02]  /*a2290*/  LOP3.LUT R16, R7, 0xffff, RZ, 0xc0, !PT ;  /* 0x0000ffff07107812 */ /* 0x000fe400078ec0ff */
[----:B------:R-:W-:Y:S01]  /*a22a0*/  LOP3.LUT R29, R29, 0xffff, RZ, 0xc0, !PT ;  /* 0x0000ffff1d1d7812 */ /* 0x000fe200078ec0ff */
[----:B------:R-:W4:Y:S01]  /*a22b0*/  LDL.LU R7, [R1+0x2c9c] ;  /* 0x002c9c0001077983 */ /* 0x000f220000300800 */
[----:B------:R-:W-:Y:S02]  /*a22c0*/  LOP3.LUT R28, R28, 0xffff, RZ, 0xc0, !PT ;  /* 0x0000ffff1c1c7812 */ /* 0x000fe400078ec0ff */
[----:B------:R-:W-:Y:S02]  /*a22d0*/  LOP3.LUT R19, R19, 0xffff, RZ, 0xc0, !PT ;  /* 0x0000ffff13137812 */ /* 0x000fe400078ec0ff */
[----:B------:R-:W-:-:S02]  /*a22e0*/  PRMT R40, R27, 0x3340, R18 ;  /* 0x000033401b287816 */ /* 0x000fc40000000012 */
[--C-:B------:R-:W-:Y:S02]  /*a22f0*/  PRMT R37, R24, 0x3340, R17.reuse ;  /* 0x0000334018257816 */ /* 0x100fe40000000011 */
[----:B------:R-:W-:Y:S02]  /*a2300*/  F2FP.SATFINITE.E5M2.F32.PACK_AB_MERGE_C R127, R127, R126, RZ ;  /* 0x0000007e7f7f723e */ /* 0x000fe400048060ff */
[----:B------:R-:W-:Y:S02]  /*a2310*/  SHF.R.U32.HI R18, RZ, 0x8, R18 ;  /* 0x00000008ff127819 */ /* 0x000fe40000011612 */
[--C-:B------:R-:W-:Y:S02]  /*a2320*/  PRMT R39, R26, 0x3340, R16.reuse ;  /* 0x000033401a277816 */ /* 0x100fe40000000010 */
[----:B------:R-:W-:Y:S02]  /*a2330*/  SHF.R.U32.HI R30, RZ, 0x8, R16 ;  /* 0x00000008ff1e7819 */ /* 0x000fe40000011610 */
[----:B------:R-:W-:-:S02]  /*a2340*/  SHF.R.U32.HI R17, RZ, 0x8, R17 ;  /* 0x00000008ff117819 */ /* 0x000fc40000011611 */
[----:B------:R-:W-:Y:S02]  /*a2350*/  PRMT R126, R29, 0x3340, R28 ;  /* 0x000033401d7e7816 */ /* 0x000fe4000000001c */
[----:B------:R-:W-:Y:S02]  /*a2360*/  SHF.R.U32.HI R31, RZ, 0x8, R26 ;  /* 0x00000008ff1f7819 */ /* 0x000fe4000001161a */
[----:B------:R-:W-:Y:S02]  /*a2370*/  SHF.R.U32.HI R16, RZ, 0x8, R25 ;  /* 0x00000008ff107819 */ /* 0x000fe40000011619 */
[--C-:B------:R-:W-:Y:S02]  /*a2380*/  SHF.R.U32.HI R28, RZ, 0x8, R19.reuse ;  /* 0x00000008ff1c7819 */ /* 0x100fe40000011613 */
[----:B------:R-:W-:Y:S02]  /*a2390*/  SHF.R.U32.HI R26, RZ, 0x8, R24 ;  /* 0x00000008ff1a7819 */ /* 0x000fe40000011618 */
[----:B------:R-:W-:-:S02]  /*a23a0*/  PRMT R38, R25, 0x3340, R19 ;  /* 0x0000334019267816 */ /* 0x000fc40000000013 */
[----:B------:R-:W-:Y:S02]  /*a23b0*/  LOP3.LUT R25, R17, 0xffff, RZ, 0xc0, !PT ;  /* 0x0000ffff11197812 */ /* 0x000fe400078ec0ff */
[----:B------:R-:W-:Y:S02]  /*a23c0*/  LOP3.LUT R24, R18, 0xffff, RZ, 0xc0, !PT ;  /* 0x0000ffff12187812 */ /* 0x000fe400078ec0ff */
[----:B------:R-:W-:Y:S02]  /*a23d0*/  SHF.R.U32.HI R29, RZ, 0x8, R27 ;  /* 0x00000008ff1d7819 */ /* 0x000fe4000001161b */
[----:B------:R-:W-:Y:S02]  /*a23e0*/  LOP3.LUT R19, R16, 0xffff, RZ, 0xc0, !PT ;  /* 0x0000ffff10137812 */ /* 0x000fe400078ec0ff */
[----:B------:R-:W-:Y:S02]  /*a23f0*/  LOP3.LUT R18, R31, 0xffff, RZ, 0xc0, !PT ;  /* 0x0000ffff1f127812 */ /* 0x000fe400078ec0ff */
[----:B------:R-:W-:-:S02]  /*a2400*/  LOP3.LUT R17, R30, 0xffff, RZ, 0xc0, !PT ;  /* 0x0000ffff1e117812 */ /* 0x000fc400078ec0ff */
[----:B------:R-:W-:Y:S02]  /*a2410*/  LOP3.LUT R16, R28, 0xffff, RZ, 0xc0, !PT ;  /* 0x0000ffff1c107812 */ /* 0x000fe400078ec0ff */
[----:B------:R-:W-:Y:S02]  /*a2420*/  LOP3.LUT R26, R26, 0xffff, RZ, 0xc0, !PT ;  /* 0x0000ffff1a1a7812 */ /* 0x000fe400078ec0ff */
[----:B------:R-:W-:Y:S02]  /*a2430*/  F2FP.SATFINITE.E5M2.F32.PACK_AB_MERGE_C R119, R119, R118, RZ ;  /* 0x000000767777723e */ /* 0x000fe400048060ff */
[----:B------:R-:W-:Y:S02]  /*a2440*/  LOP3.LUT R27, R29, 0xffff, RZ, 0xc0, !PT ;  /* 0x0000ffff1d1b7812 */ /* 0x000fe400078ec0ff */
[----:B------:R-:W-:Y:S02]  /*a2450*/  PRMT R117, R18, 0x3340, R17 ;  /* 0x0000334012757816 */ /* 0x000fe40000000011 */
[----:B------:R-:W-:-:S02]  /*a2460*/  PRMT R118, R19, 0x3340, R16 ;  /* 0x0000334013767816 */ /* 0x000fc40000000010 */
[----:B------:R-:W-:Y:S02]  /*a2470*/  LOP3.LUT R16, R11, 0xffff, RZ, 0xc0, !PT ;  /* 0x0000ffff0b107812 */ /* 0x000fe400078ec0ff */
[----:B------:R-:W-:Y:S02]  /*a2480*/  F2FP.SATFINITE.E5M2.F32.PACK_AB_MERGE_C R78, R79, R78, RZ ;  /* 0x0000004e4f4e723e */ /* 0x000fe400048060ff */
[----:B------:R-:W-:Y:S02]  /*a2490*/  PRMT R123, R26, 0x3340, R25 ;  /* 0x000033401a7b7816 */ /* 0x000fe40000000019 */
[----:B------:R-:W-:Y:S02]  /*a24a0*/  PRMT R116, R27, 0x3340, R24 ;  /* 0x000033401b747816 */ /* 0x000fe40000000018 */
[----:B--2---:R-:W-:Y:S02]  /*a24b0*/  LOP3.LUT R17, R0, 0xffff, RZ, 0xc0, !PT ;  /* 0x0000ffff00117812 */ /* 0x004fe400078ec0ff */
[----:B------:R-:W2:Y:S01]  /*a24c0*/  LDL.LU R0, [R1+0x2c98] ;  /* 0x002c980001007983 */ /* 0x000ea20000300800 */
[----:B---3--:R-:W-:-:S03]  /*a24d0*/  LOP3.LUT R25, R77, 0xffff, RZ, 0xc0, !PT ;  /* 0x0000ffff4d197812 */ /* 0x008fc600078ec0ff */
[----:B------:R-:W3:Y:S01]  /*a24e0*/  LDL.LU R11, [R1+0x2c94] ;  /* 0x002c9400010b7983 */ /* 0x000ee20000300800 */
[----:B----4-:R-:W-:-:S03]  /*a24f0*/  LOP3.LUT R24, R75, 0xffff, RZ, 0xc0, !PT ;  /* 0x0000ffff4b187812 */ /* 0x010fc600078ec0ff */
[----:B------:R-:W4:Y:S01]  /*a2500*/  LDL.LU R79, [R1+0x28f4] ;  /* 0x0028f400014f7983 */ /* 0x000f220000300800 */
[----:B------:R-:W-:-:S03]  /*a2510*/  LOP3.LUT R19, R73, 0xffff, RZ, 0xc0, !PT ;  /* 0x0000ffff49137812 */ /* 0x000fc600078ec0ff */
[----:B------:R-:W3:Y:S01]  /*a2520*/  LDL.LU R77, [R1+0x28f0] ;  /* 0x0028f000014d7983 */ /* 0x000ee20000300800 */
[----:B------:R-:W-:-:S03]  /*a2530*/  LOP3.LUT R18, R71, 0xffff, RZ, 0xc0, !PT ;  /* 0x0000ffff47127812 */ /* 0x000fc600078ec0ff */
[----:B------:R-:W3:Y:S04]  /*a2540*/  LDL.LU R75, [R1+0x28ec] ;  /* 0x0028ec00014b7983 */ /* 0x000ee80000300800 */
[----:B------:R-:W3:Y:S04]  /*a2550*/  LDL.LU R73, [R1+0x2878] ;  /* 0x0028780001497983 */ /* 0x000ee80000300800 */
[----:B------:R-:W3:Y:S01]  /*a2560*/  LDL.LU R71, [R1+0x438] ;  /* 0x0004380001477983 */ /* 0x000ee20000300800 */
[----:B------:R-:W-:Y:S02]  /*a2570*/  LOP3.LUT R21, R21, 0xffff, RZ, 0xc0, !PT ;  /* 0x0000ffff15157812 */ /* 0x000fe400078ec0ff */
[----:B------:R-:W-:-:S02]  /*a2580*/  LOP3.LUT R20, R20, 0xffff, RZ, 0xc0, !PT ;  /* 0x0000ffff14147812 */ /* 0x000fc400078ec0ff */
[--C-:B------:R-:W-:Y:S02]  /*a2590*/  PRMT R35, R25, 0x3340, R17.reuse ;  /* 0x0000334019237816 */ /* 0x100fe40000000011 */
[----:B------:R-:W-:Y:S02]  /*a25a0*/  SHF.R.U32.HI R27, RZ, 0x8, R17 ;  /* 0x00000008ff1b7819 */ /* 0x000fe40000011611 */
[--C-:B------:R-:W-:Y:S02]  /*a25b0*/  PRMT R34, R24, 0x3340, R16.reuse ;  /* 0x0000334018227816 */ /* 0x100fe40000000010 */
[----:B------:R-:W-:Y:S02]  /*a25c0*/  SHF.R.U32.HI R26, RZ, 0x8, R16 ;  /* 0x00000008ff1a7819 */ /* 0x000fe40000011610 */
[----:B------:R-:W-:Y:S02]  /*a25d0*/  SHF.R.U32.HI R17, RZ, 0x8, R21 ;  /* 0x00000008ff117819 */ /* 0x000fe40000011615 */
[----:B------:R-:W-:-:S02]  /*a25e0*/  SHF.R.U32.HI R28, RZ, 0x8, R18 ;  /* 0x00000008ff1c7819 */ /* 0x000fc40000011612 */
[----:B------:R-:W-:Y:S02]  /*a25f0*/  SHF.R.U32.HI R16, RZ, 0x8, R20 ;  /* 0x00000008ff107819 */ /* 0x000fe40000011614 */
[----:B------:R-:W-:Y:S02]  /*a2600*/  SHF.R.U32.HI R31, RZ, 0x8, R25 ;  /* 0x00000008ff1f7819 */ /* 0x000fe40000011619 */
[----:B------:R-:W-:Y:S02]  /*a2610*/  SHF.R.U32.HI R30, RZ, 0x8, R24 ;  /* 0x00000008ff1e7819 */ /* 0x000fe40000011618 */
[----:B------:R-:W-:Y:S02]  /*a2620*/  PRMT R32, R18, 0x3340, R20 ;  /* 0x0000334012207816 */ /* 0x000fe40000000014 */
[----:B------:R-:W-:Y:S02]  /*a2630*/  LOP3.LUT R18, R17, 0xffff, RZ, 0xc0, !PT ;  /* 0x0000ffff11127812 */ /* 0x000fe400078ec0ff */
[----:B------:R-:W-:-:S02]  /*a2640*/  SHF.R.U32.HI R29, RZ, 0x8, R19 ;  /* 0x00000008ff1d7819 */ /* 0x000fc40000011613 */
[----:B------:R-:W-:Y:S02]  /*a2650*/  LOP3.LUT R17, R28, 0xffff, RZ, 0xc0, !PT ;  /* 0x0000ffff1c117812 */ /* 0x000fe400078ec0ff */
[----:B------:R-:W-:Y:S02]  /*a2660*/  LOP3.LUT R16, R16, 0xffff, RZ, 0xc0, !PT ;  /* 0x0000ffff10107812 */ /* 0x000fe400078ec0ff */
[----:B------:R-:W-:Y:S02]  /*a2670*/  PRMT R33, R19, 0x3340, R21 ;  /* 0x0000334013217816 */ /* 0x000fe40000000015 */
[----:B------:R-:W-:Y:S02]  /*a2680*/  LOP3.LUT R25, R31, 0xffff, RZ, 0xc0, !PT ;  /* 0x0000ffff1f197812 */ /* 0x000fe400078ec0ff */
[----:B------:R-:W-:Y:S02]  /*a2690*/  LOP3.LUT R24, R27, 0xffff, RZ, 0xc0, !PT ;  /* 0x0000ffff1b187812 */ /* 0x000fe400078ec0ff */
[----:B------:R-:W-:-:S02]  /*a26a0*/  LOP3.LUT R21, R30, 0xffff, RZ, 0xc0, !PT ;  /* 0x0000ffff1e157812 */ /* 0x000fc400078ec0ff */
[----:B------:R-:W-:Y:S02]  /*a26b0*/  LOP3.LUT R20, R26, 0xffff, RZ, 0xc0, !PT ;  /* 0x0000ffff1a147812 */ /* 0x000fe400078ec0ff */
[----:B------:R-:W-:Y:S02]  /*a26c0*/  LOP3.LUT R19, R29, 0xffff, RZ, 0xc0, !PT ;  /* 0x0000ffff1d137812 */ /* 0x000fe400078ec0ff */
[----:B------:R-:W-:Y:S02]  /*a26d0*/  PRMT R115, R17, 0x3340, R16 ;  /* 0x0000334011737816 */ /* 0x000fe40000000010 */
[----:B------:R-:W-:Y:S02]  /*a26e0*/  PRMT R112, R25, 0x3340, R24 ;  /* 0x0000334019707816 */ /* 0x000fe40000000018 */
[----:B------:R-:W-:Y:S02]  /*a26f0*/  PRMT R113, R21, 0x3340, R20 ;  /* 0x0000334015717816 */ /* 0x000fe40000000014 */
[----:B------:R-:W-:-:S02]  /*a2700*/  PRMT R114, R19, 0x3340, R18 ;  /* 0x0000334013727816 */ /* 0x000fc40000000012 */
[----:B--2---:R-:W-:Y:S02]  /*a2710*/  LOP3.LUT R17, R0, 0xffff, RZ, 0xc0, !PT ;  /* 0x0000ffff00117812 */ /* 0x004fe400078ec0ff */
[----:B------:R-:W2:Y:S01]  /*a2720*/  LDL.LU R0, [R1+0x2c90] ;  /* 0x002c900001007983 */ /* 0x000ea20000300800 */
[----:B----4-:R-:W-:-:S03]  /*a2730*/  LOP3.LUT R24, R79, 0xffff, RZ, 0xc0, !PT ;  /* 0x0000ffff4f187812 */ /* 0x010fc600078ec0ff */
[----:B------:R-:W4:Y:S01]  /*a2740*/  LDL.LU R79, [R1+0x2904] ;  /* 0x00290400014f7983 */ /* 0x000f220000300800 */
[----:B---3--:R-:W-:-:S03]  /*a2750*/  LOP3.LUT R21, R77, 0xffff, RZ, 0xc0, !PT ;  /* 0x0000ffff4d157812 */ /* 0x008fc600078ec0ff */
[----:B------:R-:W3:Y:S01]  /*a2760*/  LDL.LU R77, [R1+0x2900] ;  /* 0x00290000014d7983 */ /* 0x000ee20000300800 */
[----:B------:R-:W-:-:S03]  /*a2770*/  LOP3.LUT R20, R75, 0xffff, RZ, 0xc0, !PT ;  /* 0x0000ffff4b147812 */ /* 0x000fc600078ec0ff */
[----:B------:R-:W2:Y:S01]  /*a2780*/  LDL.LU R75, [R1+0x288c] ;  /* 0x00288c00014b7983 */ /* 0x000ea20000300800 */
[----:B------:R-:W-:-:S03]  /*a2790*/  LOP3.LUT R19, R73, 0xffff, RZ, 0xc0, !PT ;  /* 0x0000ffff49137812 */ /* 0x000fc600078ec0ff */
[----:B------:R-:W2:Y:S01]  /*a27a0*/  LDL.LU R73, [R1+0x2888] ;  /* 0x0028880001497983 */ /* 0x000ea20000300800 */
[----:B------:R-:W-:-:S03]  /*a27b0*/  LOP3.LUT R18, R71, 0xffff, RZ, 0xc0, !PT ;  /* 0x0000ffff47127812 */ /* 0x000fc600078ec0ff */
[----:B------:R-:W2:Y:S01]  /*a27c0*/  LDL.LU R71, [R1+0x440] ;  /* 0x0004400001477983 */ /* 0x000ea20000300800 */
[--C-:B------:R-:W-:Y:S02]  /*a27d0*/  PRMT R27, R24, 0x3340, R18.reuse ;  /* 0x00003340181b7816 */ /* 0x100fe40000000012 */
[----:B------:R-:W-:Y:S02]  /*a27e0*/  SHF.R.U32.HI R25, RZ, 0x8, R18 ;  /* 0x00000008ff197819 */ /* 0x000fe40000011612 */
[----:B------:R-:W-:Y:S02]  /*a27f0*/  PRMT R18, R21, 0x3340, R17 ;  /* 0x0000334015127816 */ /* 0x000fe40000000011 */
[----:B------:R-:W-:Y:S02]  /*a2800*/  LOP3.LUT R16, R7, 0xffff, RZ, 0xc0, !PT ;  /* 0x0000ffff07107812 */ /* 0x000fe400078ec0ff */
[----:B------:R-:W2:Y:S01]  /*a2810*/  LDL.LU R7, [R1+0x2c8c] ;  /* 0x002c8c0001077983 */ /* 0x000ea20000300800 */
[----:B------:R-:W-:-:S02]  /*a2820*/  SHF.R.U32.HI R26, RZ, 0x8, R24 ;  /* 0x00000008ff1a7819 */ /* 0x000fc40000011618 */
[----:B------:R-:W-:Y:S01]  /*a2830*/  LOP3.LUT R22, R22, 0xffff, RZ, 0xc0, !PT ;  /* 0x0000ffff16167812 */ /* 0x000fe200078ec0ff */
[----:B------:R-:W-:Y:S01]  /*a2840*/  STL [R1+0x3ac], R27 ;  /* 0x0003ac1b01007387 */ /* 0x000fe20000100800 */
[----:B------:R-:W-:Y:S02]  /*a2850*/  SHF.R.U32.HI R24, RZ, 0x8, R21 ;  /* 0x00000008ff187819 */ /* 0x000fe40000011615 */
[----:B------:R-:W-:Y:S01]  /*a2860*/  SHF.R.U32.HI R21, RZ, 0x8, R20 ;  /* 0x00000008ff157819 */ /* 0x000fe20000011614 */
[----:B------:R0:W-:Y:S01]  /*a2870*/  STL [R1+0x384], R18 ;  /* 0x0003841201007387 */ /* 0x0001e20000100800 */
[----:B------:R-:W-:Y:S02]  /*a2880*/  SHF.R.U32.HI R17, RZ, 0x8, R17 ;  /* 0x00000008ff117819 */ /* 0x000fe40000011611 */
[--C-:B0-----:R-:W-:Y:S02]  /*a2890*/  PRMT R18, R20, 0x3340, R16.reuse ;  /* 0x0000334014127816 */ /* 0x101fe40000000010 */
[----:B------:R-:W-:-:S02]  /*a28a0*/  SHF.R.U32.HI R20, RZ, 0x8, R16 ;  /* 0x00000008ff147819 */ /* 0x000fc40000011610 */
[----:B------:R-:W-:Y:S02]  /*a28b0*/  SHF.R.U32.HI R16, RZ, 0x8, R19 ;  /* 0x00000008ff107819 */ /* 0x000fe40000011613 */
[--C-:B------:R-:W-:Y:S01]  /*a28c0*/  PRMT R19, R19, 0x3340, R22.reuse ;  /* 0x0000334013137816 */ /* 0x100fe20000000016 */
[----:B------:R0:W-:Y:S01]  /*a28d0*/  STL [R1+0x380], R18 ;  /* 0x0003801201007387 */ /* 0x0001e20000100800 */
[----:B------:R-:W-:Y:S02]  /*a28e0*/  LOP3.LUT R24, R24, 0xffff, RZ, 0xc0, !PT ;  /* 0x0000ffff18187812 */ /* 0x000fe400078ec0ff */
[----:B------:R-:W-:Y:S01]  /*a28f0*/  LOP3.LUT R21, R21, 0xffff, RZ, 0xc0, !PT ;  /* 0x0000ffff15157812 */ /* 0x000fe200078ec0ff */
[----:B------:R1:W-:Y:S01]  /*a2900*/  STL [R1+0x118], R19 ;  /* 0x0001181301007387 */ /* 0x0003e20000100800 */
[----:B------:R-:W-:Y:S02]  /*a2910*/  LOP3.LUT R20, R20, 0xffff, RZ, 0xc0, !PT ;  /* 0x0000ffff14147812 */ /* 0x000fe400078ec0ff */
[----:B0-----:R-:W-:-:S02]  /*a2920*/  SHF.R.U32.HI R18, RZ, 0x8, R22 ;  /* 0x00000008ff127819 */ /* 0x001fc40000011616 */
[----:B------:R-:W-:Y:S02]  /*a2930*/  LOP3.LUT R22, R17, 0xffff, RZ, 0xc0, !PT ;  /* 0x0000ffff11167812 */ /* 0x000fe400078ec0ff */
[----:B-1----:R-:W-:Y:S02]  /*a2940*/  LOP3.LUT R19, R16, 0xffff, RZ, 0xc0, !PT ;  /* 0x0000ffff10137812 */ /* 0x002fe400078ec0ff */
[----:B------:R-:W-:Y:S02]  /*a2950*/  LOP3.LUT R17, R26, 0xffff, RZ, 0xc0, !PT ;  /* 0x0000ffff1a117812 */ /* 0x000fe400078ec0ff */
[----:B------:R-:W-:Y:S02]  /*a2960*/  LOP3.LUT R16, R25, 0xffff, RZ, 0xc0, !PT ;  /* 0x0000ffff19107812 */ /* 0x000fe400078ec0ff */
[----:B------:R-:W-:Y:S02]  /*a2970*/  PRMT R22, R24, 0x3340, R22 ;  /* 0x0000334018167816 */ /* 0x000fe40000000016 */
[----:B------:R-:W-:-:S02]  /*a2980*/  PRMT R20, R21, 0x3340, R20 ;  /* 0x0000334015147816 */ /* 0x000fc40000000014 */
[----:B------:R-:W-:Y:S01]  /*a2990*/  PRMT R16, R17, 0x3340, R16 ;  /* 0x0000334011107816 */ /* 0x000fe20000000010 */
[----:B------:R-:W-:Y:S01]  /*a29a0*/  STL [R1+0x74], R22 ;  /* 0x0000741601007387 */ /* 0x000fe20000100800 */
[----:B------:R-:W-:-:S03]  /*a29b0*/  LOP3.LUT R18, R18, 0xffff, RZ, 0xc0, !PT ;  /* 0x0000ffff12127812 */ /* 0x000fc600078ec0ff */
[----:B------:R-:W-:Y:S01]  /*a29c0*/  STL [R1+0x70], R20 ;  /* 0x0000701401007387 */ /* 0x000fe20000100800 */
[----:B------:R-:W-:-:S03]  /*a29d0*/  PRMT R248, R19, 0x3340, R18 ;  /* 0x0000334013f87816 */ /* 0x000fc60000000012 */
[----:B------:R0:W-:Y:S02]  /*a29e0*/  STL [R1+0x198], R16 ;  /* 0x0001981001007387 */ /* 0x0001e40000100800 */
[----:B0-----:R-:W-:Y:S02]  /*a29f0*/  LOP3.LUT R16, R11, 0xffff, RZ, 0xc0, !PT ;  /* 0x0000ffff0b107812 */ /* 0x001fe400078ec0ff */
[----:B------:R-:W2:Y:S01]  /*a2a00*/  LDL.LU R11, [R1+0x2c88] ;  /* 0x002c8800010b7983 */ /* 0x000ea20000300800 */
[----:B----4-:R-:W-:-:S03]  /*a2a10*/  LOP3.LUT R21, R79, 0xffff, RZ, 0xc0, !PT ;  /* 0x0000ffff4f157812 */ /* 0x010fc600078ec0ff */
[----:B------:R-:W4:Y:S01]  /*a2a20*/  LDL.LU R79, [R1+0x2914] ;  /* 0x00291400014f7983 */ /* 0x000f220000300800 */
[----:B---3--:R-:W-:-:S03]  /*a2a30*/  LOP3.LUT R20, R77, 0xffff, RZ, 0xc0, !PT ;  /* 0x0000ffff4d147812 */ /* 0x008fc600078ec0ff */
[----:B------:R-:W3:Y:S01]  /*a2a40*/  LDL.LU R77, [R1+0x2910] ;  /* 0x00291000014d7983 */ /* 0x000ee20000300800 */
[----:B--2---:R-:W-:-:S03]  /*a2a50*/  LOP3.LUT R19, R75, 0xffff, RZ, 0xc0, !PT ;  /* 0x0000ffff4b137812 */ /* 0x004fc600078ec0ff */
[----:B------:R-:W2:Y:S01]  /*a2a60*/  LDL.LU R75, [R1+0x290c] ;  /* 0x00290c00014b7983 */ /* 0x000ea20000300800 */
[----:B------:R-:W-:-:S03]  /*a2a70*/  LOP3.LUT R18, R73, 0xffff, RZ, 0xc0, !PT ;  /* 0x0000ffff49127812 */ /* 0x000fc600078ec0ff */
[----:B------:R-:W4:Y:S01]  /*a2a80*/  LDL.LU R73, [R1+0x2898] ;  /* 0x0028980001497983 */ /* 0x000f220000300800 */
[----:B------:R-:W-:-:S03]  /*a2a90*/  LOP3.LUT R17, R71, 0xffff, RZ, 0xc0, !PT ;  /* 0x0000ffff47117812 */ /* 0x000fc600078ec0ff */
[----:B------:R-:W4:Y:S01]  /*a2aa0*/  LDL.LU R71, [R1+0x448] ;  /* 0x0004480001477983 */ /* 0x000f220000300800 */
[----:B------:R-:W-:Y:S02]  /*a2ab0*/  SHF.R.U32.HI R25, RZ, 0x8, R21 ;  /* 0x00000008ff197819 */ /* 0x000fe40000011615 */
[--C-:B------:R-:W-:Y:S02]  /*a2ac0*/  PRMT R21, R21, 0x3340, R17.reuse ;  /* 0x0000334015157816 */ /* 0x100fe40000000011 */
[----:B------:R-:W-:Y:S02]  /*a2ad0*/  SHF.R.U32.HI R26, RZ, 0x8, R17 ;  /* 0x00000008ff1a7819 */ /* 0x000fe40000011611 */
[----:B------:R-:W-:Y:S02]  /*a2ae0*/  PRMT R17, R20, 0x3340, R16 ;  /* 0x0000334014117816 */ /* 0x000fe40000000010 */
[----:B------:R-:W-:Y:S01]  /*a2af0*/  LOP3.LUT R152, R152, 0xffff, RZ, 0xc0, !PT ;  /* 0x0000ffff98987812 */ /* 0x000fe200078ec0ff */
[----:B------:R-:W-:Y:S01]  /*a2b00*/  STL [R1+0x418], R21 ;  /* 0x0004181501007387 */ /* 0x000fe20000100800 */
[----:B------:R-:W-:-:S03]  /*a2b10*/  LOP3.LUT R23, R23, 0xffff, RZ, 0xc0, !PT ;  /* 0x0000ffff17177812 */ /* 0x000fc600078ec0ff */
[----:B------:R0:W-:Y:S01]  /*a2b20*/  STL [R1+0x424], R17 ;  /* 0x0004241101007387 */ /* 0x0001e20000100800 */
[----:B------:R-:W-:Y:S02]  /*a2b30*/  SHF.R.U32.HI R24, RZ, 0x8, R18 ;  /* 0x00000008ff187819 */ /* 0x000fe40000011612 */
[----:B------:R-:W-:Y:S02]  /*a2b40*/  SHF.R.U32.HI R22, RZ, 0x8, R20 ;  /* 0x00000008ff167819 */ /* 0x000fe40000011614 */
[----:B------:R-:W-:Y:S02]  /*a2b50*/  PRMT R18, R18, 0x3340, R23 ;  /* 0x0000334012127816 */ /* 0x000fe40000000017 */
[----:B0-----:R-:W-:Y:S02]  /*a2b60*/  PRMT R17, R19, 0x3340, R152 ;  /* 0x0000334013117816 */ /* 0x001fe40000000098 */
[----:B------:R-:W-:Y:S02]  /*a2b70*/  SHF.R.U32.HI R21, RZ, 0x8, R16 ;  /* 0x00000008ff157819 */ /* 0x000fe40000011610 */
[----:B------:R-:W-:Y:S01]  /*a2b80*/  SHF.R.U32.HI R16, RZ, 0x8, R19 ;  /* 0x00000008ff107819 */ /* 0x000fe20000011613 */
[----:B------:R0:W-:Y:S01]  /*a2b90*/  STL [R1+0x420], R17 ;  /* 0x0004201101007387 */ /* 0x0001e20000100800 */
[----:B------:R-:W-:-:S02]  /*a2ba0*/  SHF.R.U32.HI R20, RZ, 0x8, R152 ;  /* 0x00000008ff147819 */ /* 0x000fc40000011698 */
[----:B------:R-:W-:Y:S01]  /*a2bb0*/  LOP3.LUT R22, R22, 0xffff, RZ, 0xc0, !PT ;  /* 0x0000ffff16167812 */ /* 0x000fe200078ec0ff */
[----:B------:R1:W-:Y:S01]  /*a2bc0*/  STL [R1+0x41c], R18 ;  /* 0x00041c1201007387 */ /* 0x0003e20000100800 */
[----:B------:R-:W-:Y:S02]  /*a2bd0*/  LOP3.LUT R21, R21, 0xffff, RZ, 0xc0, !PT ;  /* 0x0000ffff15157812 */ /* 0x000fe400078ec0ff */
[----:B------:R-:W-:Y:S02]  /*a2be0*/  LOP3.LUT R20, R20, 0xffff, RZ, 0xc0, !PT ;  /* 0x0000ffff14147812 */ /* 0x000fe400078ec0ff */
[----:B0-----:R-:W-:Y:S02]  /*a2bf0*/  SHF.R.U32.HI R17, RZ, 0x8, R23 ;  /* 0x00000008ff117819 */ /* 0x001fe40000011617 */
[----:B------:R-:W-:Y:S02]  /*a2c00*/  LOP3.LUT R23, R16, 0xffff, RZ, 0xc0, !PT ;  /* 0x0000ffff10177812 */ /* 0x000fe400078ec0ff */
[----:B-1----:R-:W-:-:S02]  /*a2c10*/  LOP3.LUT R18, R24, 0xffff, RZ, 0xc0, !PT ;  /* 0x0000ffff18127812 */ /* 0x002fc400078ec0ff */
[----:B------:R-:W-:Y:S02]  /*a2c20*/  LOP3.LUT R17, R17, 0xffff, RZ, 0xc0, !PT ;  /* 0x0000ffff11117812 */ /* 0x000fe400078ec0ff */
[----:B------:R-:W-:Y:S02]  /*a2c30*/  LOP3.LUT R19, R25, 0xffff, RZ, 0xc0, !PT ;  /* 0x0000ffff19137812 */ /* 0x000fe400078ec0ff */
[----:B------:R-:W-:Y:S02]  /*a2c40*/  LOP3.LUT R16, R26, 0xffff, RZ, 0xc0, !PT ;  /* 0x0000ffff1a107812 */ /* 0x000fe400078ec0ff */
[----:B------:R-:W-:Y:S02]  /*a2c50*/  PRMT R21, R22, 0x3340, R21 ;  /* 0x0000334016157816 */ /* 0x000fe40000000015 */
[----:B------:R-:W-:Y:S02]  /*a2c60*/  PRMT R20, R23, 0x3340, R20 ;  /* 0x0000334017147816 */ /* 0x000fe40000000014 */
[----:B------:R-:W-:-:S02]  /*a2c70*/  PRMT R17, R18, 0x3340, R17 ;  /* 0x0000334012117816 */ /* 0x000fc40000000011 */
[----:B------:R-:W-:Y:S01]  /*a2c80*/  PRMT R16, R19, 0x3340, R16 ;  /* 0x0000334013107816 */ /* 0x000fe20000000010 */
[----:B------:R-:W-:Y:S04]  /*a2c90*/  STL [R1+0x274], R21 ;  /* 0x0002741501007387 */ /* 0x000fe80000100800 */
[----:B------:R-:W-:Y:S04]  /*a2ca0*/  STL [R1+0x26c], R20 ;  /* 0x00026c1401007387 */ /* 0x000fe80000100800 */
[----:B------:R0:W-:Y:S04]  /*a2cb0*/  STL [R1+0x268], R17 ;  /* 0x0002681101007387 */ /* 0x0001e80000100800 */
[----:B------:R1:W-:Y:S01]  /*a2cc0*/  STL [R1+0x254], R16 ;  /* 0x0002541001007387 */ /* 0x0003e20000100800 */
[----:B0-----:R-:W-:-:S02]  /*a2cd0*/  LOP3.LUT R17, R7, 0xffff, RZ, 0xc0, !PT ;  /* 0x0000ffff07117812 */ /* 0x001fc400078ec0ff */
[----:B---3--:R-:W-:Y:S02]  /*a2ce0*/  LOP3.LUT R21, R77, 0xffff, RZ, 0xc0, !PT ;  /* 0x0000ffff4d157812 */ /* 0x008fe400078ec0ff */
[----:B------:R-:W3:Y:S01]  /*a2cf0*/  LDL.LU R77, [R1+0x2924] ;  /* 0x00292400014d7983 */ /* 0x000ee20000300800 */
[----:B--2---:R-:W-:-:S03]  /*a2d00*/  LOP3.LUT R20, R75, 0xffff, RZ, 0xc0, !PT ;  /* 0x0000ffff4b147812 */ /* 0x004fc600078ec0ff */
[----:B------:R-:W2:Y:S01]  /*a2d10*/  LDL.LU R75, [R1+0x2920] ;  /* 0x00292000014b7983 */ /* 0x000ea20000300800 */
[----:B----4-:R-:W-:-:S03]  /*a2d20*/  LOP3.LUT R19, R73, 0xffff, RZ, 0xc0, !PT ;  /* 0x0000ffff49137812 */ /* 0x010fc600078ec0ff */
[----:B------:R-:W4:Y:S01]  /*a2d30*/  LDL.LU R73, [R1+0x28ac] ;  /* 0x0028ac0001497983 */ /* 0x000f220000300800 */
[----:B------:R-:W-:-:S03]  /*a2d40*/  LOP3.LUT R18, R71, 0xffff, RZ, 0xc0, !PT ;  /* 0x0000ffff47127812 */ /* 0x000fc600078ec0ff */
[----:B------:R-:W4:Y:S04]  /*a2d50*/  LDL.LU R71, [R1+0x28a8] ;  /* 0x0028a80001477983 */ /* 0x000f280000300800 */
[----:B------:R-:W4:Y:S01]  /*a2d60*/  LDL.LU R7, [R1+0x2c84] ;  /* 0x002c840001077983 */ /* 0x000f220000300800 */
[----:B------:R-:W-:Y:S02]  /*a2d70*/  LOP3.LUT R22, R79, 0xffff, RZ, 0xc0, !PT ;  /* 0x0000ffff4f167812 */ /* 0x000fe400078ec0ff */
[----:B------:R-:W-:Y:S02]  /*a2d80*/  SHF.R.U32.HI R25, RZ, 0x8, R21 ;  /* 0x00000008ff197819 */ /* 0x000fe40000011615 */
[----:B------:R-:W-:Y:S02]  /*a2d90*/  SHF.R.U32.HI R26, RZ, 0x8, R22 ;  /* 0x00000008ff1a7819 */ /* 0x000fe40000011616 */
[----:B------:R-:W-:-:S02]  /*a2da0*/  PRMT R22, R22, 0x3340, R18 ;  /* 0x0000334016167816 */ /* 0x000fc40000000012 */
[--C-:B------:R-:W-:Y:S02]  /*a2db0*/  PRMT R21, R21, 0x3340, R17.reuse ;  /* 0x0000334015157816 */ /* 0x100fe40000000011 */
[----:B-1----:R-:W-:Y:S02]  /*a2dc0*/  LOP3.LUT R16, R0, 0xffff, RZ, 0xc0, !PT ;  /* 0x0000ffff00107812 */ /* 0x002fe400078ec0ff */
[----:B------:R-:W4:Y:S01]  /*a2dd0*/  LDL.LU R0, [R1+0x2c80] ;  /* 0x002c800001007983 */ /* 0x000f220000300800 */
[----:B------:R-:W-:Y:S02]  /*a2de0*/  LOP3.LUT R153, R153, 0xffff, RZ, 0xc0, !PT ;  /* 0x0000ffff99997812 */ /* 0x000fe400078ec0ff */
[----:B------:R-:W-:Y:S01]  /*a2df0*/  SHF.R.U32.HI R24, RZ, 0x8, R17 ;  /* 0x00000008ff187819 */ /* 0x000fe20000011611 */
[----:B------:R0:W-:Y:S01]  /*a2e00*/  STL [R1+0x414], R22 ;  /* 0x0004141601007387 */ /* 0x0001e20000100800 */
[----:B------:R-:W-:-:S03]  /*a2e10*/  PRMT R17, R20, 0x3340, R16 ;  /* 0x0000334014117816 */ /* 0x000fc60000000010 */
[----:B------:R1:W-:Y:S01]  /*a2e20*/  STL [R1+0x410], R21 ;  /* 0x0004101501007387 */ /* 0x0003e20000100800 */
[----:B------:R-:W-:Y:S02]  /*a2e30*/  SHF.R.U32.HI R23, RZ, 0x8, R19 ;  /* 0x00000008ff177819 */ /* 0x000fe40000011613 */
[----:B------:R-:W-:Y:S02]  /*a2e40*/  SHF.R.U32.HI R18, RZ, 0x8, R18 ;  /* 0x00000008ff127819 */ /* 0x000fe40000011612 */
[----:B0-----:R-:W-:Y:S02]  /*a2e50*/  SHF.R.U32.HI R22, RZ, 0x8, R20 ;  /* 0x00000008ff167819 */ /* 0x001fe40000011614 */
[--C-:B------:R-:W-:Y:S02]  /*a2e60*/  SHF.R.U32.HI R20, RZ, 0x8, R153.reuse ;  /* 0x00000008ff147819 */ /* 0x100fe40000011699 */
[----:B-1----:R-:W-:Y:S02]  /*a2e70*/  SHF.R.U32.HI R21, RZ, 0x8, R16 ;  /* 0x00000008ff157819 */ /* 0x002fe40000011610 */
[----:B------:R-:W-:Y:S01]  /*a2e80*/  PRMT R16, R19, 0x3340, R153 ;  /* 0x0000334013107816 */ /* 0x000fe20000000099 */
        /* <DEDUP_REMOVED lines=14> */
[----:B------:R3:W-:Y:S04]  /*a2f70*/  STL [R1+0x244], R21 ;  /* 0x0002441501007387 */ /* 0x0007e80000100800 */
[----:B------:R2:W-:Y:S04]  /*a2f80*/  STL [R1+0x240], R20 ;  /* 0x0002401401007387 */ /* 0x0005e80000100800 */
[----:B------:R0:W-:Y:S04]  /*a2f90*/  STL [R1+0x23c], R18 ;  /* 0x00023c1201007387 */ /* 0x0001e80000100800 */
[----:B------:R1:W-:Y:S01]  /*a2fa0*/  STL [R1+0x238], R16 ;  /* 0x0002381001007387 */ /* 0x0003e20000100800 */
[----:B---3--:R-:W-:-:S02]  /*a2fb0*/  LOP3.LUT R21, R77, 0xffff, RZ, 0xc0, !PT ;  /* 0x0000ffff4d157812 */ /* 0x008fc400078ec0ff */
[----:B--2---:R-:W-:Y:S02]  /*a2fc0*/  LOP3.LUT R20, R75, 0xffff, RZ, 0xc0, !PT ;  /* 0x0000ffff4b147812 */ /* 0x004fe400078ec0ff */
[----:B----4-:R-:W-:Y:S02]  /*a2fd0*/  LOP3.LUT R19, R73, 0xffff, RZ, 0xc0, !PT ;  /* 0x0000ffff49137812 */ /* 0x010fe400078ec0ff */
[----:B------:R-:W-:Y:S02]  /*a2fe0*/  LOP3.LUT R17, R7, 0xffff, RZ, 0xc0, !PT ;  /* 0x0000ffff07117812 */ /* 0x000fe400078ec0ff */
[----:B------:R-:W2:Y:S01]  /*a2ff0*/  LDL.LU R7, [R1+0x2c7c] ;  /* 0x002c7c0001077983 */ /* 0x000ea20000300800 */
[----:B0-----:R-:W-:-:S03]  /*a3000*/  LOP3.LUT R18, R71, 0xffff, RZ, 0xc0, !PT ;  /* 0x0000ffff47127812 */ /* 0x001fc600078ec0ff */
[----:B------:R-:W3:Y:S04]  /*a3010*/  LDL.LU R77, [R1+0x2934] ;  /* 0x00293400014d7983 */ /* 0x000ee80000300800 */
[----:B------:R-:W4:Y:S04]  /*a3020*/  LDL.LU R75, [R1+0x2930] ;  /* 0x00293000014b7983 */ /* 0x000f280000300800 */
[----:B------:R-:W4:Y:S04]  /*a3030*/  LDL.LU R73, [R1+0x28bc] ;  /* 0x0028bc0001497983 */ /* 0x000f280000300800 */
[----:B------:R-:W4:Y:S01]  /*a3040*/  LDL.LU R71, [R1+0x28b8] ;  /* 0x0028b80001477983 */ /* 0x000f220000300800 */
[----:B-1----:R-:W-:-:S02]  /*a3050*/  LOP3.LUT R16, R11, 0xffff, RZ, 0xc0, !PT ;  /* 0x0000ffff0b107812 */ /* 0x002fc400078ec0ff */
[----:B------:R-:W-:Y:S01]  /*a3060*/  SHF.R.U32.HI R25, RZ, 0x8, R21 ;  /* 0x00000008ff197819 */ /* 0x000fe20000011615 */
[----:B------:R-:W4:Y:S01]  /*a3070*/  LDL.LU R11, [R1+0x2c78] ;  /* 0x002c7800010b7983 */ /* 0x000f220000300800 */
[----:B------:R-:W-:Y:S02]  /*a3080*/  PRMT R21, R21, 0x3340, R17 ;  /* 0x0000334015157816 */ /* 0x000fe40000000011 */
[----:B------:R-:W-:Y:S02]  /*a3090*/  SHF.R.U32.HI R24, RZ, 0x8, R20 ;  /* 0x00000008ff187819 */ /* 0x000fe40000011614 */
[----:B------:R-:W-:Y:S02]  /*a30a0*/  LOP3.LUT R155, R155, 0xffff, RZ, 0xc0, !PT ;  /* 0x0000ffff9b9b7812 */ /* 0x000fe400078ec0ff */
[----:B------:R-:W-:Y:S02]  /*a30b0*/  PRMT R20, R20, 0x3340, R16 ;  /* 0x0000334014147816 */ /* 0x000fe40000000010 */
[----:B------:R-:W-:Y:S01]  /*a30c0*/  LOP3.LUT R154, R154, 0xffff, RZ, 0xc0, !PT ;  /* 0x0000ffff9a9a7812 */ /* 0x000fe200078ec0ff */
[----:B------:R0:W-:Y:S01]  /*a30d0*/  STL [R1+0x3f0], R21 ;  /* 0x0003f01501007387 */ /* 0x0001e20000100800 */
[----:B------:R-:W-:-:S02]  /*a30e0*/  SHF.R.U32.HI R23, RZ, 0x8, R19 ;  /* 0x00000008ff177819 */ /* 0x000fc40000011613 */
[--C-:B------:R-:W-:Y:S01]  /*a30f0*/  PRMT R19, R19, 0x3340, R155.reuse ;  /* 0x0000334013137816 */ /* 0x100fe2000000009b */
[----:B------:R1:W-:Y:S01]  /*a3100*/  STL [R1+0x3ec], R20 ;  /* 0x0003ec1401007387 */ /* 0x0003e20000100800 */
[----:B------:R-:W-:Y:S02]  /*a3110*/  SHF.R.U32.HI R22, RZ, 0x8, R155 ;  /* 0x00000008ff167819 */ /* 0x000fe4000001169b */
[----:B------:R-:W-:Y:S02]  /*a3120*/  SHF.R.U32.HI R17, RZ, 0x8, R17 ;  /* 0x00000008ff117819 */ /* 0x000fe40000011611 */
[----:B0-----:R-:W-:Y:S02]  /*a3130*/  SHF.R.U32.HI R21, RZ, 0x8, R18 ;  /* 0x00000008ff157819 */ /* 0x001fe40000011612 */
[--C-:B------:R-:W-:Y:S02]  /*a3140*/  PRMT R18, R18, 0x3340, R154.reuse ;  /* 0x0000334012127816 */ /* 0x100fe4000000009a */
[----:B-1----:R-:W-:Y:S01]  /*a3150*/  SHF.R.U32.HI R20, RZ, 0x8, R154 ;  /* 0x00000008ff147819 */ /* 0x002fe2000001169a */
[----:B------:R0:W-:Y:S01]  /*a3160*/  STL [R1+0x404], R19 ;  /* 0x0004041301007387 */ /* 0x0001e20000100800 */
[----:B------:R-:W-:-:S02]  /*a3170*/  SHF.R.U32.HI R16, RZ, 0x8, R16 ;  /* 0x00000008ff107819 */ /* 0x000fc40000011610 */
[----:B------:R-:W-:Y:S01]  /*a3180*/  LOP3.LUT R23, R23, 0xffff, RZ, 0xc0, !PT ;  /* 0x0000ffff17177812 */ /* 0x000fe200078ec0ff */
[----:B------:R1:W-:Y:S01]  /*a3190*/  STL [R1+0x400], R18 ;  /* 0x0004001201007387 */ /* 0x0003e20000100800 */
[----:B------:R-:W-:Y:S02]  /*a31a0*/  LOP3.LUT R22, R22, 0xffff, RZ, 0xc0, !PT ;  /* 0x0000ffff16167812 */ /* 0x000fe400078ec0ff */
[----:B------:R-:W-:Y:S02]  /*a31b0*/  LOP3.LUT R21, R21, 0xffff, RZ, 0xc0, !PT ;  /* 0x0000ffff15157812 */ /* 0x000fe400078ec0ff */
[----:B------:R-:W-:Y:S02]  /*a31c0*/  LOP3.LUT R20, R20, 0xffff, RZ, 0xc0, !PT ;  /* 0x0000ffff14147812 */ /* 0x000fe400078ec0ff */
[----:B0-----:R-:W-:Y:S02]  /*a31d0*/  LOP3.LUT R19, R25, 0xffff, RZ, 0xc0, !PT ;  /* 0x0000ffff19137812 */ /* 0x001fe400078ec0ff */
[----:B------:R-:W-:-:S02]  /*a31e0*/  LOP3.LUT R16, R16, 0xffff, RZ, 0xc0, !PT ;  /* 0x0000ffff10107812 */ /* 0x000fc400078ec0ff */
[----:B-1----:R-:W-:Y:S02]  /*a31f0*/  LOP3.LUT R18, R17, 0xffff, RZ, 0xc0, !PT ;  /* 0x0000ffff11127812 */ /* 0x002fe400078ec0ff */
[----:B------:R-:W-:Y:S02]  /*a3200*/  LOP3.LUT R17, R24, 0xffff, RZ, 0xc0, !PT ;  /* 0x0000ffff18117812 */ /* 0x000fe400078ec0ff */
        /* <DEDUP_REMOVED lines=14> */
[----:B------:R-:W-:-:S03]  /*a32f0*/  LOP3.LUT R19, R73, 0xffff, RZ, 0xc0, !PT ;  /* 0x0000ffff49137812 */ /* 0x000fc600078ec0ff */
[----:B------:R-:W4:Y:S01]  /*a3300*/  LDL.LU R73, [R1+0x28cc] ;  /* 0x0028cc0001497983 */ /* 0x000f220000300800 */
[----:B0-----:R-:W-:-:S03]  /*a3310*/  LOP3.LUT R18, R71, 0xffff, RZ, 0xc0, !PT ;  /* 0x0000ffff47127812 */ /* 0x001fc600078ec0ff */
[----:B------:R-:W4:Y:S01]  /*a3320*/  LDL.LU R71, [R1+0x28c8] ;  /* 0x0028c80001477983 */ /* 0x000f220000300800 */
[----:B-1----:R-:W-:Y:S02]  /*a3330*/  LOP3.LUT R16, R0, 0xffff, RZ, 0xc0, !PT ;  /* 0x0000ffff00107812 */ /* 0x002fe400078ec0ff */
[----:B------:R-:W-:Y:S01]  /*a3340*/  LOP3.LUT R156, R156, 0xffff, RZ, 0xc0, !PT ;  /* 0x0000ffff9c9c7812 */ /* 0x000fe200078ec0ff */
[----:B------:R-:W4:Y:S01]  /*a3350*/  LDL.LU R0, [R1+0x2c70] ;  /* 0x002c700001007983 */ /* 0x000f220000300800 */
[----:B------:R-:W-:Y:S02]  /*a3360*/  SHF.R.U32.HI R25, RZ, 0x8, R21 ;  /* 0x00000008ff197819 */ /* 0x000fe40000011615 */
[----:B------:R-:W-:Y:S02]  /*a3370*/  PRMT R21, R21, 0x3340, R17 ;  /* 0x0000334015157816 */ /* 0x000fe40000000011 */
[----:B------:R-:W-:Y:S02]  /*a3380*/  SHF.R.U32.HI R26, RZ, 0x8, R20 ;  /* 0x00000008ff1a7819 */ /* 0x000fe40000011614 */
[----:B------:R-:W-:-:S02]  /*a3390*/  PRMT R20, R20, 0x3340, R16 ;  /* 0x0000334014147816 */ /* 0x000fc40000000010 */
[----:B------:R-:W-:Y:S02]  /*a33a0*/  SHF.R.U32.HI R23, RZ, 0x8, R18 ;  /* 0x00000008ff177819 */ /* 0x000fe40000011612 */
[----:B------:R-:W-:Y:S01]  /*a33b0*/  PRMT R18, R18, 0x3340, R156 ;  /* 0x0000334012127816 */ /* 0x000fe2000000009c */
[----:B------:R-:W-:Y:S01]  /*a33c0*/  STL [R1+0x3d8], R21 ;  /* 0x0003d81501007387 */ /* 0x000fe20000100800 */
[----:B------:R-:W-:-:S03]  /*a33d0*/  LOP3.LUT R158, R158, 0xffff, RZ, 0xc0, !PT ;  /* 0x0000ffff9e9e7812 */ /* 0x000fc600078ec0ff */
[----:B------:R-:W-:Y:S01]  /*a33e0*/  STL [R1+0x3d4], R20 ;  /* 0x0003d41401007387 */ /* 0x000fe20000100800 */
[----:B------:R-:W-:-:S03]  /*a33f0*/  SHF.R.U32.HI R22, RZ, 0x8, R156 ;  /* 0x00000008ff167819 */ /* 0x000fc6000001169c */
[----:B------:R0:W-:Y:S01]  /*a3400*/  STL [R1+0x3cc], R18 ;  /* 0x0003cc1201007387 */ /* 0x0001e20000100800 */
[----:B------:R-:W-:Y:S02]  /*a3410*/  SHF.R.U32.HI R17, RZ, 0x8, R17 ;  /* 0x00000008ff117819 */ /* 0x000fe40000011611 */
[----:B------:R-:W-:Y:S02]  /*a3420*/  SHF.R.U32.HI R24, RZ, 0x8, R16 ;  /* 0x00000008ff187819 */ /* 0x000fe40000011610 */
[----:B------:R-:W-:Y:S02]  /*a3430*/  SHF.R.U32.HI R16, RZ, 0x8, R19 ;  /* 0x00000008ff107819 */ /* 0x000fe40000011613 */
[--C-:B0-----:R-:W-:Y:S02]  /*a3440*/  PRMT R18, R19, 0x3340, R158.reuse ;  /* 0x0000334013127816 */ /* 0x101fe4000000009e */
[----:B------:R-:W-:Y:S02]  /*a3450*/  SHF.R.U32.HI R158, RZ, 0x8, R158 ;  /* 0x00000008ff9e7819 */ /* 0x000fe4000001169e */
[----:B------:R-:W-:Y:S01]  /*a3460*/  LOP3.LUT R23, R23, 0xffff, RZ, 0xc0, !PT ;  /* 0x0000ffff17177812 */ /* 0x000fe200078ec0ff */
[----:B------:R0:W-:Y:S01]  /*a3470*/  STL [R1+0x3d0], R18 ;  /* 0x0003d01201007387 */ /* 0x0001e20000100800 */
[----:B------:R-:W-:-:S02]  /*a3480*/  LOP3.LUT R22, R22, 0xffff, RZ, 0xc0, !PT ;  /* 0x0000ffff16167812 */ /* 0x000fc400078ec0ff */
[----:B------:R-:W-:Y:S02]  /*a3490*/  LOP3.LUT R21, R25, 0xffff, RZ, 0xc0, !PT ;  /* 0x0000ffff19157812 */ /* 0x000fe400078ec0ff */
[----:B------:R-:W-:Y:S02]  /*a34a0*/  LOP3.LUT R20, R17, 0xffff, RZ, 0xc0, !PT ;  /* 0x0000ffff11147812 */ /* 0x000fe400078ec0ff */
[----:B------:R-:W-:Y:S02]  /*a34b0*/  LOP3.LUT R19, R16, 0xffff, RZ, 0xc0, !PT ;  /* 0x0000ffff10137812 */ /* 0x000fe400078ec0ff */
[----:B------:R-:W-:Y:S02]  /*a34c0*/  LOP3.LUT R17, R24, 0xffff, RZ, 0xc0, !PT ;  /* 0x0000ffff18117812 */ /* 0x000fe400078ec0ff */
[----:B0-----:R-:W-:Y:S02]  /*a34d0*/  LOP3.LUT R18, R26, 0xffff, RZ, 0xc0, !PT ;  /* 0x0000ffff1a127812 */ /* 0x001fe400078ec0ff */
[----:B------:R-:W-:-:S02]  /*a34e0*/  LOP3.LUT R16, R158, 0xffff, RZ, 0xc0, !PT ;  /* 0x0000ffff9e107812 */ /* 0x000fc400078ec0ff */
        /* <DEDUP_REMOVED lines=16> */
[----:B------:R-:W-:-:S03]  /*a35f0*/  LOP3.LUT R18, R71, 0xffff, RZ, 0xc0, !PT ;  /* 0x0000ffff47127812 */ /* 0x000fc600078ec0ff */
[----:B------:R-:W4:Y:S01]  /*a3600*/  LDL.LU R71, [R1+0x28d8] ;  /* 0x0028d80001477983 */ /* 0x000f220000300800 */
[----:B0-----:R-:W-:Y:S02]  /*a3610*/  LOP3.LUT R16, R11, 0xffff, RZ, 0xc0, !PT ;  /* 0x0000ffff0b107812 */ /* 0x001fe400078ec0ff */
        /* <DEDUP_REMOVED lines=8> */
[----:B------:R0:W-:Y:S01]  /*a36a0*/  STL [R1+0x3b4], R21 ;  /* 0x0003b41501007387 */ /* 0x0001e20000100800 */
[----:B------:R-:W-:-:S03]  /*a36b0*/  LOP3.LUT R159, R159, 0xffff, RZ, 0xc0, !PT ;  /* 0x0000ffff9f9f7812 */ /* 0x000fc600078ec0ff */
[----:B------:R-:W-:Y:S01]  /*a36c0*/  STL [R1+0x3b0], R20 ;  /* 0x0003b01401007387 */ /* 0x000fe20000100800 */
[----:B------:R-:W-:-:S03]  /*a36d0*/  SHF.R.U32.HI R17, RZ, 0x8, R17 ;  /* 0x00000008ff117819 */ /* 0x000fc60000011611 */
[----:B------:R1:W-:Y:S01]  /*a36e0*/  STL [R1+0x3b8], R18 ;  /* 0x0003b81201007387 */ /* 0x0003e20000100800 */
[----:B------:R-:W-:Y:S02]  /*a36f0*/  SHF.R.U32.HI R24, RZ, 0x8, R16 ;  /* 0x00000008ff187819 */ /* 0x000fe40000011610 */
[----:B0-----:R-:W-:Y:S02]  /*a3700*/  SHF.R.U32.HI R21, RZ, 0x8, R157 ;  /* 0x00000008ff157819 */ /* 0x001fe4000001169d */
[----:B------:R-:W-:Y:S02]  /*a3710*/  SHF.R.U32.HI R16, RZ, 0x8, R19 ;  /* 0x00000008ff107819 */ /* 0x000fe40000011613 */
[--C-:B-1----:R-:W-:Y:S02]  /*a3720*/  PRMT R18, R19, 0x3340, R159.reuse ;  /* 0x0000334013127816 */ /* 0x102fe4000000009f */
        /* <DEDUP_REMOVED lines=16> */
[----:B------:R-:W-:Y:S04]  /*a3830*/  STL [R1+0x1ac], R17 ;  /* 0x0001ac1101007387 */ /* 0x000fe80000100800 */
[----:B------:R0:W-:Y:S02]  /*a3840*/  STL [R1+0x1a8], R16 ;  /* 0x0001a81001007387 */ /* 0x0001e40000100800 */
[----:B0-----:R-:W-:-:S02]  /*a3850*/  LOP3.LUT R16, R0, 0xffff, RZ, 0xc0, !PT ;  /* 0x0000ffff00107812 */ /* 0x001fc400078ec0ff */
        /* <DEDUP_REMOVED lines=12> */
[--C-:B------:R-:W-:Y:S02]  /*a3920*/  PRMT R24, R21, 0x3340, R17.reuse ;  /* 0x0000334015187816 */ /* 0x100fe40000000011 */
[----:B------:R-:W-:-:S02]  /*a3930*/  SHF.R.U32.HI R22, RZ, 0x8, R17 ;  /* 0x00000008ff167819 */ /* 0x000fc40000011611 */
[----:B------:R-:W-:Y:S02]  /*a3940*/  LOP3.LUT R161, R161, 0xffff, RZ, 0xc0, !PT ;  /* 0x0000ffffa1a17812 */ /* 0x000fe400078ec0ff */
[----:B------:R-:W-:Y:S02]  /*a3950*/  PRMT R17, R20, 0x3340, R16 ;  /* 0x0000334014117816 */ /* 0x000fe40000000010 */
[----:B------:R-:W-:Y:S02]  /*a3960*/  SHF.R.U32.HI R23, RZ, 0x8, R21 ;  /* 0x00000008ff177819 */ /* 0x000fe40000011615 */
[----:B------:R-:W-:Y:S01]  /*a3970*/  SHF.R.U32.HI R21, RZ, 0x8, R20 ;  /* 0x00000008ff157819 */ /* 0x000fe20000011614 */
[----:B------:R0:W-:Y:S01]  /*a3980*/  STL [R1+0x394], R24 ;  /* 0x0003941801007387 */ /* 0x0001e20000100800 */
[----:B------:R-:W-:Y:S02]  /*a3990*/  LOP3.LUT R160, R160, 0xffff, RZ, 0xc0, !PT ;  /* 0x0000ffffa0a07812 */ /* 0x000fe400078ec0ff */
[----:B------:R-:W-:Y:S01]  /*a39a0*/  SHF.R.U32.HI R20, RZ, 0x8, R16 ;  /* 0x00000008ff147819 */ /* 0x000fe20000011610 */
[----:B------:R1:W-:Y:S01]  /*a39b0*/  STL [R1+0x390], R17 ;  /* 0x0003901101007387 */ /* 0x0003e20000100800 */
[----:B------:R-:W-:-:S02]  /*a39c0*/  PRMT R16, R19, 0x3340, R161 ;  /* 0x0000334013107816 */ /* 0x000fc400000000a1 */
[----:B------:R-:W-:Y:S02]  /*a39d0*/  SHF.R.U32.HI R161, RZ, 0x8, R161 ;  /* 0x00000008ffa17819 */ /* 0x000fe400000116a1 */
[----:B0-----:R-:W-:Y:S01]  /*a39e0*/  SHF.R.U32.HI R24, RZ, 0x8, R19 ;  /* 0x00000008ff187819 */ /* 0x001fe20000011613 */
[----:B------:R0:W-:Y:S01]  /*a39f0*/  STL [R1+0x38c], R16 ;  /* 0x00038c1001007387 */ /* 0x0001e20000100800 */
[----:B-1----:R-:W-:Y:S02]  /*a3a00*/  SHF.R.U32.HI R17, RZ, 0x8, R18 ;  /* 0x00000008ff117819 */ /* 0x002fe40000011612 */
[----:B------:R-:W-:Y:S02]  /*a3a10*/  PRMT R18, R18, 0x3340, R160 ;  /* 0x0000334012127816 */ /* 0x000fe400000000a0 */
[----:B------:R-:W-:Y:S02]  /*a3a20*/  LOP3.LUT R23, R23, 0xffff, RZ, 0xc0, !PT ;  /* 0x0000ffff17177812 */ /* 0x000fe400078ec0ff */
[----:B------:R-:W-:-:S02]  /*a3a30*/  LOP3.LUT R22, R22, 0xffff, RZ, 0xc0, !PT ;  /* 0x0000ffff16167812 */ /* 0x000fc400078ec0ff */
[----:B0-----:R-:W-:Y:S01]  /*a3a40*/  SHF.R.U32.HI R16, RZ, 0x8, R160 ;  /* 0x00000008ff107819 */ /* 0x001fe200000116a0 */
        /* <DEDUP_REMOVED lines=15> */
[----:B--2---:R-:W-:-:S03]  /*a3b40*/  LOP3.LUT R17, R7, 0xffff, RZ, 0xc0, !PT ;  /* 0x0000ffff07117812 */ /* 0x004fc600078ec0ff */
[----:B------:R-:W2:Y:S01]  /*a3b50*/  LDL.LU R7, [R1+0x2c5c] ;  /* 0x002c5c0001077983 */ /* 0x000ea20000300800 */
[----:B----4-:R-:W-:-:S03]  /*a3b60*/  LOP3.LUT R22, R79, 0xffff, RZ, 0xc0, !PT ;  /* 0x0000ffff4f167812 */ /* 0x010fc600078ec0ff */
[----:B------:R-:W4:Y:S01]  /*a3b70*/  LDL.LU R79, [R1+0x2974] ;  /* 0x00297400014f7983 */ /* 0x000f220000300800 */
[----:B---3--:R-:W-:-:S03]  /*a3b80*/  LOP3.LUT R21, R77, 0xffff, RZ, 0xc0, !PT ;  /* 0x0000ffff4d157812 */ /* 0x008fc600078ec0ff */
[----:B------:R-:W3:Y:S01]  /*a3b90*/  LDL.LU R77, [R1+0x2968] ;  /* 0x00296800014d7983 */ /* 0x000ee20000300800 */
[----:B0-----:R-:W-:-:S03]  /*a3ba0*/  LOP3.LUT R20, R75, 0xffff, RZ, 0xc0, !PT ;  /* 0x0000ffff4b147812 */ /* 0x001fc600078ec0ff */
[----:B------:R-:W2:Y:S01]  /*a3bb0*/  LDL.LU R75, [R1+0x28fc] ;  /* 0x0028fc00014b7983 */ /* 0x000ea20000300800 */
[----:B------:R-:W-:-:S03]  /*a3bc0*/  LOP3.LUT R19, R73, 0xffff, RZ, 0xc0, !PT ;  /* 0x0000ffff49137812 */ /* 0x000fc600078ec0ff */
[----:B------:R-:W2:Y:S01]  /*a3bd0*/  LDL.LU R73, [R1+0x28f8] ;  /* 0x0028f80001497983 */ /* 0x000ea20000300800 */
[----:B-1----:R-:W-:-:S03]  /*a3be0*/  LOP3.LUT R18, R71, 0xffff, RZ, 0xc0, !PT ;  /* 0x0000ffff47127812 */ /* 0x002fc600078ec0ff */
[----:B------:R-:W2:Y:S01]  /*a3bf0*/  LDL.LU R71, [R1+0x480] ;  /* 0x0004800001477983 */ /* 0x000ea20000300800 */
[----:B------:R-:W-:Y:S02]  /*a3c00*/  SHF.R.U32.HI R25, RZ, 0x8, R22 ;  /* 0x00000008ff197819 */ /* 0x000fe40000011616 */
[--C-:B------:R-:W-:Y:S02]  /*a3c10*/  PRMT R22, R22, 0x3340, R18.reuse ;  /* 0x0000334016167816 */ /* 0x100fe40000000012 */
[----:B------:R-:W-:Y:S02]  /*a3c20*/  LOP3.LUT R16, R11, 0xffff, RZ, 0xc0, !PT ;  /* 0x0000ffff0b107812 */ /* 0x000fe400078ec0ff */
[----:B------:R-:W2:Y:S01]  /*a3c30*/  LDL.LU R11, [R1+0x2c58] ;  /* 0x002c5800010b7983 */ /* 0x000ea20000300800 */
[----:B------:R-:W-:Y:S02]  /*a3c40*/  SHF.R.U32.HI R24, RZ, 0x8, R18 ;  /* 0x00000008ff187819 */ /* 0x000fe40000011612 */
[----:B------:R-:W-:Y:S01]  /*a3c50*/  PRMT R18, R21, 0x3340, R17 ;  /* 0x0000334015127816 */ /* 0x000fe20000000011 */
[----:B------:R0:W-:Y:S01]  /*a3c60*/  STL [R1+0x36c], R22 ;  /* 0x00036c1601007387 */ /* 0x0001e20000100800 */
[----:B------:R-:W-:-:S02]  /*a3c70*/  LOP3.LUT R162, R162, 0xffff, RZ, 0xc0, !PT ;  /* 0x0000ffffa2a27812 */ /* 0x000fc400078ec0ff */
[----:B------:R-:W-:Y:S01]  /*a3c80*/  SHF.R.U32.HI R23, RZ, 0x8, R21 ;  /* 0x00000008ff177819 */ /* 0x000fe20000011615 */
[----:B------:R1:W-:Y:S01]  /*a3c90*/  STL [R1+0x360], R18 ;  /* 0x0003601201007387 */ /* 0x0003e20000100800 */
[----:B0-----:R-:W-:Y:S02]  /*a3ca0*/  SHF.R.U32.HI R22, RZ, 0x8, R17 ;  /* 0x00000008ff167819 */ /* 0x001fe40000011611 */
[----:B------:R-:W-:Y:S02]  /*a3cb0*/  PRMT R17, R20, 0x3340, R16 ;  /* 0x0000334014117816 */ /* 0x000fe40000000010 */
[----:B------:R-:W-:Y:S02]  /*a3cc0*/  SHF.R.U32.HI R21, RZ, 0x8, R20 ;  /* 0x00000008ff157819 */ /* 0x000fe40000011614 */
[----:B------:R-:W-:Y:S01]  /*a3cd0*/  SHF.R.U32.HI R20, RZ, 0x8, R16 ;  /* 0x00000008ff147819 */ /* 0x000fe20000011610 */
[----:B------:R0:W-:Y:S01]  /*a3ce0*/  STL [R1+0x35c], R17 ;  /* 0x00035c1101007387 */ /* 0x0001e20000100800 */
[----:B------:R-:W-:-:S02]  /*a3cf0*/  SHF.R.U32.HI R16, RZ, 0x8, R19 ;  /* 0x00000008ff107819 */ /* 0x000fc40000011613 */
[--C-:B-1----:R-:W-:Y:S02]  /*a3d00*/  SHF.R.U32.HI R18, RZ, 0x8, R162.reuse ;  /* 0x00000008ff127819 */ /* 0x102fe400000116a2 */
[----:B------:R-:W-:Y:S02]  /*a3d10*/  LOP3.LUT R23, R23, 0xffff, RZ, 0xc0, !PT ;  /* 0x0000ffff17177812 */ /* 0x000fe400078ec0ff */
[----:B------:R-:W-:Y:S02]  /*a3d20*/  LOP3.LUT R22, R22, 0xffff, RZ, 0xc0, !PT ;  /* 0x0000ffff16167812 */ /* 0x000fe400078ec0ff */
[----:B0-----:R-:W-:Y:S02]  /*a3d30*/  PRMT R17, R19, 0x3340, R162 ;  /* 0x0000334013117816 */ /* 0x001fe400000000a2 */
[----:B------:R-:W-:Y:S02]  /*a3d40*/  LOP3.LUT R21, R21, 0xffff, RZ, 0xc0, !PT ;  /* 0x0000ffff15157812 */ /* 0x000fe400078ec0ff */
[----:B------:R-:W-:Y:S01]  /*a3d50*/  LOP3.LUT R20, R20, 0xffff, RZ, 0xc0, !PT ;  /* 0x0000ffff14147812 */ /* 0x000fe200078ec0ff */
[----:B------:R0:W-:Y:S01]  /*a3d60*/  STL [R1+0x358], R17 ;  /* 0x0003581101007387 */ /* 0x0001e20000100800 */
[----:B------:R-:W-:-:S02]  /*a3d70*/  LOP3.LUT R19, R16, 0xffff, RZ, 0xc0, !PT ;  /* 0x0000ffff10137812 */ /* 0x000fc400078ec0ff */
[----:B------:R-:W-:Y:S02]  /*a3d80*/  LOP3.LUT R18, R18, 0xffff, RZ, 0xc0, !PT ;  /* 0x0000ffff12127812 */ /* 0x000fe400078ec0ff */
[----:B------:R-:W-:Y:S02]  /*a3d90*/  LOP3.LUT R16, R24, 0xffff, RZ, 0xc0, !PT ;  /* 0x0000ffff18107812 */ /* 0x000fe400078ec0ff */
[----:B------:R-:W-:Y:S02]  /*a3da0*/  PRMT R22, R23, 0x3340, R22 ;  /* 0x0000334017167816 */ /* 0x000fe40000000016 */
[----:B0-----:R-:W-:Y:S02]  /*a3db0*/  LOP3.LUT R17, R25, 0xffff, RZ, 0xc0, !PT ;  /* 0x0000ffff19117812 */ /* 0x001fe400078ec0ff */
[----:B------:R-:W-:Y:S02]  /*a3dc0*/  PRMT R20, R21, 0x3340, R20 ;  /* 0x0000334015147816 */ /* 0x000fe40000000014 */
[----:B------:R-:W-:-:S02]  /*a3dd0*/  PRMT R18, R19, 0x3340, R18 ;  /* 0x0000334013127816 */ /* 0x000fc40000000012 */
[----:B------:R-:W-:Y:S01]  /*a3de0*/  PRMT R16, R17, 0x3340, R16 ;  /* 0x0000334011107816 */ /* 0x000fe20000000010 */
[----:B------:R-:W-:Y:S04]  /*a3df0*/  STL [R1+0x164], R22 ;  /* 0x0001641601007387 */ /* 0x000fe80000100800 */
[----:B------:R-:W-:Y:S04]  /*a3e00*/  STL [R1+0x160], R20 ;  /* 0x0001601401007387 */ /* 0x000fe80000100800 */
[----:B------:R-:W-:Y:S04]  /*a3e10*/  STL [R1+0x15c], R18 ;  /* 0x00015c1201007387 */ /* 0x000fe80000100800 */
[----:B------:R0:W-:Y:S02]  /*a3e20*/  STL [R1+0x158], R16 ;  /* 0x0001581001007387 */ /* 0x0001e40000100800 */
[----:B0-----:R-:W-:-:S02]  /*a3e30*/  LOP3.LUT R16, R0, 0xffff, RZ, 0xc0, !PT ;  /* 0x0000ffff00107812 */ /* 0x001fc400078ec0ff */
        /* <DEDUP_REMOVED lines=16> */
[----:B------:R0:W-:Y:S01]  /*a3f40*/  STL [R1+0x338], R21 ;  /* 0x0003381501007387 */ /* 0x0001e20000100800 */
[----:B------:R-:W-:-:S03]  /*a3f50*/  LOP3.LUT R163, R163, 0xffff, RZ, 0xc0, !PT ;  /* 0x0000ffffa3a37812 */ /* 0x000fc600078ec0ff */
[----:B------:R1:W-:Y:S01]  /*a3f60*/  STL [R1+0x34c], R17 ;  /* 0x00034c1101007387 */ /* 0x0003e20000100800 */
[----:B------:R-:W-:Y:S02]  /*a3f70*/  SHF.R.U32.HI R22, RZ, 0x8, R20 ;  /* 0x00000008ff167819 */ /* 0x000fe40000011614 */
[----:B------:R-:W-:Y:S02]  /*a3f80*/  SHF.R.U32.HI R23, RZ, 0x8, R19 ;  /* 0x00000008ff177819 */ /* 0x000fe40000011613 */
[----:B0-----:R-:W-:Y:S02]  /*a3f90*/  SHF.R.U32.HI R21, RZ, 0x8, R16 ;  /* 0x00000008ff157819 */ /* 0x001fe40000011610 */
[----:B-1----:R-:W-:Y:S02]  /*a3fa0*/  PRMT R17, R19, 0x3340, R164 ;  /* 0x0000334013117816 */ /* 0x002fe400000000a4 */
[----:B------:R-:W-:Y:S02]  /*a3fb0*/  SHF.R.U32.HI R16, RZ, 0x8, R18 ;  /* 0x00000008ff107819 */ /* 0x000fe40000011612 */
[----:B------:R-:W-:Y:S01]  /*a3fc0*/  PRMT R18, R18, 0x3340, R163 ;  /* 0x0000334012127816 */ /* 0x000fe200000000a3 */
        /* <DEDUP_REMOVED lines=125> */
[--C-:B------:R-:W-:Y:S02]  /*a47a0*/  PRMT R22, R21, 0x3340, R17.reuse ;  /* 0x0000334015167816 */ /* 0x100fe40000000011 */
[----:B------:R-:W-:Y:S02]  /*a47b0*/  SHF.R.U32.HI R25, RZ, 0x8, R17 ;  /* 0x00000008ff197819 */ /* 0x000fe40000011611 */
[----:B------:R-:W-:Y:S02]  /*a47c0*/  LOP3.LUT R170, R170, 0xffff, RZ, 0xc0, !PT ;  /* 0x0000ffffaaaa7812 */ /* 0x000fe400078ec0ff */
[----:B------:R-:W-:-:S02]  /*a47d0*/  PRMT R17, R20, 0x3340, R16 ;  /* 0x0000334014117816 */ /* 0x000fc40000000010 */
[----:B------:R-:W-:Y:S02]  /*a47e0*/  SHF.R.U32.HI R24, RZ, 0x8, R16 ;  /* 0x00000008ff187819 */ /* 0x000fe40000011610 */
[----:B------:R-:W-:Y:S01]  /*a47f0*/  PRMT R16, R18, 0x3340, R168 ;  /* 0x0000334012107816 */ /* 0x000fe200000000a8 */
[----:B------:R0:W-:Y:S01]  /*a4800*/  STL [R1+0x2f0], R22 ;  /* 0x0002f01601007387 */ /* 0x0001e20000100800 */
[----:B------:R-:W-:Y:S02]  /*a4810*/  SHF.R.U32.HI R23, RZ, 0x8, R18 ;  /* 0x00000008ff177819 */ /* 0x000fe40000011612 */
[----:B------:R-:W-:Y:S01]  /*a4820*/  PRMT R18, R19, 0x3340, R170 ;  /* 0x0000334013127816 */ /* 0x000fe200000000aa */
[----:B------:R1:W-:Y:S01]  /*a4830*/  STL [R1+0x2ec], R17 ;  /* 0x0002ec1101007387 */ /* 0x0003e20000100800 */
[----:B------:R-:W-:Y:S02]  /*a4840*/  SHF.R.U32.HI R26, RZ, 0x8, R21 ;  /* 0x00000008ff1a7819 */ /* 0x000fe40000011615 */
[----:B------:R-:W-:Y:S01]  /*a4850*/  SHF.R.U32.HI R21, RZ, 0x8, R20 ;  /* 0x00000008ff157819 */ /* 0x000fe20000011614 */
[----:B------:R1:W-:Y:S01]  /*a4860*/  STL [R1+0x2e4], R16 ;  /* 0x0002e41001007387 */ /* 0x0003e20000100800 */
[----:B0-----:R-:W-:-:S02]  /*a4870*/  SHF.R.U32.HI R22, RZ, 0x8, R168 ;  /* 0x00000008ff167819 */ /* 0x001fc400000116a8 */
[----:B------:R-:W-:Y:S02]  /*a4880*/  LOP3.LUT R23, R23, 0xffff, RZ, 0xc0, !PT ;  /* 0x0000ffff17177812 */ /* 0x000fe400078ec0ff */
[----:B-1----:R-:W-:Y:S01]  /*a4890*/  SHF.R.U32.HI R17, RZ, 0x8, R19 ;  /* 0x00000008ff117819 */ /* 0x002fe20000011613 */
[----:B------:R0:W-:Y:S01]  /*a48a0*/  STL [R1+0x2e8], R18 ;  /* 0x0002e81201007387 */ /* 0x0001e20000100800 */
[----:B------:R-:W-:Y:S02]  /*a48b0*/  LOP3.LUT R22, R22, 0xffff, RZ, 0xc0, !PT ;  /* 0x0000ffff16167812 */ /* 0x000fe400078ec0ff */
[----:B------:R-:W-:Y:S02]  /*a48c0*/  SHF.R.U32.HI R16, RZ, 0x8, R170 ;  /* 0x00000008ff107819 */ /* 0x000fe400000116aa */
[----:B------:R-:W-:Y:S02]  /*a48d0*/  LOP3.LUT R20, R26, 0xffff, RZ, 0xc0, !PT ;  /* 0x0000ffff1a147812 */ /* 0x000fe400078ec0ff */
[----:B------:R-:W-:-:S02]  /*a48e0*/  LOP3.LUT R19, R25, 0xffff, RZ, 0xc0, !PT ;  /* 0x0000ffff19137812 */ /* 0x000fc400078ec0ff */
[----:B------:R-:W-:Y:S02]  /*a48f0*/  LOP3.LUT R21, R21, 0xffff, RZ, 0xc0, !PT ;  /* 0x0000ffff15157812 */ /* 0x000fe400078ec0ff */
[----:B0-----:R-:W-:Y:S02]  /*a4900*/  LOP3.LUT R18, R24, 0xffff, RZ, 0xc0, !PT ;  /* 0x0000ffff18127812 */ /* 0x001fe400078ec0ff */
[----:B------:R-:W-:Y:S02]  /*a4910*/  LOP3.LUT R17, R17, 0xffff, RZ, 0xc0, !PT ;  /* 0x0000ffff11117812 */ /* 0x000fe400078ec0ff */
[----:B------:R-:W-:Y:S02]  /*a4920*/  LOP3.LUT R16, R16, 0xffff, RZ, 0xc0, !PT ;  /* 0x0000ffff10107812 */ /* 0x000fe400078ec0ff */
[----:B------:R-:W-:Y:S02]  /*a4930*/  PRMT R22, R23, 0x3340, R22 ;  /* 0x0000334017167816 */ /* 0x000fe40000000016 */
[----:B------:R-:W-:-:S02]  /*a4940*/  PRMT R19, R20, 0x3340, R19 ;  /* 0x0000334014137816 */ /* 0x000fc40000000013 */
        /* <DEDUP_REMOVED lines=12> */
[----:B0-----:R-:W-:-:S03]  /*a4a10*/  LOP3.LUT R19, R73, 0xffff, RZ, 0xc0, !PT ;  /* 0x0000ffff49137812 */ /* 0x001fc600078ec0ff */
[----:B------:R-:W4:Y:S01]  /*a4a20*/  LDL.LU R73, [R1+0x2954] ;  /* 0x0029540001497983 */ /* 0x000f220000300800 */
[----:B-1----:R-:W-:-:S03]  /*a4a30*/  LOP3.LUT R18, R71, 0xffff, RZ, 0xc0, !PT ;  /* 0x0000ffff47127812 */ /* 0x002fc600078ec0ff */
[----:B------:R-:W4:Y:S01]  /*a4a40*/  LDL.LU R71, [R1+0x2950] ;  /* 0x0029500001477983 */ /* 0x000f220000300800 */
[----:B------:R-:W-:Y:S02]  /*a4a50*/  LOP3.LUT R16, R0, 0xffff, RZ, 0xc0, !PT ;  /* 0x0000ffff00107812 */ /* 0x000fe400078ec0ff */
        /* <DEDUP_REMOVED lines=48> */
[----:B------:R-:W-:Y:S02]  /*a4d60*/  SHF.R.U32.HI R22, RZ, 0x8, R21 ;  /* 0x00000008ff167819 */ /* 0x000fe40000011615 */
[----:B------:R-:W-:-:S02]  /*a4d70*/  PRMT R24, R21, 0x3340, R17 ;  /* 0x0000334015187816 */ /* 0x000fc40000000011 */
[----:B------:R-:W-:Y:S02]  /*a4d80*/  SHF.R.U32.HI R21, RZ, 0x8, R17 ;  /* 0x00000008ff157819 */ /* 0x000fe40000011611 */
[----:B------:R-:W-:Y:S02]  /*a4d90*/  LOP3.LUT R173, R173, 0xffff, RZ, 0xc0, !PT ;  /* 0x0000ffffadad7812 */ /* 0x000fe400078ec0ff */
[----:B------:R-:W-:Y:S02]  /*a4da0*/  PRMT R17, R20, 0x3340, R16 ;  /* 0x0000334014117816 */ /* 0x000fe40000000010 */
        /* <DEDUP_REMOVED lines=43> */
[----:B------:R-:W-:Y:S02]  /*a5060*/  SHF.R.U32.HI R24, RZ, 0x8, R18 ;  /* 0x00000008ff187819 */ /* 0x000fe40000011612 */
[----:B------:R-:W-:Y:S02]  /*a5070*/  PRMT R18, R21, 0x3340, R17 ;  /* 0x0000334015127816 */ /* 0x000fe40000000011 */
[----:B------:R-:W-:Y:S02]  /*a5080*/  LOP3.LUT R16, R0, 0xffff, RZ, 0xc0, !PT ;  /* 0x0000ffff00107812 */ /* 0x000fe400078ec0ff */
[----:B------:R-:W2:Y:S01]  /*a5090*/  LDL.LU R0, [R1+0x2c24] ;  /* 0x002c240001007983 */ /* 0x000ea20000300800 */
[----:B------:R-:W-:-:S03]  /*a50a0*/  LOP3.LUT R174, R174, 0xffff, RZ, 0xc0, !PT ;  /* 0x0000ffffaeae7812 */ /* 0x000fc600078ec0ff */
[----:B------:R0:W-:Y:S01]  /*a50b0*/  STL [R1+0x2c0], R22 ;  /* 0x0002c01601007387 */ /* 0x0001e20000100800 */
[----:B------:R-:W-:-:S03]  /*a50c0*/  SHF.R.U32.HI R23, RZ, 0x8, R21 ;  /* 0x00000008ff177819 */ /* 0x000fc60000011615 */
[----:B------:R1:W-:Y:S01]  /*a50d0*/  STL [R1+0x2bc], R18 ;  /* 0x0002bc1201007387 */ /* 0x0003e20000100800 */
[----:B------:R-:W-:Y:S02]  /*a50e0*/  SHF.R.U32.HI R21, RZ, 0x8, R19 ;  /* 0x00000008ff157819 */ /* 0x000fe40000011613 */
[----:B------:R-:W-:Y:S02]  /*a50f0*/  PRMT R19, R19, 0x3340, R174 ;  /* 0x0000334013137816 */ /* 0x000fe400000000ae */
[----:B0-----:R-:W-:Y:S02]  /*a5100*/  SHF.R.U32.HI R22, RZ, 0x8, R17 ;  /* 0x00000008ff167819 */ /* 0x001fe40000011611 */
[----:B-1----:R-:W-:Y:S02]  /*a5110*/  PRMT R18, R20, 0x3340, R16 ;  /* 0x0000334014127816 */ /* 0x002fe40000000010 */
[----:B------:R-:W-:Y:S02]  /*a5120*/  SHF.R.U32.HI R17, RZ, 0x8, R20 ;  /* 0x00000008ff117819 */ /* 0x000fe40000011614 */
[----:B------:R-:W-:Y:S01]  /*a5130*/  SHF.R.U32.HI R16, RZ, 0x8, R16 ;  /* 0x00000008ff107819 */ /* 0x000fe20000011610 */
[----:B------:R0:W-:Y:S01]  /*a5140*/  STL [R1+0x2b8], R18 ;  /* 0x0002b81201007387 */ /* 0x0001e20000100800 */
[----:B------:R-:W-:-:S02]  /*a5150*/  LOP3.LUT R23, R23, 0xffff, RZ, 0xc0, !PT ;  /* 0x0000ffff17177812 */ /* 0x000fc400078ec0ff */
[----:B------:R-:W-:Y:S01]  /*a5160*/  LOP3.LUT R22, R22, 0xffff, RZ, 0xc0, !PT ;  /* 0x0000ffff16167812 */ /* 0x000fe200078ec0ff */
[----:B------:R1:W-:Y:S01]  /*a5170*/  STL [R1+0x2b4], R19 ;  /* 0x0002b41301007387 */ /* 0x0003e20000100800 */
[----:B------:R-:W-:Y:S02]  /*a5180*/  LOP3.LUT R20, R17, 0xffff, RZ, 0xc0, !PT ;  /* 0x0000ffff11147812 */ /* 0x000fe400078ec0ff */
[----:B0-----:R-:W-:Y:S02]  /*a5190*/  SHF.R.U32.HI R18, RZ, 0x8, R174 ;  /* 0x00000008ff127819 */ /* 0x001fe400000116ae */
[----:B------:R-:W-:Y:S02]  /*a51a0*/  LOP3.LUT R21, R21, 0xffff, RZ, 0xc0, !PT ;  /* 0x0000ffff15157812 */ /* 0x000fe400078ec0ff */
[----:B-1----:R-:W-:Y:S02]  /*a51b0*/  LOP3.LUT R19, R16, 0xffff, RZ, 0xc0, !PT ;  /* 0x0000ffff10137812 */ /* 0x002fe400078ec0ff */
[----:B------:R-:W-:-:S02]  /*a51c0*/  LOP3.LUT R18, R18, 0xffff, RZ, 0xc0, !PT ;  /* 0x0000ffff12127812 */ /* 0x000fc400078ec0ff */
[----:B------:R-:W-:Y:S02]  /*a51d0*/  LOP3.LUT R17, R25, 0xffff, RZ, 0xc0, !PT ;  /* 0x0000ffff19117812 */ /* 0x000fe400078ec0ff */
[----:B------:R-:W-:Y:S02]  /*a51e0*/  LOP3.LUT R16, R24, 0xffff, RZ, 0xc0, !PT ;  /* 0x0000ffff18107812 */ /* 0x000fe400078ec0ff */
        /* <DEDUP_REMOVED lines=20> */
[----:B------:R-:W-:Y:S02]  /*a5330*/  LOP3.LUT R176, R176, 0xffff, RZ, 0xc0, !PT ;  /* 0x0000ffffb0b07812 */ /* 0x000fe400078ec0ff */
[----:B------:R-:W-:Y:S02]  /*a5340*/  SHF.R.U32.HI R25, RZ, 0x8, R21 ;  /* 0x00000008ff197819 */ /* 0x000fe40000011615 */
[--C-:B------:R-:W-:Y:S02]  /*a5350*/  PRMT R21, R21, 0x3340, R17.reuse ;  /* 0x0000334015157816 */ /* 0x100fe40000000011 */
[----:B------:R-:W-:Y:S02]  /*a5360*/  SHF.R.U32.HI R24, RZ, 0x8, R17 ;  /* 0x00000008ff187819 */ /* 0x000fe40000011611 */
[--C-:B------:R-:W-:Y:S02]  /*a5370*/  PRMT R17, R20, 0x3340, R16.reuse ;  /* 0x0000334014117816 */ /* 0x100fe40000000010 */
[----:B------:R-:W-:-:S02]  /*a5380*/  SHF.R.U32.HI R22, RZ, 0x8, R16 ;  /* 0x00000008ff167819 */ /* 0x000fc40000011610 */
[----:B------:R-:W-:Y:S01]  /*a5390*/  PRMT R16, R19, 0x3340, R176 ;  /* 0x0000334013107816 */ /* 0x000fe200000000b0 */
[----:B------:R0:W-:Y:S01]  /*a53a0*/  STL [R1+0x2a4], R21 ;  /* 0x0002a41501007387 */ /* 0x0001e20000100800 */
[----:B------:R-:W-:Y:S02]  /*a53b0*/  LOP3.LUT R175, R175, 0xffff, RZ, 0xc0, !PT ;  /* 0x0000ffffafaf7812 */ /* 0x000fe400078ec0ff */
[----:B------:R-:W-:Y:S01]  /*a53c0*/  SHF.R.U32.HI R23, RZ, 0x8, R20 ;  /* 0x00000008ff177819 */ /* 0x000fe20000011614 */
[----:B------:R-:W-:Y:S01]  /*a53d0*/  STL [R1+0x2b0], R17 ;  /* 0x0002b01101007387 */ /* 0x000fe20000100800 */
[----:B------:R-:W-:-:S03]  /*a53e0*/  SHF.R.U32.HI R20, RZ, 0x8, R176 ;  /* 0x00000008ff147819 */ /* 0x000fc600000116b0 */
[----:B------:R1:W-:Y:S01]  /*a53f0*/  STL [R1+0x2ac], R16 ;  /* 0x0002ac1001007387 */ /* 0x0003e20000100800 */
[----:B0-----:R-:W-:Y:S02]  /*a5400*/  SHF.R.U32.HI R21, RZ, 0x8, R19 ;  /* 0x00000008ff157819 */ /* 0x001fe40000011613 */
[----:B------:R-:W-:Y:S02]  /*a5410*/  SHF.R.U32.HI R19, RZ, 0x8, R18 ;  /* 0x00000008ff137819 */ /* 0x000fe40000011612 */
[----:B------:R-:W-:Y:S02]  /*a5420*/  LOP3.LUT R23, R23, 0xffff, RZ, 0xc0, !PT ;  /* 0x0000ffff17177812 */ /* 0x000fe400078ec0ff */
        /* <DEDUP_REMOVED lines=10> */
[----:B------:R-:W-:-:S02]  /*a54d0*/  PRMT R22, R23, 0x3340, R22 ;  /* 0x0000334017167816 */ /* 0x000fc40000000016 */
[----:B------:R-:W-:Y:S02]  /*a54e0*/  PRMT R20, R21, 0x3340, R20 ;  /* 0x0000334015147816 */ /* 0x000fe40000000014 */
[----:B------:R-:W-:Y:S02]  /*a54f0*/  PRMT R18, R19, 0x3340, R18 ;  /* 0x0000334013127816 */ /* 0x000fe40000000012 */
[----:B------:R-:W-:Y:S01]  /*a5500*/  PRMT R16, R17, 0x3340, R16 ;  /* 0x0000334011107816 */ /* 0x000fe20000000010 */
[----:B------:R-:W-:Y:S04]  /*a5510*/  STL [R1+0xc4], R22 ;  /* 0x0000c41601007387 */ /* 0x000fe80000100800 */
[----:B------:R2:W-:Y:S04]  /*a5520*/  STL [R1+0xc0], R20 ;  /* 0x0000c01401007387 */ /* 0x0005e80000100800 */
[----:B------:R0:W-:Y:S04]  /*a5530*/  STL [R1+0xbc], R18 ;  /* 0x0000bc1201007387 */ /* 0x0001e80000100800 */
[----:B------:R1:W-:Y:S01]  /*a5540*/  STL [R1+0xb8], R16 ;  /* 0x0000b81001007387 */ /* 0x0003e20000100800 */
[----:B------:R-:W-:-:S02]  /*a5550*/  LOP3.LUT R17, R0, 0xffff, RZ, 0xc0, !PT ;  /* 0x0000ffff00117812 */ /* 0x000fc400078ec0ff */
[----:B---3--:R-:W-:Y:S02]  /*a5560*/  LOP3.LUT R21, R77, 0xffff, RZ, 0xc0, !PT ;  /* 0x0000ffff4d157812 */ /* 0x008fe400078ec0ff */
[----:B------:R-:W3:Y:S01]  /*a5570*/  LDL.LU R77, [R1+0x2a5c] ;  /* 0x002a5c00014d7983 */ /* 0x000ee20000300800 */
[----:B--2---:R-:W-:-:S03]  /*a5580*/  LOP3.LUT R20, R75, 0xffff, RZ, 0xc0, !PT ;  /* 0x0000ffff4b147812 */ /* 0x004fc600078ec0ff */
[----:B------:R-:W2:Y:S01]  /*a5590*/  LDL.LU R75, [R1+0x2a58] ;  /* 0x002a5800014b7983 */ /* 0x000ea20000300800 */
[----:B----4-:R-:W-:-:S03]  /*a55a0*/  LOP3.LUT R19, R73, 0xffff, RZ, 0xc0, !PT ;  /* 0x0000ffff49137812 */ /* 0x010fc600078ec0ff */
[----:B------:R-:W4:Y:S01]  /*a55b0*/  LDL.LU R73, [R1+0x298c] ;  /* 0x00298c0001497983 */ /* 0x000f220000300800 */
[----:B0-----:R-:W-:-:S03]  /*a55c0*/  LOP3.LUT R18, R71, 0xffff, RZ, 0xc0, !PT ;  /* 0x0000ffff47127812 */ /* 0x001fc600078ec0ff */
[----:B------:R-:W4:Y:S04]  /*a55d0*/  LDL.LU R71, [R1+0x2988] ;  /* 0x0029880001477983 */ /* 0x000f280000300800 */
[----:B------:R-:W4:Y:S01]  /*a55e0*/  LDL.LU R0, [R1+0x2c1c] ;  /* 0x002c1c0001007983 */ /* 0x000f220000300800 */
[----:B------:R-:W-:Y:S02]  /*a55f0*/  LOP3.LUT R22, R79, 0xffff, RZ, 0xc0, !PT ;  /* 0x0000ffff4f167812 */ /* 0x000fe400078ec0ff */
[----:B------:R-:W-:Y:S02]  /*a5600*/  SHF.R.U32.HI R25, RZ, 0x8, R18 ;  /* 0x00000008ff197819 */ /* 0x000fe40000011612 */
[----:B------:R-:W-:Y:S02]  /*a5610*/  SHF.R.U32.HI R26, RZ, 0x8, R22 ;  /* 0x00000008ff1a7819 */ /* 0x000fe40000011616 */
[----:B------:R-:W-:-:S02]  /*a5620*/  PRMT R22, R22, 0x3340, R18 ;  /* 0x0000334016167816 */ /* 0x000fc40000000012 */
[----:B------:R-:W-:Y:S02]  /*a5630*/  SHF.R.U32.HI R18, RZ, 0x8, R21 ;  /* 0x00000008ff127819 */ /* 0x000fe40000011615 */
        /* <DEDUP_REMOVED lines=34> */
[----:B0-----:R-:W-:Y:S02]  /*a5860*/  LOP3.LUT R17, R0, 0xffff, RZ, 0xc0, !PT ;  /* 0x0000ffff00117812 */ /* 0x001fe400078ec0ff */
[----:B------:R-:W2:Y:S01]  /*a5870*/  LDL.LU R0, [R1+0x2c14] ;  /* 0x002c140001007983 */ /* 0x000ea20000300800 */
[----:B------:R-:W-:-:S03]  /*a5880*/  LOP3.LUT R18, R71, 0xffff, RZ, 0xc0, !PT ;  /* 0x0000ffff47127812 */ /* 0x000fc600078ec0ff */
        /* <DEDUP_REMOVED lines=97> */
[--C-:B------:R-:W-:Y:S01]  /*a5ea0*/  PRMT R23, R21, 0x3340, R17.reuse ;  /* 0x0000334015177816 */ /* 0x100fe20000000011 */
[----:B------:R-:W4:Y:S01]  /*a5eb0*/  LDL.LU R7, [R1+0x2c00] ;  /* 0x002c000001077983 */ /* 0x000f220000300800 */
[----:B------:R-:W-:Y:S02]  /*a5ec0*/  SHF.R.U32.HI R233, RZ, 0x8, R17 ;  /* 0x00000008ffe97819 */ /* 0x000fe40000011611 */
[----:B------:R-:W-:Y:S02]  /*a5ed0*/  LOP3.LUT R181, R181, 0xffff, RZ, 0xc0, !PT ;  /* 0x0000ffffb5b57812 */ /* 0x000fe400078ec0ff */
[--C-:B------:R-:W-:Y:S02]  /*a5ee0*/  PRMT R17, R20, 0x3340, R16.reuse ;  /* 0x0000334014117816 */ /* 0x100fe40000000010 */
[----:B------:R-:W-:Y:S01]  /*a5ef0*/  SHF.R.U32.HI R235, RZ, 0x8, R16 ;  /* 0x00000008ffeb7819 */ /* 0x000fe20000011610 */
[----:B------:R-:W-:Y:S01]  /*a5f00*/  STL [R1+0x234], R23 ;  /* 0x0002341701007387 */ /* 0x000fe20000100800 */
[----:B------:R-:W-:-:S02]  /*a5f10*/  SHF.R.U32.HI R16, RZ, 0x8, R18 ;  /* 0x00000008ff107819 */ /* 0x000fc40000011612 */
[----:B------:R-:W-:Y:S01]  /*a5f20*/  PRMT R18, R18, 0x3340, R181 ;  /* 0x0000334012127816 */ /* 0x000fe200000000b5 */
[----:B------:R0:W-:Y:S01]  /*a5f30*/  STL [R1+0x230], R17 ;  /* 0x0002301101007387 */ /* 0x0001e20000100800 */
[----:B------:R-:W-:Y:S02]  /*a5f40*/  LOP3.LUT R183, R183, 0xffff, RZ, 0xc0, !PT ;  /* 0x0000ffffb7b77812 */ /* 0x000fe400078ec0ff */
[----:B------:R-:W-:Y:S01]  /*a5f50*/  SHF.R.U32.HI R22, RZ, 0x8, R21 ;  /* 0x00000008ff167819 */ /* 0x000fe20000011615 */
[----:B------:R1:W-:Y:S01]  /*a5f60*/  STL [R1+0x24c], R18 ;  /* 0x00024c1201007387 */ /* 0x0003e20000100800 */
[----:B------:R-:W-:Y:S02]  /*a5f70*/  SHF.R.U32.HI R21, RZ, 0x8, R20 ;  /* 0x00000008ff157819 */ /* 0x000fe40000011614 */
[----:B0-----:R-:W-:Y:S02]  /*a5f80*/  SHF.R.U32.HI R17, RZ, 0x8, R181 ;  /* 0x00000008ff117819 */ /* 0x001fe400000116b5 */
[----:B------:R-:W-:-:S02]  /*a5f90*/  SHF.R.U32.HI R20, RZ, 0x8, R19 ;  /* 0x00000008ff147819 */ /* 0x000fc40000011613 */
[----:B-1----:R-:W-:Y:S02]  /*a5fa0*/  LOP3.LUT R18, R16, 0xffff, RZ, 0xc0, !PT ;  /* 0x0000ffff10127812 */ /* 0x002fe400078ec0ff */
[----:B------:R-:W-:Y:S02]  /*a5fb0*/  LOP3.LUT R17, R17, 0xffff, RZ, 0xc0, !PT ;  /* 0x0000ffff11117812 */ /* 0x000fe400078ec0ff */
[----:B------:R-:W-:Y:S02]  /*a5fc0*/  PRMT R19, R19, 0x3340, R183 ;  /* 0x0000334013137816 */ /* 0x000fe400000000b7 */
[----:B------:R-:W-:Y:S02]  /*a5fd0*/  PRMT R17, R18, 0x3340, R17 ;  /* 0x0000334012117816 */ /* 0x000fe40000000011 */
[----:B------:R-:W-:Y:S02]  /*a5fe0*/  SHF.R.U32.HI R247, RZ, 0x8, R183 ;  /* 0x00000008fff77819 */ /* 0x000fe400000116b7 */
[----:B------:R-:W-:-:S02]  /*a5ff0*/  LOP3.LUT R16, R22, 0xffff, RZ, 0xc0, !PT ;  /* 0x0000ffff16107812 */ /* 0x000fc400078ec0ff */
[----:B------:R-:W-:Y:S01]  /*a6000*/  LOP3.LUT R233, R233, 0xffff, RZ, 0xc0, !PT ;  /* 0x0000ffffe9e97812 */ /* 0x000fe200078ec0ff */
[----:B------:R0:W-:Y:S01]  /*a6010*/  STL [R1+0x22c], R19 ;  /* 0x00022c1301007387 */ /* 0x0001e20000100800 */
[----:B------:R-:W-:Y:S02]  /*a6020*/  LOP3.LUT R20, R20, 0xffff, RZ, 0xc0, !PT ;  /* 0x0000ffff14147812 */ /* 0x000fe400078ec0ff */
[----:B------:R-:W-:Y:S01]  /*a6030*/  LOP3.LUT R247, R247, 0xffff, RZ, 0xc0, !PT ;  /* 0x0000fffff7f77812 */ /* 0x000fe200078ec0ff */
[----:B------:R2:W-:Y:S01]  /*a6040*/  STL [R1+0x2c], R17 ;  /* 0x00002c1101007387 */ /* 0x0005e20000100800 */
[----:B------:R-:W-:Y:S02]  /*a6050*/  LOP3.LUT R235, R235, 0xffff, RZ, 0xc0, !PT ;  /* 0x0000ffffebeb7812 */ /* 0x000fe400078ec0ff */
[----:B------:R-:W-:Y:S02]  /*a6060*/  PRMT R233, R16, 0x3340, R233 ;  /* 0x0000334010e97816 */ /* 0x000fe400000000e9 */
[----:B------:R-:W-:-:S02]  /*a6070*/  LOP3.LUT R16, R11, 0xffff, RZ, 0xc0, !PT ;  /* 0x0000ffff0b107812 */ /* 0x000fc400078ec0ff */
[----:B0-----:R-:W-:Y:S02]  /*a6080*/  LOP3.LUT R19, R21, 0xffff, RZ, 0xc0, !PT ;  /* 0x0000ffff15137812 */ /* 0x001fe400078ec0ff */
        /* <DEDUP_REMOVED lines=11> */
[----:B------:R-:W4:Y:S04]  /*a6140*/  LDL.LU R75, [R1+0x2a94] ;  /* 0x002a9400014b7983 */ /* 0x000f280000300800 */
[----:B------:R-:W4:Y:S04]  /*a6150*/  LDL.LU R73, [R1+0x29d4] ;  /* 0x0029d40001497983 */ /* 0x000f280000300800 */
[----:B------:R-:W4:Y:S01]  /*a6160*/  LDL.LU R71, [R1+0x7f0] ;  /* 0x0007f00001477983 */ /* 0x000f220000300800 */
[----:B------:R-:W-:Y:S02]  /*a6170*/  SHF.R.U32.HI R22, RZ, 0x8, R21 ;  /* 0x00000008ff167819 */ /* 0x000fe40000011615 */
[----:B------:R-:W-:-:S02]  /*a6180*/  PRMT R21, R21, 0x3340, R17 ;  /* 0x0000334015157816 */ /* 0x000fc40000000011 */
[----:B------:R-:W-:Y:S02]  /*a6190*/  SHF.R.U32.HI R234, RZ, 0x8, R17 ;  /* 0x00000008ffea7819 */ /* 0x000fe40000011611 */
[----:B------:R-:W-:Y:S02]  /*a61a0*/  LOP3.LUT R185, R185, 0xffff, RZ, 0xc0, !PT ;  /* 0x0000ffffb9b97812 */ /* 0x000fe400078ec0ff */
[----:B------:R-:W-:Y:S02]  /*a61b0*/  SHF.R.U32.HI R17, RZ, 0x8, R20 ;  /* 0x00000008ff117819 */ /* 0x000fe40000011614 */
[--C-:B------:R-:W-:Y:S02]  /*a61c0*/  PRMT R20, R20, 0x3340, R16.reuse ;  /* 0x0000334014147816 */ /* 0x100fe40000000010 */
[----:B------:R-:W-:Y:S02]  /*a61d0*/  LOP3.LUT R184, R184, 0xffff, RZ, 0xc0, !PT ;  /* 0x0000ffffb8b87812 */ /* 0x000fe400078ec0ff */
[----:B------:R-:W-:Y:S01]  /*a61e0*/  SHF.R.U32.HI R246, RZ, 0x8, R16 ;  /* 0x00000008fff67819 */ /* 0x000fe20000011610 */
[----:B------:R0:W-:Y:S01]  /*a61f0*/  STL [R1+0x210], R21 ;  /* 0x0002101501007387 */ /* 0x0001e20000100800 */
[----:B------:R-:W-:-:S03]  /*a6200*/  PRMT R16, R19, 0x3340, R185 ;  /* 0x0000334013107816 */ /* 0x000fc600000000b9 */
[----:B------:R1:W-:Y:S01]  /*a6210*/  STL [R1+0x20c], R20 ;  /* 0x00020c1401007387 */ /* 0x0003e20000100800 */
[----:B------:R-:W-:Y:S02]  /*a6220*/  LOP3.LUT R234, R234, 0xffff, RZ, 0xc0, !PT ;  /* 0x0000ffffeaea7812 */ /* 0x000fe400078ec0ff */
[----:B0-----:R-:W-:Y:S02]  /*a6230*/  SHF.R.U32.HI R21, RZ, 0x8, R19 ;  /* 0x00000008ff157819 */ /* 0x001fe40000011613 */
[----:B------:R-:W-:Y:S02]  /*a6240*/  SHF.R.U32.HI R19, RZ, 0x8, R184 ;  /* 0x00000008ff137819 */ /* 0x000fe400000116b8 */
[----:B-1----:R-:W-:Y:S01]  /*a6250*/  SHF.R.U32.HI R20, RZ, 0x8, R18 ;  /* 0x00000008ff147819 */ /* 0x002fe20000011612 */
[----:B------:R0:W-:Y:S01]  /*a6260*/  STL [R1+0x200], R16 ;  /* 0x0002001001007387 */ /* 0x0001e20000100800 */
[----:B------:R-:W-:Y:S02]  /*a6270*/  LOP3.LUT R19, R19, 0xffff, RZ, 0xc0, !PT ;  /* 0x0000ffff13137812 */ /* 0x000fe400078ec0ff */
[----:B------:R-:W-:-:S02]  /*a6280*/  LOP3.LUT R20, R20, 0xffff, RZ, 0xc0, !PT ;  /* 0x0000ffff14147812 */ /* 0x000fc400078ec0ff */
[----:B------:R-:W-:Y:S02]  /*a6290*/  PRMT R18, R18, 0x3340, R184 ;  /* 0x0000334012127816 */ /* 0x000fe400000000b8 */
[----:B0-----:R-:W-:Y:S02]  /*a62a0*/  LOP3.LUT R16, R22, 0xffff, RZ, 0xc0, !PT ;  /* 0x0000ffff16107812 */ /* 0x001fe400078ec0ff */
[----:B------:R-:W-:Y:S02]  /*a62b0*/  SHF.R.U32.HI R252, RZ, 0x8, R185 ;  /* 0x00000008fffc7819 */ /* 0x000fe400000116b9 */
[----:B------:R-:W-:Y:S02]  /*a62c0*/  PRMT R234, R16, 0x3340, R234 ;  /* 0x0000334010ea7816 */ /* 0x000fe400000000ea */
[----:B------:R-:W-:Y:S01]  /*a62d0*/  PRMT R16, R20, 0x3340, R19 ;  /* 0x0000334014107816 */ /* 0x000fe20000000013 */
[----:B------:R0:W-:Y:S01]  /*a62e0*/  STL [R1+0x1fc], R18 ;  /* 0x0001fc1201007387 */ /* 0x0001e20000100800 */
[----:B------:R-:W-:-:S02]  /*a62f0*/  LOP3.LUT R252, R252, 0xffff, RZ, 0xc0, !PT ;  /* 0x0000fffffcfc7812 */ /* 0x000fc400078ec0ff */
[----:B------:R-:W-:Y:S01]  /*a6300*/  LOP3.LUT R17, R17, 0xffff, RZ, 0xc0, !PT ;  /* 0x0000ffff11117812 */ /* 0x000fe200078ec0ff */
[----:B------:R1:W-:Y:S01]  /*a6310*/  STL [R1], R16 ;  /* 0x0000001001007387 */ /* 0x0003e20000100800 */
[----:B------:R-:W-:Y:S02]  /*a6320*/  LOP3.LUT R246, R246, 0xffff, RZ, 0xc0, !PT ;  /* 0x0000fffff6f67812 */ /* 0x000fe400078ec0ff */
[----:B0-----:R-:W-:Y:S02]  /*a6330*/  LOP3.LUT R18, R21, 0xffff, RZ, 0xc0, !PT ;  /* 0x0000ffff15127812 */ /* 0x001fe400078ec0ff */
[----:B------:R-:W-:Y:S02]  /*a6340*/  PRMT R246, R17, 0x3340, R246 ;  /* 0x0000334011f67816 */ /* 0x000fe400000000f6 */
[----:B------:R-:W-:Y:S02]  /*a6350*/  PRMT R252, R18, 0x3340, R252 ;  /* 0x0000334012fc7816 */ /* 0x000fe400000000fc */
[----:B------:R-:W-:-:S02]  /*a6360*/  LOP3.LUT R17, R7, 0xffff, RZ, 0xc0, !PT ;  /* 0x0000ffff07117812 */ /* 0x000fc400078ec0ff */
[----:B--2---:R-:W-:Y:S02]  /*a6370*/  LOP3.LUT R18, R0, 0xffff, RZ, 0xc0, !PT ;  /* 0x0000ffff00127812 */ /* 0x004fe400078ec0ff */
[----:B---3--:R-:W-:Y:S02]  /*a6380*/  LOP3.LUT R22, R77, 0xffff, RZ, 0xc0, !PT ;  /* 0x0000ffff4d167812 */ /* 0x008fe400078ec0ff */
[----:B------:R-:W2:Y:S01]  /*a6390*/  LDL.LU R77, [R1+0x2aa4] ;  /* 0x002aa400014d7983 */ /* 0x000ea20000300800 */
[----:B----4-:R-:W-:-:S03]  /*a63a0*/  LOP3.LUT R21, R75, 0xffff, RZ, 0xc0, !PT ;  /* 0x0000ffff4b157812 */ /* 0x010fc600078ec0ff */
[----:B------:R-:W3:Y:S01]  /*a63b0*/  LDL.LU R75, [R1+0x2aa0] ;  /* 0x002aa000014b7983 */ /* 0x000ee20000300800 */
[----:B------:R-:W-:-:S03]  /*a63c0*/  LOP3.LUT R20, R73, 0xffff, RZ, 0xc0, !PT ;  /* 0x0000ffff49147812 */ /* 0x000fc600078ec0ff */
[----:B------:R-:W4:Y:S01]  /*a63d0*/  LDL.LU R73, [R1+0x29e4] ;  /* 0x0029e40001497983 */ /* 0x000f220000300800 */
[----:B------:R-:W-:-:S03]  /*a63e0*/  LOP3.LUT R19, R71, 0xffff, RZ, 0xc0, !PT ;  /* 0x0000ffff47137812 */ /* 0x000fc600078ec0ff */
[----:B------:R-:W4:Y:S04]  /*a63f0*/  LDL.LU R71, [R1+0x29e0] ;  /* 0x0029e00001477983 */ /* 0x000f280000300800 */
[----:B------:R-:W4:Y:S04]  /*a6400*/  LDL.LU R0, [R1+0x2bf4] ;  /* 0x002bf40001007983 */ /* 0x000f280000300800 */
[----:B------:R-:W4:Y:S01]  /*a6410*/  LDL.LU R7, [R1+0x2bf0] ;  /* 0x002bf00001077983 */ /* 0x000f220000300800 */
[----:B------:R-:W-:Y:S02]  /*a6420*/  LOP3.LUT R23, R79, 0xffff, RZ, 0xc0, !PT ;  /* 0x0000ffff4f177812 */ /* 0x000fe400078ec0ff */
[----:B-1----:R-:W-:-:S02]  /*a6430*/  LOP3.LUT R16, R8, 0xffff, RZ, 0xc0, !PT ;  /* 0x0000ffff08107812 */ /* 0x002fc400078ec0ff */
[----:B------:R-:W-:Y:S01]  /*a6440*/  SHF.R.U32.HI R24, RZ, 0x8, R23 ;  /* 0x00000008ff187819 */ /* 0x000fe20000011617 */
[----:B------:R-:W4:Y:S01]  /*a6450*/  LDL.LU R8, [R1+0x2bec] ;  /* 0x002bec0001087983 */ /* 0x000f220000300800 */
[--C-:B------:R-:W-:Y:S02]  /*a6460*/  PRMT R25, R23, 0x3340, R19.reuse ;  /* 0x0000334017197816 */ /* 0x100fe40000000013 */
[----:B------:R-:W-:Y:S02]  /*a6470*/  SHF.R.U32.HI R228, RZ, 0x8, R19 ;  /* 0x00000008ffe47819 */ /* 0x000fe40000011613 */
[----:B------:R-:W-:Y:S02]  /*a6480*/  SHF.R.U32.HI R23, RZ, 0x8, R22 ;  /* 0x00000008ff177819 */ /* 0x000fe40000011616 */
[----:B------:R-:W-:Y:S02]  /*a6490*/  PRMT R22, R22, 0x3340, R18 ;  /* 0x0000334016167816 */ /* 0x000fe40000000012 */
[----:B------:R-:W-:-:S02]  /*a64a0*/  SHF.R.U32.HI R19, RZ, 0x8, R21 ;  /* 0x00000008ff137819 */ /* 0x000fc40000011615 */
[--C-:B------:R-:W-:Y:S02]  /*a64b0*/  PRMT R21, R21, 0x3340, R17.reuse ;  /* 0x0000334015157816 */ /* 0x100fe40000000011 */
[----:B------:R-:W-:Y:S02]  /*a64c0*/  SHF.R.U32.HI R222, RZ, 0x8, R17 ;  /* 0x00000008ffde7819 */ /* 0x000fe40000011611 */
[----:B------:R-:W-:Y:S01]  /*a64d0*/  PRMT R17, R20, 0x3340, R16 ;  /* 0x0000334014117816 */ /* 0x000fe20000000010 */
[----:B------:R-:W-:Y:S04]  /*a64e0*/  STL [R1+0x1c4], R25 ;  /* 0x0001c41901007387 */ /* 0x000fe80000100800 */
[----:B------:R-:W-:Y:S01]  /*a64f0*/  STL [R1+0x1c0], R22 ;  /* 0x0001c01601007387 */ /* 0x000fe20000100800 */
[----:B------:R-:W-:-:S03]  /*a6500*/  LOP3.LUT R228, R228, 0xffff, RZ, 0xc0, !PT ;  /* 0x0000ffffe4e47812 */ /* 0x000fc600078ec0ff */
[----:B------:R-:W-:Y:S04]  /*a6510*/  STL [R1+0x1b8], R21 ;  /* 0x0001b81501007387 */ /* 0x000fe80000100800 */
[----:B------:R0:W-:Y:S01]  /*a6520*/  STL [R1+0x1b4], R17 ;  /* 0x0001b41101007387 */ /* 0x0001e20000100800 */
[----:B------:R-:W-:Y:S02]  /*a6530*/  SHF.R.U32.HI R223, RZ, 0x8, R16 ;  /* 0x00000008ffdf7819 */ /* 0x000fe40000011610 */
[----:B------:R-:W-:Y:S02]  /*a6540*/  LOP3.LUT R16, R23, 0xffff, RZ, 0xc0, !PT ;  /* 0x0000ffff17107812 */ /* 0x000fe400078ec0ff */
[----:B0-----:R-:W-:Y:S02]  /*a6550*/  LOP3.LUT R17, R19, 0xffff, RZ, 0xc0, !PT ;  /* 0x0000ffff13117812 */ /* 0x001fe400078ec0ff */
[----:B------:R-:W-:-:S04]  /*a6560*/  LOP3.LUT R19, R24, 0xffff, RZ, 0xc0, !PT ;  /* 0x0000ffff18137812 */ /* 0x000fc800078ec0ff */
[----:B------:R-:W-:Y:S02]  /*a6570*/  PRMT R228, R19, 0x3340, R228 ;  /* 0x0000334013e47816 */ /* 0x000fe400000000e4 */
[----:B------:R-:W-:Y:S02]  /*a6580*/  SHF.R.U32.HI R221, RZ, 0x8, R18 ;  /* 0x00000008ffdd7819 */ /* 0x000fe40000011612 */
[----:B------:R-:W-:Y:S02]  /*a6590*/  SHF.R.U32.HI R18, RZ, 0x8, R20 ;  /* 0x00000008ff127819 */ /* 0x000fe40000011614 */
[----:B--2---:R-:W-:Y:S02]  /*a65a0*/  LOP3.LUT R23, R77, 0xffff, RZ, 0xc0, !PT ;  /* 0x0000ffff4d177812 */ /* 0x004fe400078ec0ff */
[----:B---3--:R-:W-:Y:S02]  /*a65b0*/  LOP3.LUT R22, R75, 0xffff, RZ, 0xc0, !PT ;  /* 0x0000ffff4b167812 */ /* 0x008fe400078ec0ff */
[----:B----4-:R-:W-:-:S02]  /*a65c0*/  LOP3.LUT R21, R73, 0xffff, RZ, 0xc0, !PT ;  /* 0x0000ffff49157812 */ /* 0x010fc400078ec0ff */
[----:B------:R-:W-:Y:S02]  /*a65d0*/  LOP3.LUT R20, R71, 0xffff, RZ, 0xc0, !PT ;  /* 0x0000ffff47147812 */ /* 0x000fe400078ec0ff */
[----:B------:R-:W-:Y:S02]  /*a65e0*/  LOP3.LUT R19, R7, 0xffff, RZ, 0xc0, !PT ;  /* 0x0000ffff07137812 */ /* 0x000fe400078ec0ff */
[----:B------:R-:W2:Y:S04]  /*a65f0*/  LDL.LU R7, [R1+0x2be8] ;  /* 0x002be80001077983 */ /* 0x000ea80000300800 */
[----:B------:R-:W3:Y:S04]  /*a6600*/  LDL.LU R77, [R1+0x2aac] ;  /* 0x002aac00014d7983 */ /* 0x000ee80000300800 */
[----:B------:R-:W4:Y:S04]  /*a6610*/  LDL.LU R75, [R1+0x2aa8] ;  /* 0x002aa800014b7983 */ /* 0x000f280000300800 */
[----:B------:R-:W4:Y:S04]  /*a6620*/  LDL.LU R73, [R1+0x29f4] ;  /* 0x0029f40001497983 */ /* 0x000f280000300800 */
[----:B------:R-:W4:Y:S01]  /*a6630*/  LDL.LU R71, [R1+0x29f0] ;  /* 0x0029f00001477983 */ /* 0x000f220000300800 */
[----:B------:R-:W-:-:S02]  /*a6640*/  LOP3.LUT R18, R18, 0xffff, RZ, 0xc0, !PT ;  /* 0x0000ffff12127812 */ /* 0x000fc400078ec0ff */
[----:B------:R-:W-:Y:S02]  /*a6650*/  LOP3.LUT R223, R223, 0xffff, RZ, 0xc0, !PT ;  /* 0x0000ffffdfdf7812 */ /* 0x000fe400078ec0ff */
[----:B------:R-:W-:Y:S02]  /*a6660*/  LOP3.LUT R222, R222, 0xffff, RZ, 0xc0, !PT ;  /* 0x0000ffffdede7812 */ /* 0x000fe400078ec0ff */
[----:B------:R-:W-:Y:S02]  /*a6670*/  LOP3.LUT R221, R221, 0xffff, RZ, 0xc0, !PT ;  /* 0x0000ffffdddd7812 */ /* 0x000fe400078ec0ff */
[----:B------:R-:W-:Y:S02]  /*a6680*/  PRMT R223, R18, 0x3340, R223 ;  /* 0x0000334012df7816 */ /* 0x000fe400000000df */
[----:B------:R-:W-:Y:S02]  /*a6690*/  PRMT R222, R17, 0x3340, R222 ;  /* 0x0000334011de7816 */ /* 0x000fe400000000de */
[----:B------:R-:W-:-:S02]  /*a66a0*/  LOP3.LUT R18, R11, 0xffff, RZ, 0xc0, !PT ;  /* 0x0000ffff0b127812 */ /* 0x000fc400078ec0ff */
[----:B------:R-:W-:Y:S01]  /*a66b0*/  PRMT R221, R16, 0x3340, R221 ;  /* 0x0000334010dd7816 */ /* 0x000fe200000000dd */
[----:B------:R-:W4:Y:S01]  /*a66c0*/  LDL.LU R11, [R1+0x2be4] ;  /* 0x002be400010b7983 */ /* 0x000f220000300800 */
[----:B------:R-:W-:Y:S02]  /*a66d0*/  LOP3.LUT R17, R3, 0xffff, RZ, 0xc0, !PT ;  /* 0x0000ffff03117812 */ /* 0x000fe400078ec0ff */
[----:B------:R-:W-:Y:S01]  /*a66e0*/  LOP3.LUT R16, R6, 0xffff, RZ, 0xc0, !PT ;  /* 0x0000ffff06107812 */ /* 0x000fe200078ec0ff */
[----:B------:R-:W4:Y:S01]  /*a66f0*/  LDL.LU R3, [R1+0x2be0] ;  /* 0x002be00001037983 */ /* 0x000f220000300800 */
[----:B------:R-:W-:Y:S02]  /*a6700*/  SHF.R.U32.HI R24, RZ, 0x8, R23 ;  /* 0x00000008ff187819 */ /* 0x000fe40000011617 */
[--C-:B------:R-:W-:Y:S01]  /*a6710*/  PRMT R25, R23, 0x3340, R19.reuse ;  /* 0x0000334017197816 */ /* 0x100fe20000000013 */
[----:B------:R-:W4:Y:S01]  /*a6720*/  LDL.LU R6, [R1+0x2bdc] ;  /* 0x002bdc0001067983 */ /* 0x000f220000300800 */
[----:B------:R-:W-:-:S02]  /*a6730*/  SHF.R.U32.HI R213, RZ, 0x8, R19 ;  /* 0x00000008ffd57819 */ /* 0x000fc40000011613 */
[----:B------:R-:W-:Y:S02]  /*a6740*/  SHF.R.U32.HI R23, RZ, 0x8, R22 ;  /* 0x00000008ff177819 */ /* 0x000fe40000011616 */
[----:B------:R-:W-:Y:S02]  /*a6750*/  PRMT R22, R22, 0x3340, R18 ;  /* 0x0000334016167816 */ /* 0x000fe40000000012 */
[----:B------:R-:W-:Y:S02]  /*a6760*/  SHF.R.U32.HI R19, RZ, 0x8, R21 ;  /* 0x00000008ff137819 */ /* 0x000fe40000011615 */
        /* <DEDUP_REMOVED lines=16> */
[----:B------:R-:W2:Y:S01]  /*a6870*/  LDL.LU R7, [R1+0x2bd8] ;  /* 0x002bd80001077983 */ /* 0x000ea20000300800 */
[----:B---3--:R-:W-:-:S03]  /*a6880*/  LOP3.LUT R23, R77, 0xffff, RZ, 0xc0, !PT ;  /* 0x0000ffff4d177812 */ /* 0x008fc600078ec0ff */
[----:B------:R-:W3:Y:S01]  /*a6890*/  LDL.LU R77, [R1+0x2abc] ;  /* 0x002abc00014d7983 */ /* 0x000ee20000300800 */
[----:B----4-:R-:W-:-:S03]  /*a68a0*/  LOP3.LUT R22, R75, 0xffff, RZ, 0xc0, !PT ;  /* 0x0000ffff4b167812 */ /* 0x010fc600078ec0ff */
[----:B------:R-:W4:Y:S01]  /*a68b0*/  LDL.LU R75, [R1+0x2a38] ;  /* 0x002a3800014b7983 */ /* 0x000f220000300800 */
[----:B------:R-:W-:-:S03]  /*a68c0*/  LOP3.LUT R21, R73, 0xffff, RZ, 0xc0, !PT ;  /* 0x0000ffff49157812 */ /* 0x000fc600078ec0ff */
[----:B------:R-:W2:Y:S01]  /*a68d0*/  LDL.LU R73, [R1+0x2a34] ;  /* 0x002a340001497983 */ /* 0x000ea20000300800 */
[----:B------:R-:W-:-:S03]  /*a68e0*/  LOP3.LUT R20, R71, 0xffff, RZ, 0xc0, !PT ;  /* 0x0000ffff47147812 */ /* 0x000fc600078ec0ff */
[----:B------:R-:W2:Y:S01]  /*a68f0*/  LDL.LU R71, [R1+0x2a18] ;  /* 0x002a180001477983 */ /* 0x000ea20000300800 */
[----:B------:R-:W-:Y:S02]  /*a6900*/  LOP3.LUT R230, R230, 0xffff, RZ, 0xc0, !PT ;  /* 0x0000ffffe6e67812 */ /* 0x000fe400078ec0ff */
[----:B------:R-:W-:Y:S02]  /*a6910*/  LOP3.LUT R229, R229, 0xffff, RZ, 0xc0, !PT ;  /* 0x0000ffffe5e57812 */ /* 0x000fe400078ec0ff */
[----:B------:R-:W-:Y:S02]  /*a6920*/  LOP3.LUT R18, R18, 0xffff, RZ, 0xc0, !PT ;  /* 0x0000ffff12127812 */ /* 0x000fe400078ec0ff */
[----:B------:R-:W-:Y:S02]  /*a6930*/  LOP3.LUT R231, R231, 0xffff, RZ, 0xc0, !PT ;  /* 0x0000ffffe7e77812 */ /* 0x000fe400078ec0ff */
[----:B------:R-:W-:Y:S02]  /*a6940*/  PRMT R230, R17, 0x3340, R230 ;  /* 0x0000334011e67816 */ /* 0x000fe400000000e6 */
[----:B------:R-:W-:-:S02]  /*a6950*/  PRMT R229, R16, 0x3340, R229 ;  /* 0x0000334010e57816 */ /* 0x000fc400000000e5 */
[----:B------:R-:W-:Y:S02]  /*a6960*/  LOP3.LUT R17, R4, 0xffff, RZ, 0xc0, !PT ;  /* 0x0000ffff04117812 */ /* 0x000fe400078ec0ff */
[----:B------:R-:W-:Y:S02]  /*a6970*/  LOP3.LUT R16, R5, 0xffff, RZ, 0xc0, !PT ;  /* 0x0000ffff05107812 */ /* 0x000fe400078ec0ff */
[--C-:B------:R-:W-:Y:S02]  /*a6980*/  PRMT R25, R23, 0x3340, R19.reuse ;  /* 0x0000334017197816 */ /* 0x100fe40000000013 */
[----:B------:R-:W-:Y:S02]  /*a6990*/  SHF.R.U32.HI R215, RZ, 0x8, R19 ;  /* 0x00000008ffd77819 */ /* 0x000fe40000011613 */
[----:B------:R-:W-:Y:S02]  /*a69a0*/  PRMT R231, R18, 0x3340, R231 ;  /* 0x0000334012e77816 */ /* 0x000fe400000000e7 */
[----:B------:R-:W-:-:S02]  /*a69b0*/  SHF.R.U32.HI R19, RZ, 0x8, R21 ;  /* 0x00000008ff137819 */ /* 0x000fc40000011615 */
[----:B------:R-:W-:Y:S02]  /*a69c0*/  LOP3.LUT R18, R0, 0xffff, RZ, 0xc0, !PT ;  /* 0x0000ffff00127812 */ /* 0x000fe400078ec0ff */
[--C-:B------:R-:W-:Y:S01]  /*a69d0*/  PRMT R21, R21, 0x3340, R17.reuse ;  /* 0x0000334015157816 */ /* 0x100fe20000000011 */
[----:B------:R-:W2:Y:S01]  /*a69e0*/  LDL.LU R0, [R1+0x2bd4] ;  /* 0x002bd40001007983 */ /* 0x000ea20000300800 */
[----:B------:R-:W-:Y:S02]  /*a69f0*/  SHF.R.U32.HI R219, RZ, 0x8, R17 ;  /* 0x00000008ffdb7819 */ /* 0x000fe40000011611 */
[----:B------:R-:W-:Y:S01]  /*a6a00*/  PRMT R17, R20, 0x3340, R16 ;  /* 0x0000334014117816 */ /* 0x000fe20000000010 */
[----:B------:R-:W2:Y:S01]  /*a6a10*/  LDL.LU R4, [R1+0x2bd0] ;  /* 0x002bd00001047983 */ /* 0x000ea20000300800 */
[----:B------:R-:W-:-:S03]  /*a6a20*/  SHF.R.U32.HI R24, RZ, 0x8, R23 ;  /* 0x00000008ff187819 */ /* 0x000fc60000011617 */
[----:B------:R-:W2:Y:S04]  /*a6a30*/  LDL.LU R5, [R1+0x2bcc] ;  /* 0x002bcc0001057983 */ /* 0x000ea80000300800 */
[----:B------:R-:W-:Y:S01]  /*a6a40*/  STL [R1+0x90], R25 ;  /* 0x0000901901007387 */ /* 0x000fe20000100800 */
[----:B------:R-:W-:-:S03]  /*a6a50*/  LOP3.LUT R215, R215, 0xffff, RZ, 0xc0, !PT ;  /* 0x0000ffffd7d77812 */ /* 0x000fc600078ec0ff */
[----:B------:R-:W-:Y:S01]  /*a6a60*/  STL [R1+0x154], R21 ;  /* 0x0001541501007387 */ /* 0x000fe20000100800 */
[----:B------:R-:W-:-:S03]  /*a6a70*/  SHF.R.U32.HI R23, RZ, 0x8, R22 ;  /* 0x00000008ff177819 */ /* 0x000fc60000011616 */
[----:B------:R0:W-:Y:S01]  /*a6a80*/  STL [R1+0x150], R17 ;  /* 0x0001501101007387 */ /* 0x0001e20000100800 */
[----:B------:R-:W-:Y:S02]  /*a6a90*/  SHF.R.U32.HI R220, RZ, 0x8, R16 ;  /* 0x00000008ffdc7819 */ /* 0x000fe40000011610 */
[----:B------:R-:W-:Y:S02]  /*a6aa0*/  LOP3.LUT R16, R23, 0xffff, RZ, 0xc0, !PT ;  /* 0x0000ffff17107812 */ /* 0x000fe400078ec0ff */
[----:B0-----:R-:W-:Y:S02]  /*a6ab0*/  LOP3.LUT R17, R19, 0xffff, RZ, 0xc0, !PT ;  /* 0x0000ffff13117812 */ /* 0x001fe400078ec0ff */
[----:B------:R-:W-:Y:S02]  /*a6ac0*/  LOP3.LUT R19, R24, 0xffff, RZ, 0xc0, !PT ;  /* 0x0000ffff18137812 */ /* 0x000fe400078ec0ff */
[----:B------:R-:W-:Y:S02]  /*a6ad0*/  PRMT R227, R22, 0x3340, R18 ;  /* 0x0000334016e37816 */ /* 0x000fe40000000012 */
[----:B------:R-:W-:-:S02]  /*a6ae0*/  PRMT R215, R19, 0x3340, R215 ;  /* 0x0000334013d77816 */ /* 0x000fc400000000d7 */
[----:B------:R-:W-:Y:S02]  /*a6af0*/  LOP3.LUT R19, R8, 0xffff, RZ, 0xc0, !PT ;  /* 0x0000ffff08137812 */ /* 0x000fe400078ec0ff */
[----:B------:R-:W2:Y:S01]  /*a6b00*/  LDL.LU R8, [R1+0x2bc8] ;  /* 0x002bc80001087983 */ /* 0x000ea20000300800 */
[----:B------:R-:W-:Y:S02]  /*a6b10*/  SHF.R.U32.HI R214, RZ, 0x8, R18 ;  /* 0x00000008ffd67819 */ /* 0x000fe40000011612 */
[----:B------:R-:W-:Y:S02]  /*a6b20*/  SHF.R.U32.HI R18, RZ, 0x8, R20 ;  /* 0x00000008ff127819 */ /* 0x000fe40000011614 */
[----:B---3--:R-:W-:Y:S02]  /*a6b30*/  LOP3.LUT R23, R77, 0xffff, RZ, 0xc0, !PT ;  /* 0x0000ffff4d177812 */ /* 0x008fe400078ec0ff */
[----:B------:R-:W3:Y:S01]  /*a6b40*/  LDL.LU R77, [R1+0x2a78] ;  /* 0x002a7800014d7983 */ /* 0x000ee20000300800 */
[----:B----4-:R-:W-:-:S03]  /*a6b50*/  LOP3.LUT R22, R75, 0xffff, RZ, 0xc0, !PT ;  /* 0x0000ffff4b167812 */ /* 0x010fc600078ec0ff */
[----:B------:R-:W4:Y:S01]  /*a6b60*/  LDL.LU R75, [R1+0x2a54] ;  /* 0x002a5400014b7983 */ /* 0x000f220000300800 */
[----:B--2---:R-:W-:-:S03]  /*a6b70*/  LOP3.LUT R21, R73, 0xffff, RZ, 0xc0, !PT ;  /* 0x0000ffff49157812 */ /* 0x004fc600078ec0ff */
[----:B------:R-:W2:Y:S01]  /*a6b80*/  LDL.LU R73, [R1+0x2a30] ;  /* 0x002a300001497983 */ /* 0x000ea20000300800 */
[----:B------:R-:W-:-:S03]  /*a6b90*/  LOP3.LUT R20, R71, 0xffff, RZ, 0xc0, !PT ;  /* 0x0000ffff47147812 */ /* 0x000fc600078ec0ff */
[----:B------:R-:W2:Y:S01]  /*a6ba0*/  LDL.LU R71, [R1+0x2a14] ;  /* 0x002a140001477983 */ /* 0x000ea20000300800 */
[----:B------:R-:W-:Y:S02]  /*a6bb0*/  LOP3.LUT R214, R214, 0xffff, RZ, 0xc0, !PT ;  /* 0x0000ffffd6d67812 */ /* 0x000fe400078ec0ff */
[----:B------:R-:W-:Y:S02]  /*a6bc0*/  LOP3.LUT R219, R219, 0xffff, RZ, 0xc0, !PT ;  /* 0x0000ffffdbdb7812 */ /* 0x000fe400078ec0ff */
[----:B------:R-:W-:Y:S02]  /*a6bd0*/  PRMT R214, R16, 0x3340, R214 ;  /* 0x0000334010d67816 */ /* 0x000fe400000000d6 */
[----:B------:R-:W-:Y:S02]  /*a6be0*/  LOP3.LUT R16, R14, 0xffff, RZ, 0xc0, !PT ;  /* 0x0000ffff0e107812 */ /* 0x000fe400078ec0ff */
[----:B------:R-:W-:Y:S02]  /*a6bf0*/  PRMT R219, R17, 0x3340, R219 ;  /* 0x0000334011db7816 */ /* 0x000fe400000000db */
[----:B------:R-:W-:-:S02]  /*a6c00*/  LOP3.LUT R17, R9, 0xffff, RZ, 0xc0, !PT ;  /* 0x0000ffff09117812 */ /* 0x000fc400078ec0ff */
[----:B------:R-:W-:Y:S02]  /*a6c10*/  LOP3.LUT R18, R18, 0xffff, RZ, 0xc0, !PT ;  /* 0x0000ffff12127812 */ /* 0x000fe400078ec0ff */
[----:B------:R-:W-:Y:S02]  /*a6c20*/  LOP3.LUT R220, R220, 0xffff, RZ, 0xc0, !PT ;  /* 0x0000ffffdcdc7812 */ /* 0x000fe400078ec0ff */
[--C-:B------:R-:W-:Y:S02]  /*a6c30*/  PRMT R226, R23, 0x3340, R19.reuse ;  /* 0x0000334017e27816 */ /* 0x100fe40000000013 */
[----:B------:R-:W-:Y:S02]  /*a6c40*/  SHF.R.U32.HI R216, RZ, 0x8, R19 ;  /* 0x00000008ffd87819 */ /* 0x000fe40000011613 */
[----:B------:R-:W-:Y:S02]  /*a6c50*/  SHF.R.U32.HI R19, RZ, 0x8, R20 ;  /* 0x00000008ff137819 */ /* 0x000fe40000011614 */
[----:B------:R-:W-:-:S02]  /*a6c60*/  SHF.R.U32.HI R232, RZ, 0x8, R16 ;  /* 0x00000008ffe87819 */ /* 0x000fc40000011610 */
[--C-:B------:R-:W-:Y:S02]  /*a6c70*/  PRMT R224, R21, 0x3340, R17.reuse ;  /* 0x0000334015e07816 */ /* 0x100fe40000000011 */
[----:B------:R-:W-:Y:S02]  /*a6c80*/  SHF.R.U32.HI R218, RZ, 0x8, R17 ;  /* 0x00000008ffda7819 */ /* 0x000fe40000011611 */
[----:B------:R-:W-:Y:S02]  /*a6c90*/  PRMT R220, R18, 0x3340, R220 ;  /* 0x0000334012dc7816 */ /* 0x000fe400000000dc */
[----:B------:R-:W-:Y:S02]  /*a6ca0*/  PRMT R17, R20, 0x3340, R16 ;  /* 0x0000334014117816 */ /* 0x000fe40000000010 */
[----:B------:R-:W-:Y:S02]  /*a6cb0*/  LOP3.LUT R18, R2, 0xffff, RZ, 0xc0, !PT ;  /* 0x0000ffff02127812 */ /* 0x000fe400078ec0ff */
[----:B------:R-:W-:Y:S01]  /*a6cc0*/  SHF.R.U32.HI R24, RZ, 0x8, R23 ;  /* 0x00000008ff187819 */ /* 0x000fe20000011617 */
[----:B------:R-:W2:Y:S01]  /*a6cd0*/  LDL.LU R2, [R1+0x2bc4] ;  /* 0x002bc40001027983 */ /* 0x000ea20000300800 */
[----:B------:R-:W-:-:S02]  /*a6ce0*/  LOP3.LUT R19, R19, 0xffff, RZ, 0xc0, !PT ;  /* 0x0000ffff13137812 */ /* 0x000fc400078ec0ff */
[----:B------:R-:W-:Y:S01]  /*a6cf0*/  LOP3.LUT R232, R232, 0xffff, RZ, 0xc0, !PT ;  /* 0x0000ffffe8e87812 */ /* 0x000fe200078ec0ff */
[----:B------:R-:W2:Y:S01]  /*a6d00*/  LDL.LU R9, [R1+0x2bc0] ;  /* 0x002bc00001097983 */ /* 0x000ea20000300800 */
[----:B------:R-:W-:Y:S02]  /*a6d10*/  SHF.R.U32.HI R23, RZ, 0x8, R22 ;  /* 0x00000008ff177819 */ /* 0x000fe40000011616 */
[----:B------:R-:W-:Y:S01]  /*a6d20*/  PRMT R232, R19, 0x3340, R232 ;  /* 0x0000334013e87816 */ /* 0x000fe200000000e8 */
[----:B------:R-:W2:Y:S01]  /*a6d30*/  LDL.LU R14, [R1+0x2bbc] ;  /* 0x002bbc00010e7983 */ /* 0x000ea20000300800 */
[----:B------:R-:W-:-:S03]  /*a6d40*/  LOP3.LUT R19, R236, 0xffff, RZ, 0xc0, !PT ;  /* 0x0000ffffec137812 */ /* 0x000fc600078ec0ff */
[----:B------:R0:W-:Y:S01]  /*a6d50*/  STL [R1+0x148], R17 ;  /* 0x0001481101007387 */ /* 0x0001e20000100800 */
[--C-:B------:R-:W-:Y:S02]  /*a6d60*/  PRMT R225, R22, 0x3340, R18.reuse ;  /* 0x0000334016e17816 */ /* 0x100fe40000000012 */
[----:B------:R-:W-:Y:S01]  /*a6d70*/  SHF.R.U32.HI R217, RZ, 0x8, R18 ;  /* 0x00000008ffd97819 */ /* 0x000fe20000011612 */
[----:B------:R-:W2:Y:S01]  /*a6d80*/  LDL.LU R236, [R1+0x2bb8] ;  /* 0x002bb80001ec7983 */ /* 0x000ea20000300800 */
[----:B------:R-:W-:Y:S02]  /*a6d90*/  SHF.R.U32.HI R18, RZ, 0x8, R21 ;  /* 0x00000008ff127819 */ /* 0x000fe40000011615 */
[----:B0-----:R-:W-:Y:S02]  /*a6da0*/  LOP3.LUT R17, R23, 0xffff, RZ, 0xc0, !PT ;  /* 0x0000ffff17117812 */ /* 0x001fe400078ec0ff */
        /* <DEDUP_REMOVED lines=10> */
[----:B------:R-:W-:Y:S02]  /*a6e50*/  LOP3.LUT R217, R217, 0xffff, RZ, 0xc0, !PT ;  /* 0x0000ffffd9d97812 */ /* 0x000fe400078ec0ff */
[----:B------:R-:W-:Y:S02]  /*a6e60*/  PRMT R218, R18, 0x3340, R218 ;  /* 0x0000334012da7816 */ /* 0x000fe400000000da */
[----:B------:R-:W-:Y:S02]  /*a6e70*/  LOP3.LUT R18, R238, 0xffff, RZ, 0xc0, !PT ;  /* 0x0000ffffee127812 */ /* 0x000fe400078ec0ff */
[----:B------:R-:W-:Y:S01]  /*a6e80*/  LOP3.LUT R16, R24, 0xffff, RZ, 0xc0, !PT ;  /* 0x0000ffff18107812 */ /* 0x000fe200078ec0ff */
[----:B------:R-:W2:Y:S01]  /*a6e90*/  LDL.LU R238, [R1+0x2bb4] ;  /* 0x002bb40001ee7983 */ /* 0x000ea20000300800 */
[----:B------:R-:W-:-:S02]  /*a6ea0*/  LOP3.LUT R216, R216, 0xffff, RZ, 0xc0, !PT ;  /* 0x0000ffffd8d87812 */ /* 0x000fc400078ec0ff */
[----:B------:R-:W-:Y:S02]  /*a6eb0*/  SHF.R.U32.HI R27, RZ, 0x8, R23 ;  /* 0x00000008ff1b7819 */ /* 0x000fe40000011617 */
[----:B------:R-:W-:Y:S02]  /*a6ec0*/  PRMT R23, R23, 0x3340, R19 ;  /* 0x0000334017177816 */ /* 0x000fe40000000013 */
[----:B------:R-:W-:Y:S02]  /*a6ed0*/  SHF.R.U32.HI R26, RZ, 0x8, R22 ;  /* 0x00000008ff1a7819 */ /* 0x000fe40000011616 */
[----:B------:R-:W-:Y:S02]  /*a6ee0*/  PRMT R217, R17, 0x3340, R217 ;  /* 0x0000334011d97816 */ /* 0x000fe400000000d9 */
[----:B------:R-:W-:Y:S02]  /*a6ef0*/  PRMT R22, R22, 0x3340, R18 ;  /* 0x0000334016167816 */ /* 0x000fe40000000012 */
[----:B------:R-:W-:-:S02]  /*a6f00*/  PRMT R216, R16, 0x3340, R216 ;  /* 0x0000334010d87816 */ /* 0x000fc400000000d8 */
[----:B------:R-:W-:Y:S02]  /*a6f10*/  LOP3.LUT R17, R237, 0xffff, RZ, 0xc0, !PT ;  /* 0x0000ffffed117812 */ /* 0x000fe400078ec0ff */
[----:B------:R-:W2:Y:S01]  /*a6f20*/  LDL.LU R237, [R1+0x2bb0] ;  /* 0x002bb00001ed7983 */ /* 0x000ea20000300800 */
[----:B------:R-:W-:Y:S02]  /*a6f30*/  LOP3.LUT R16, R15, 0xffff, RZ, 0xc0, !PT ;  /* 0x0000ffff0f107812 */ /* 0x000fe400078ec0ff */
[----:B------:R-:W-:Y:S01]  /*a6f40*/  SHF.R.U32.HI R19, RZ, 0x8, R19 ;  /* 0x00000008ff137819 */ /* 0x000fe20000011613 */
[----:B------:R-:W2:Y:S01]  /*a6f50*/  LDL.LU R15, [R1+0x2bac] ;  /* 0x002bac00010f7983 */ /* 0x000ea20000300800 */
[----:B------:R-:W-:Y:S02]  /*a6f60*/  SHF.R.U32.HI R25, RZ, 0x8, R21 ;  /* 0x00000008ff197819 */ /* 0x000fe40000011615 */
[----:B------:R-:W-:Y:S01]  /*a6f70*/  PRMT R21, R21, 0x3340, R17 ;  /* 0x0000334015157816 */ /* 0x000fe20000000011 */
[----:B------:R0:W-:Y:S01]  /*a6f80*/  STL [R1+0x138], R23 ;  /* 0x0001381701007387 */ /* 0x0001e20000100800 */
[----:B------:R-:W-:-:S02]  /*a6f90*/  SHF.R.U32.HI R24, RZ, 0x8, R20 ;  /* 0x00000008ff187819 */ /* 0x000fc40000011614 */
[----:B------:R-:W-:Y:S01]  /*a6fa0*/  PRMT R20, R20, 0x3340, R16 ;  /* 0x0000334014147816 */ /* 0x000fe20000000010 */
[----:B------:R1:W-:Y:S01]  /*a6fb0*/  STL [R1+0x14c], R22 ;  /* 0x00014c1601007387 */ /* 0x0003e20000100800 */
[----:B------:R-:W-:Y:S02]  /*a6fc0*/  SHF.R.U32.HI R18, RZ, 0x8, R18 ;  /* 0x00000008ff127819 */ /* 0x000fe40000011612 */
[----:B0-----:R-:W-:Y:S02]  /*a6fd0*/  SHF.R.U32.HI R23, RZ, 0x8, R17 ;  /* 0x00000008ff177819 */ /* 0x001fe40000011611 */
[----:B------:R-:W-:Y:S02]  /*a6fe0*/  LOP3.LUT R17, R27, 0xffff, RZ, 0xc0, !PT ;  /* 0x0000ffff1b117812 */ /* 0x000fe400078ec0ff */
[----:B-1----:R-:W-:Y:S02]  /*a6ff0*/  SHF.R.U32.HI R22, RZ, 0x8, R16 ;  /* 0x00000008ff167819 */ /* 0x002fe40000011610 */
[----:B------:R-:W-:Y:S01]  /*a7000*/  LOP3.LUT R16, R19, 0xffff, RZ, 0xc0, !PT ;  /* 0x0000ffff13107812 */ /* 0x000fe200078ec0ff */
[----:B------:R0:W-:Y:S01]  /*a7010*/  STL [R1+0x168], R21 ;  /* 0x0001681501007387 */ /* 0x0001e20000100800 */
[----:B------:R-:W-:-:S02]  /*a7020*/  LOP3.LUT R19, R26, 0xffff, RZ, 0xc0, !PT ;  /* 0x0000ffff1a137812 */ /* 0x000fc400078ec0ff */
[----:B------:R-:W-:Y:S01]  /*a7030*/  LOP3.LUT R18, R18, 0xffff, RZ, 0xc0, !PT ;  /* 0x0000ffff12127812 */ /* 0x000fe200078ec0ff */
[----:B------:R1:W-:Y:S01]  /*a7040*/  STL [R1+0x170], R20 ;  /* 0x0001701401007387 */ /* 0x0003e20000100800 */
[----:B------:R-:W-:Y:S02]  /*a7050*/  PRMT R16, R17, 0x3340, R16 ;  /* 0x0000334011107816 */ /* 0x000fe40000000010 */
[----:B------:R-:W-:Y:S02]  /*a7060*/  LOP3.LUT R22, R22, 0xffff, RZ, 0xc0, !PT ;  /* 0x0000ffff16167812 */ /* 0x000fe400078ec0ff */
[----:B0-----:R-:W-:Y:S02]  /*a7070*/  LOP3.LUT R21, R25, 0xffff, RZ, 0xc0, !PT ;  /* 0x0000ffff19157812 */ /* 0x001fe400078ec0ff */
[----:B-1----:R-:W-:Y:S02]  /*a7080*/  LOP3.LUT R20, R23, 0xffff, RZ, 0xc0, !PT ;  /* 0x0000ffff17147812 */ /* 0x002fe400078ec0ff */
[----:B------:R-:W-:Y:S01]  /*a7090*/  LOP3.LUT R23, R24, 0xffff, RZ, 0xc0, !PT ;  /* 0x0000ffff18177812 */ /* 0x000fe200078ec0ff */
[----:B------:R0:W-:Y:S01]  /*a70a0*/  STL [R1+0x4], R16 ;  /* 0x0000041001007387 */ /* 0x0001e20000100800 */
[----:B------:R-:W-:-:S02]  /*a70b0*/  PRMT R18, R19, 0x3340, R18 ;  /* 0x0000334013127816 */ /* 0x000fc40000000012 */
[----:B------:R-:W-:-:S03]  /*a70c0*/  PRMT R17, R21, 0x3340, R20 ;  /* 0x0000334015117816 */ /* 0x000fc60000000014 */
[----:B------:R1:W-:Y:S01]  /*a70d0*/  STL [R1+0x8], R18 ;  /* 0x0000081201007387 */ /* 0x0003e20000100800 */
[----:B0-----:R-:W-:-:S03]  /*a70e0*/  PRMT R16, R23, 0x3340, R22 ;  /* 0x0000334017107816 */ /* 0x001fc60000000016 */
[----:B------:R0:W-:Y:S01]  /*a70f0*/  STL [R1+0xc], R17 ;  /* 0x00000c1101007387 */ /* 0x0001e20000100800 */
[----:B------:R-:W-:-:S03]  /*a7100*/  LOP3.LUT R19, R241, 0xffff, RZ, 0xc0, !PT ;  /* 0x0000fffff1137812 */ /* 0x000fc600078ec0ff */
[----:B------:R0:W-:Y:S04]  /*a7110*/  STL [R1+0x10], R16 ;  /* 0x0000101001007387 */ /* 0x0001e80000100800 */
[----:B------:R-:W2:Y:S01]  /*a7120*/  LDL.LU R241, [R1+0x2ba8] ;  /* 0x002ba80001f17983 */ /* 0x000ea20000300800 */
[----:B---3--:R-:W-:-:S03]  /*a7130*/  LOP3.LUT R23, R77, 0xffff, RZ, 0xc0, !PT ;  /* 0x0000ffff4d177812 */ /* 0x008fc600078ec0ff */
[----:B------:R-:W3:Y:S01]  /*a7140*/  LDL.LU R77, [R1+0x2a70] ;  /* 0x002a7000014d7983 */ /* 0x000ee20000300800 */
[----:B----4-:R-:W-:-:S03]  /*a7150*/  LOP3.LUT R22, R75, 0xffff, RZ, 0xc0, !PT ;  /* 0x0000ffff4b167812 */ /* 0x010fc600078ec0ff */
[----:B------:R-:W4:Y:S01]  /*a7160*/  LDL.LU R75, [R1+0x2a4c] ;  /* 0x002a4c00014b7983 */ /* 0x000f220000300800 */
[----:B--2---:R-:W-:-:S03]  /*a7170*/  LOP3.LUT R21, R73, 0xffff, RZ, 0xc0, !PT ;  /* 0x0000ffff49157812 */ /* 0x004fc600078ec0ff */
[----:B------:R-:W2:Y:S01]  /*a7180*/  LDL.LU R73, [R1+0x2a28] ;  /* 0x002a280001497983 */ /* 0x000ea20000300800 */
[----:B------:R-:W-:-:S03]  /*a7190*/  LOP3.LUT R20, R71, 0xffff, RZ, 0xc0, !PT ;  /* 0x0000ffff47147812 */ /* 0x000fc600078ec0ff */
[----:B------:R-:W2:Y:S01]  /*a71a0*/  LDL.LU R71, [R1+0x2a0c] ;  /* 0x002a0c0001477983 */ /* 0x000ea20000300800 */
[----:B-1----:R-:W-:Y:S02]  /*a71b0*/  LOP3.LUT R18, R242, 0xffff, RZ, 0xc0, !PT ;  /* 0x0000fffff2127812 */ /* 0x002fe400078ec0ff */
[----:B------:R-:W-:Y:S01]  /*a71c0*/  SHF.R.U32.HI R27, RZ, 0x8, R23 ;  /* 0x00000008ff1b7819 */ /* 0x000fe20000011617 */
[----:B------:R-:W2:Y:S01]  /*a71d0*/  LDL.LU R242, [R1+0x2ba4] ;  /* 0x002ba40001f27983 */ /* 0x000ea20000300800 */
[----:B------:R-:W-:Y:S02]  /*a71e0*/  PRMT R23, R23, 0x3340, R19 ;  /* 0x0000334017177816 */ /* 0x000fe40000000013 */
[----:B------:R-:W-:Y:S02]  /*a71f0*/  SHF.R.U32.HI R26, RZ, 0x8, R22 ;  /* 0x00000008ff1a7819 */ /* 0x000fe40000011616 */
[----:B------:R-:W-:Y:S02]  /*a7200*/  PRMT R22, R22, 0x3340, R18 ;  /* 0x0000334016167816 */ /* 0x000fe40000000012 */
[----:B0-----:R-:W-:-:S02]  /*a7210*/  LOP3.LUT R17, R243, 0xffff, RZ, 0xc0, !PT ;  /* 0x0000fffff3117812 */ /* 0x001fc400078ec0ff */
[----:B------:R-:W2:Y:S01]  /*a7220*/  LDL.LU R243, [R1+0x2ba0] ;  /* 0x002ba00001f37983 */ /* 0x000ea20000300800 */
[----:B------:R-:W-:Y:S02]  /*a7230*/  LOP3.LUT R16, R244, 0xffff, RZ, 0xc0, !PT ;  /* 0x0000fffff4107812 */ /* 0x000fe400078ec0ff */
[----:B------:R-:W-:Y:S01]  /*a7240*/  SHF.R.U32.HI R19, RZ, 0x8, R19 ;  /* 0x00000008ff137819 */ /* 0x000fe20000011613 */
[----:B------:R-:W2:Y:S01]  /*a7250*/  LDL.LU R244, [R1+0x2b9c] ;  /* 0x002b9c0001f47983 */ /* 0x000ea20000300800 */
[----:B------:R-:W-:Y:S02]  /*a7260*/  SHF.R.U32.HI R25, RZ, 0x8, R21 ;  /* 0x00000008ff197819 */ /* 0x000fe40000011615 */
[----:B------:R-:W-:Y:S01]  /*a7270*/  PRMT R21, R21, 0x3340, R17 ;  /* 0x0000334015157816 */ /* 0x000fe20000000011 */
[----:B------:R0:W-:Y:S01]  /*a7280*/  STL [R1+0x16c], R23 ;  /* 0x00016c1701007387 */ /* 0x0001e20000100800 */
[----:B------:R-:W-:Y:S02]  /*a7290*/  SHF.R.U32.HI R24, RZ, 0x8, R20 ;  /* 0x00000008ff187819 */ /* 0x000fe40000011614 */
[----:B------:R-:W-:Y:S01]  /*a72a0*/  PRMT R20, R20, 0x3340, R16 ;  /* 0x0000334014147816 */ /* 0x000fe20000000010 */
[----:B------:R1:W-:Y:S01]  /*a72b0*/  STL [R1+0x178], R22 ;  /* 0x0001781601007387 */ /* 0x0003e20000100800 */
[----:B------:R-:W-:-:S02]  /*a72c0*/  SHF.R.U32.HI R18, RZ, 0x8, R18 ;  /* 0x00000008ff127819 */ /* 0x000fc40000011612 */
[----:B0-----:R-:W-:Y:S02]  /*a72d0*/  SHF.R.U32.HI R23, RZ, 0x8, R17 ;  /* 0x00000008ff177819 */ /* 0x001fe40000011611 */
[----:B------:R-:W-:Y:S02]  /*a72e0*/  LOP3.LUT R17, R27, 0xffff, RZ, 0xc0, !PT ;  /* 0x0000ffff1b117812 */ /* 0x000fe400078ec0ff */
[----:B-1----:R-:W-:Y:S02]  /*a72f0*/  SHF.R.U32.HI R22, RZ, 0x8, R16 ;  /* 0x00000008ff167819 */ /* 0x002fe40000011610 */
[----:B------:R-:W-:Y:S01]  /*a7300*/  LOP3.LUT R16, R19, 0xffff, RZ, 0xc0, !PT ;  /* 0x0000ffff13107812 */ /* 0x000fe200078ec0ff */
[----:B------:R0:W-:Y:S01]  /*a7310*/  STL [R1+0x19c], R21 ;  /* 0x00019c1501007387 */ /* 0x0001e20000100800 */
[----:B------:R-:W-:Y:S02]  /*a7320*/  LOP3.LUT R19, R26, 0xffff, RZ, 0xc0, !PT ;  /* 0x0000ffff1a137812 */ /* 0x000fe400078ec0ff */
[----:B------:R-:W-:Y:S01]  /*a7330*/  LOP3.LUT R18, R18, 0xffff, RZ, 0xc0, !PT ;  /* 0x0000ffff12127812 */ /* 0x000fe200078ec0ff */
[----:B------:R1:W-:Y:S01]  /*a7340*/  STL [R1+0x1a4], R20 ;  /* 0x0001a41401007387 */ /* 0x0003e20000100800 */
[----:B------:R-:W-:-:S02]  /*a7350*/  PRMT R16, R17, 0x3340, R16 ;  /* 0x0000334011107816 */ /* 0x000fc40000000010 */
[----:B------:R-:W-:Y:S02]  /*a7360*/  LOP3.LUT R22, R22, 0xffff, RZ, 0xc0, !PT ;  /* 0x0000ffff16167812 */ /* 0x000fe400078ec0ff */
[----:B0-----:R-:W-:Y:S02]  /*a7370*/  LOP3.LUT R21, R25, 0xffff, RZ, 0xc0, !PT ;  /* 0x0000ffff19157812 */ /* 0x001fe400078ec0ff */
[----:B-1----:R-:W-:Y:S02]  /*a7380*/  LOP3.LUT R20, R23, 0xffff, RZ, 0xc0, !PT ;  /* 0x0000ffff17147812 */ /* 0x002fe400078ec0ff */
[----:B------:R-:W-:Y:S01]  /*a7390*/  LOP3.LUT R23, R24, 0xffff, RZ, 0xc0, !PT ;  /* 0x0000ffff18177812 */ /* 0x000fe200078ec0ff */
[----:B------:R0:W-:Y:S01]  /*a73a0*/  STL [R1+0x14], R16 ;  /* 0x0000141001007387 */ /* 0x0001e20000100800 */
[----:B------:R-:W-:Y:S02]  /*a73b0*/  PRMT R18, R19, 0x3340, R18 ;  /* 0x0000334013127816 */ /* 0x000fe40000000012 */
        /* <DEDUP_REMOVED lines=16> */
[----:B0-----:R-:W-:Y:S01]  /*a74c0*/  LOP3.LUT R17, R10, 0xffff, RZ, 0xc0, !PT ;  /* 0x0000ffff0a117812 */ /* 0x001fe200078ec0ff */
[----:B------:R-:W2:Y:S01]  /*a74d0*/  LDL.LU R249, [R1+0x2b94] ;  /* 0x002b940001f97983 */ /* 0x000ea20000300800 */
[----:B------:R-:W-:Y:S02]  /*a74e0*/  SHF.R.U32.HI R27, RZ, 0x8, R23 ;  /* 0x00000008ff1b7819 */ /* 0x000fe40000011617 */
[----:B------:R-:W-:Y:S01]  /*a74f0*/  LOP3.LUT R16, R250, 0xffff, RZ, 0xc0, !PT ;  /* 0x0000fffffa107812 */ /* 0x000fe200078ec0ff */
[----:B------:R-:W2:Y:S01]  /*a7500*/  LDL.LU R10, [R1+0x2b90] ;  /* 0x002b9000010a7983 */ /* 0x000ea20000300800 */
[--C-:B------:R-:W-:Y:S02]  /*a7510*/  PRMT R23, R23, 0x3340, R19.reuse ;  /* 0x0000334017177816 */ /* 0x100fe40000000013 */
[----:B------:R-:W-:Y:S01]  /*a7520*/  SHF.R.U32.HI R24, RZ, 0x8, R19 ;  /* 0x00000008ff187819 */ /* 0x000fe20000011613 */
[----:B------:R-:W2:Y:S01]  /*a7530*/  LDL.LU R250, [R1+0x2b8c] ;  /* 0x002b8c0001fa7983 */ /* 0x000ea20000300800 */
[----:B------:R-:W-:-:S02]  /*a7540*/  SHF.R.U32.HI R26, RZ, 0x8, R22 ;  /* 0x00000008ff1a7819 */ /* 0x000fc40000011616 */
[--C-:B------:R-:W-:Y:S02]  /*a7550*/  PRMT R22, R22, 0x3340, R18.reuse ;  /* 0x0000334016167816 */ /* 0x100fe40000000012 */
[----:B------:R-:W-:Y:S02]  /*a7560*/  SHF.R.U32.HI R19, RZ, 0x8, R18 ;  /* 0x00000008ff137819 */ /* 0x000fe40000011612 */
[----:B------:R-:W-:Y:S02]  /*a7570*/  SHF.R.U32.HI R25, RZ, 0x8, R21 ;  /* 0x00000008ff197819 */ /* 0x000fe40000011615 */
[--C-:B------:R-:W-:Y:S02]  /*a7580*/  PRMT R21, R21, 0x3340, R17.reuse ;  /* 0x0000334015157816 */ /* 0x100fe40000000011 */
[----:B------:R-:W-:Y:S02]  /*a7590*/  SHF.R.U32.HI R18, RZ, 0x8, R17 ;  /* 0x00000008ff127819 */ /* 0x000fe40000011611 */
[----:B------:R-:W-:-:S02]  /*a75a0*/  SHF.R.U32.HI R17, RZ, 0x8, R20 ;  /* 0x00000008ff117819 */ /* 0x000fc40000011614 */
[--C-:B------:R-:W-:Y:S01]  /*a75b0*/  PRMT R20, R20, 0x3340, R16.reuse ;  /* 0x0000334014147816 */ /* 0x100fe20000000010 */
[----:B------:R0:W-:Y:S01]  /*a75c0*/  STL [R1+0x1a0], R23 ;  /* 0x0001a01701007387 */ /* 0x0001e20000100800 */
[----:B------:R-:W-:-:S03]  /*a75d0*/  SHF.R.U32.HI R16, RZ, 0x8, R16 ;  /* 0x00000008ff107819 */ /* 0x000fc60000011610 */
[----:B------:R1:W-:Y:S01]  /*a75e0*/  STL [R1+0x1bc], R22 ;  /* 0x0001bc1601007387 */ /* 0x0003e20000100800 */
[----:B------:R-:W-:-:S03]  /*a75f0*/  LOP3.LUT R18, R18, 0xffff, RZ, 0xc0, !PT ;  /* 0x0000ffff12127812 */ /* 0x000fc600078ec0ff */
[----:B------:R1:W-:Y:S01]  /*a7600*/  STL [R1+0x1d0], R21 ;  /* 0x0001d01501007387 */ /* 0x0003e20000100800 */
[----:B0-----:R-:W-:-:S03]  /*a7610*/  LOP3.LUT R23, R27, 0xffff, RZ, 0xc0, !PT ;  /* 0x0000ffff1b177812 */ /* 0x001fc600078ec0ff */
[----:B------:R0:W-:Y:S01]  /*a7620*/  STL [R1+0x1d8], R20 ;  /* 0x0001d81401007387 */ /* 0x0001e20000100800 */
[----:B-1----:R-:W-:Y:S02]  /*a7630*/  LOP3.LUT R22, R24, 0xffff, RZ, 0xc0, !PT ;  /* 0x0000ffff18167812 */ /* 0x002fe400078ec0ff */
        /* <DEDUP_REMOVED lines=9> */
[----:B------:R4:W-:Y:S01]  /*a76d0*/  STL [R1+0x24], R22 ;  /* 0x0000241601007387 */ /* 0x0009e20000100800 */
[----:B------:R-:W-:-:S03]  /*a76e0*/  LOP3.LUT R19, R240, 0xffff, RZ, 0xc0, !PT ;  /* 0x0000fffff0137812 */ /* 0x000fc600078ec0ff */
[----:B------:R0:W-:Y:S04]  /*a76f0*/  STL [R1+0x28], R20 ;  /* 0x0000281401007387 */ /* 0x0001e80000100800 */
[----:B------:R1:W-:Y:S04]  /*a7700*/  STL [R1+0x30], R18 ;  /* 0x0000301201007387 */ /* 0x0003e80000100800 */
        /* <DEDUP_REMOVED lines=8> */
[----:B0-----:R-:W-:-:S03]  /*a7790*/  LOP3.LUT R20, R71, 0xffff, RZ, 0xc0, !PT ;  /* 0x0000ffff47147812 */ /* 0x001fc600078ec0ff */
[----:B------:R-:W2:Y:S01]  /*a77a0*/  LDL.LU R71, [R1+0x2a04] ;  /* 0x002a040001477983 */ /* 0x000ea20000300800 */
[----:B-1----:R-:W-:Y:S02]  /*a77b0*/  LOP3.LUT R18, R251, 0xffff, RZ, 0xc0, !PT ;  /* 0x0000fffffb127812 */ /* 0x002fe400078ec0ff */
[----:B------:R-:W-:Y:S01]  /*a77c0*/  LOP3.LUT R17, R13, 0xffff, RZ, 0xc0, !PT ;  /* 0x0000ffff0d117812 */ /* 0x000fe200078ec0ff */
        /* <DEDUP_REMOVED lines=36> */
[----:B---3--:R-:W-:-:S03]  /*a7a10*/  LOP3.LUT R23, R77, 0xffff, RZ, 0xc0, !PT ;  /* 0x0000ffff4d177812 */ /* 0x008fc600078ec0ff */
[----:B------:R-:W3:Y:S01]  /*a7a20*/  LDL.LU R77, [R1+0x2a64] ;  /* 0x002a6400014d7983 */ /* 0x000ee20000300800 */
[----:B----4-:R-:W-:-:S03]  /*a7a30*/  LOP3.LUT R22, R75, 0xffff, RZ, 0xc0, !PT ;  /* 0x0000ffff4b167812 */ /* 0x010fc600078ec0ff */
[----:B------:R-:W4:Y:S01]  /*a7a40*/  LDL.LU R75, [R1+0x2a40] ;  /* 0x002a4000014b7983 */ /* 0x000f220000300800 */
[----:B--2---:R-:W-:-:S03]  /*a7a50*/  LOP3.LUT R21, R73, 0xffff, RZ, 0xc0, !PT ;  /* 0x0000ffff49157812 */ /* 0x004fc600078ec0ff */
[----:B------:R-:W2:Y:S01]  /*a7a60*/  LDL.LU R73, [R1+0x2a1c] ;  /* 0x002a1c0001497983 */ /* 0x000ea20000300800 */
[----:B0-----:R-:W-:-:S03]  /*a7a70*/  LOP3.LUT R20, R71, 0xffff, RZ, 0xc0, !PT ;  /* 0x0000ffff47147812 */ /* 0x001fc600078ec0ff */
[----:B------:R-:W3:Y:S01]  /*a7a80*/  LDL.LU R71, [R1+0x2a00] ;  /* 0x002a000001477983 */ /* 0x000ee20000300800 */
[----:B------:R-:W-:Y:S02]  /*a7a90*/  LOP3.LUT R19, R46, 0xffff, RZ, 0xc0, !PT ;  /* 0x0000ffff2e137812 */ /* 0x000fe400078ec0ff */
[----:B-1----:R-:W-:Y:S02]  /*a7aa0*/  LOP3.LUT R18, R54, 0xffff, RZ, 0xc0, !PT ;  /* 0x0000ffff36127812 */ /* 0x002fe400078ec0ff */
[----:B------:R-:W-:Y:S02]  /*a7ab0*/  LOP3.LUT R17, R62, 0xffff, RZ, 0xc0, !PT ;  /* 0x0000ffff3e117812 */ /* 0x000fe400078ec0ff */
[----:B------:R-:W-:Y:S02]  /*a7ac0*/  SHF.R.U32.HI R27, RZ, 0x8, R23 ;  /* 0x00000008ff1b7819 */ /* 0x000fe40000011617 */
[----:B------:R-:W-:Y:S02]  /*a7ad0*/  LOP3.LUT R16, R70, 0xffff, RZ, 0xc0, !PT ;  /* 0x0000ffff46107812 */ /* 0x000fe400078ec0ff */
[----:B------:R-:W-:-:S02]  /*a7ae0*/  PRMT R23, R23, 0x3340, R19 ;  /* 0x0000334017177816 */ /* 0x000fc40000000013 */
[----:B------:R-:W-:Y:S02]  /*a7af0*/  SHF.R.U32.HI R24, RZ, 0x8, R19 ;  /* 0x00000008ff187819 */ /* 0x000fe40000011613 */
[----:B------:R-:W-:Y:S02]  /*a7b00*/  SHF.R.U32.HI R26, RZ, 0x8, R22 ;  /* 0x00000008ff1a7819 */ /* 0x000fe40000011616 */
[--C-:B------:R-:W-:Y:S02]  /*a7b10*/  PRMT R22, R22, 0x3340, R18.reuse ;  /* 0x0000334016167816 */ /* 0x100fe40000000012 */
[----:B------:R-:W-:Y:S02]  /*a7b20*/  SHF.R.U32.HI R19, RZ, 0x8, R18 ;  /* 0x00000008ff137819 */ /* 0x000fe40000011612 */
[----:B------:R-:W-:Y:S02]  /*a7b30*/  SHF.R.U32.HI R25, RZ, 0x8, R21 ;  /* 0x00000008ff197819 */ /* 0x000fe40000011615 */
[----:B------:R-:W-:-:S02]  /*a7b40*/  PRMT R21, R21, 0x3340, R17 ;  /* 0x0000334015157816 */ /* 0x000fc40000000011 */
[----:B------:R-:W-:Y:S02]  /*a7b50*/  SHF.R.U32.HI R18, RZ, 0x8, R17 ;  /* 0x00000008ff127819 */ /* 0x000fe40000011611 */
[----:B------:R-:W-:Y:S02]  /*a7b60*/  SHF.R.U32.HI R17, RZ, 0x8, R20 ;  /* 0x00000008ff117819 */ /* 0x000fe40000011614 */
        /* <DEDUP_REMOVED lines=22> */
[----:B----4-:R-:W-:-:S03]  /*a7cd0*/  LOP3.LUT R22, R75, 0xffff, RZ, 0xc0, !PT ;  /* 0x0000ffff4b167812 */ /* 0x010fc600078ec0ff */
[----:B------:R-:W4:Y:S01]  /*a7ce0*/  LDL.LU R75, [R1+0x2a60] ;  /* 0x002a6000014b7983 */ /* 0x000f220000300800 */
[----:B--2---:R-:W-:-:S03]  /*a7cf0*/  LOP3.LUT R21, R73, 0xffff, RZ, 0xc0, !PT ;  /* 0x0000ffff49157812 */ /* 0x004fc600078ec0ff */
[----:B------:R-:W2:Y:S01]  /*a7d00*/  LDL.LU R73, [R1+0x2a3c] ;  /* 0x002a3c0001497983 */ /* 0x000ea20000300800 */
[----:B---3--:R-:W-:-:S03]  /*a7d10*/  LOP3.LUT R20, R71, 0xffff, RZ, 0xc0, !PT ;  /* 0x0000ffff47147812 */ /* 0x008fc600078ec0ff */
[----:B------:R-:W3:Y:S01]  /*a7d20*/  LDL.LU R71, [R1+0x273c] ;  /* 0x00273c0001477983 */ /* 0x000ee20000300800 */
[----:B------:R-:W-:Y:S02]  /*a7d30*/  F2FP.SATFINITE.E5M2.F32.PACK_AB_MERGE_C R86, R87, R86, RZ ;  /* 0x000000565756723e */ /* 0x000fe400048060ff */
[----:B------:R-:W-:Y:S02]  /*a7d40*/  F2FP.SATFINITE.E5M2.F32.PACK_AB_MERGE_C R94, R95, R94, RZ ;  /* 0x0000005e5f5e723e */ /* 0x000fe400048060ff */
[----:B------:R-:W-:Y:S02]  /*a7d50*/  LOP3.LUT R23, R77, 0xffff, RZ, 0xc0, !PT ;  /* 0x0000ffff4d177812 */ /* 0x000fe400078ec0ff */
[----:B------:R-:W-:Y:S02]  /*a7d60*/  F2FP.SATFINITE.E5M2.F32.PACK_AB_MERGE_C R102, R103, R102, RZ ;  /* 0x000000666766723e */ /* 0x000fe400048060ff */
[----:B------:R-:W-:Y:S02]  /*a7d70*/  LOP3.LUT R19, R78, 0xffff, RZ, 0xc0, !PT ;  /* 0x0000ffff4e137812 */ /* 0x000fe400078ec0ff */
[----:B0-----:R-:W-:-:S02]  /*a7d80*/  LOP3.LUT R18, R86, 0xffff, RZ, 0xc0, !PT ;  /* 0x0000ffff56127812 */ /* 0x001fc400078ec0ff */
[----:B------:R-:W-:Y:S02]  /*a7d90*/  LOP3.LUT R17, R94, 0xffff, RZ, 0xc0, !PT ;  /* 0x0000ffff5e117812 */ /* 0x000fe400078ec0ff */
[----:B------:R-:W-:Y:S02]  /*a7da0*/  SHF.R.U32.HI R27, RZ, 0x8, R23 ;  /* 0x00000008ff1b7819 */ /* 0x000fe40000011617 */
[----:B-1----:R-:W-:Y:S02]  /*a7db0*/  LOP3.LUT R16, R102, 0xffff, RZ, 0xc0, !PT ;  /* 0x0000ffff66107812 */ /* 0x002fe400078ec0ff */
[--C-:B------:R-:W-:Y:S02]  /*a7dc0*/  PRMT R23, R23, 0x3340, R19.reuse ;  /* 0x0000334017177816 */ /* 0x100fe40000000013 */
[----:B------:R-:W-:Y:S02]  /*a7dd0*/  SHF.R.U32.HI R24, RZ, 0x8, R19 ;  /* 0x00000008ff187819 */ /* 0x000fe40000011613 */
        /* <DEDUP_REMOVED lines=17> */
[----:B0-----:R-:W-:Y:S02]  /*a7ef0*/  LOP3.LUT R20, R19, 0xffff, RZ, 0xc0, !PT ;  /* 0x0000ffff13147812 */ /* 0x001fe400078ec0ff */
[----:B------:R-:W-:Y:S02]  /*a7f00*/  LOP3.LUT R19, R25, 0xffff, RZ, 0xc0, !PT ;  /* 0x0000ffff19137812 */ /* 0x000fe400078ec0ff */
[----:B------:R-:W-:Y:S02]  /*a7f10*/  PRMT R22, R23, 0x3340, R22 ;  /* 0x0000334017167816 */ /* 0x000fe40000000016 */
[----:B------:R-:W-:-:S02]  /*a7f20*/  LOP3.LUT R17, R17, 0xffff, RZ, 0xc0, !PT ;  /* 0x0000ffff11117812 */ /* 0x000fc400078ec0ff */
[----:B------:R-:W-:Y:S02]  /*a7f30*/  LOP3.LUT R16, R16, 0xffff, RZ, 0xc0, !PT ;  /* 0x0000ffff10107812 */ /* 0x000fe400078ec0ff */
[----:B------:R-:W-:Y:S02]  /*a7f40*/  PRMT R20, R21, 0x3340, R20 ;  /* 0x0000334015147816 */ /* 0x000fe40000000014 */
[----:B------:R-:W-:Y:S02]  /*a7f50*/  PRMT R18, R19, 0x3340, R18 ;  /* 0x0000334013127816 */ /* 0x000fe40000000012 */
[----:B------:R-:W-:Y:S01]  /*a7f60*/  F2FP.SATFINITE.E5M2.F32.PACK_AB_MERGE_C R110, R111, R110, RZ ;  /* 0x0000006e6f6e723e */ /* 0x000fe200048060ff */
[----:B------:R-:W-:Y:S01]  /*a7f70*/  STL [R1+0x68], R22 ;  /* 0x0000681601007387 */ /* 0x000fe20000100800 */
[----:B------:R-:W-:Y:S02]  /*a7f80*/  PRMT R16, R17, 0x3340, R16 ;  /* 0x0000334011107816 */ /* 0x000fe40000000010 */
[----:B------:R-:W-:Y:S01]  /*a7f90*/  F2FP.SATFINITE.E5M2.F32.PACK_AB_MERGE_C R134, R135, R134, RZ ;  /* 0x000000868786723e */ /* 0x000fe200048060ff */
[----:B------:R0:W-:Y:S01]  /*a7fa0*/  STL [R1+0x6c], R20 ;  /* 0x00006c1401007387 */ /* 0x0001e20000100800 */
[----:B------:R-:W-:-:S03]  /*a7fb0*/  LOP3.LUT R19, R110, 0xffff, RZ, 0xc0, !PT ;  /* 0x0000ffff6e137812 */ /* 0x000fc600078ec0ff */
[----:B------:R1:W-:Y:S01]  /*a7fc0*/  STL [R1+0x78], R18 ;  /* 0x0000781201007387 */ /* 0x0003e20000100800 */
[----:B------:R-:W-:Y:S02]  /*a7fd0*/  LOP3.LUT R17, R127, 0xffff, RZ, 0xc0, !PT ;  /* 0x0000ffff7f117812 */ /* 0x000fe400078ec0ff */
[----:B------:R-:W-:Y:S01]  /*a7fe0*/  SHF.R.U32.HI R24, RZ, 0x8, R19 ;  /* 0x00000008ff187819 */ /* 0x000fe20000011613 */
[----:B------:R1:W-:Y:S01]  /*a7ff0*/  STL [R1+0x88], R16 ;  /* 0x0000881001007387 */ /* 0x0003e20000100800 */
[----:B0-----:R-:W-:-:S03]  /*a8000*/  LOP3.LUT R20, R11, 0xffff, RZ, 0xc0, !PT ;  /* 0x0000ffff0b147812 */ /* 0x001fc600078ec0ff */
[----:B------:R-:W3:Y:S01]  /*a8010*/  LDL.LU R11, [R1+0x2b78] ;  /* 0x002b7800010b7983 */ /* 0x000ee20000300800 */
[----:B-1----:R-:W-:Y:S02]  /*a8020*/  LOP3.LUT R18, R119, 0xffff, RZ, 0xc0, !PT ;  /* 0x0000ffff77127812 */ /* 0x002fe400078ec0ff */
[----:B------:R-:W-:Y:S02]  /*a8030*/  LOP3.LUT R16, R134, 0xffff, RZ, 0xc0, !PT ;  /* 0x0000ffff86107812 */ /* 0x000fe400078ec0ff */
[----:B----4-:R-:W-:Y:S02]  /*a8040*/  LOP3.LUT R23, R75, 0xffff, RZ, 0xc0, !PT ;  /* 0x0000ffff4b177812 */ /* 0x010fe400078ec0ff */
[----:B--2---:R-:W-:Y:S02]  /*a8050*/  LOP3.LUT R22, R73, 0xffff, RZ, 0xc0, !PT ;  /* 0x0000ffff49167812 */ /* 0x004fe400078ec0ff */
[----:B------:R-:W-:Y:S02]  /*a8060*/  SHF.R.U32.HI R27, RZ, 0x8, R23 ;  /* 0x00000008ff1b7819 */ /* 0x000fe40000011617 */
[----:B---3--:R-:W-:-:S02]  /*a8070*/  LOP3.LUT R21, R71, 0xffff, RZ, 0xc0, !PT ;  /* 0x0000ffff47157812 */ /* 0x008fc400078ec0ff */
[----:B------:R-:W-:Y:S02]  /*a8080*/  PRMT R23, R23, 0x3340, R19 ;  /* 0x0000334017177816 */ /* 0x000fe40000000013 */
        /* <DEDUP_REMOVED lines=10> */
[----:B------:R1:W-:Y:S04]  /*a8130*/  STL [R1+0x25c], R22 ;  /* 0x00025c1601007387 */ /* 0x0003e80000100800 */
[----:B------:R2:W-:Y:S01]  /*a8140*/  STL [R1+0x27c], R21 ;  /* 0x00027c1501007387 */ /* 0x0005e20000100800 */
[----:B0-----:R-:W-:-:S03]  /*a8150*/  LOP3.LUT R23, R27, 0xffff, RZ, 0xc0, !PT ;  /* 0x0000ffff1b177812 */ /* 0x001fc600078ec0ff */
[----:B------:R0:W-:Y:S01]  /*a8160*/  STL [R1+0x280], R20 ;  /* 0x0002801401007387 */ /* 0x0001e20000100800 */
[----:B-1----:R-:W-:Y:S02]  /*a8170*/  LOP3.LUT R22, R24, 0xffff, RZ, 0xc0, !PT ;  /* 0x0000ffff18167812 */ /* 0x002fe400078ec0ff */
[----:B------:R-:W-:Y:S02]  /*a8180*/  LOP3.LUT R18, R18, 0xffff, RZ, 0xc0, !PT ;  /* 0x0000ffff12127812 */ /* 0x000fe400078ec0ff */
[----:B--2---:R-:W-:Y:S02]  /*a8190*/  LOP3.LUT R21, R26, 0xffff, RZ, 0xc0, !PT ;  /* 0x0000ffff1a157812 */ /* 0x004fe400078ec0ff */
[----:B0-----:R-:W-:Y:S02]  /*a81a0*/  LOP3.LUT R20, R19, 0xffff, RZ, 0xc0, !PT ;  /* 0x0000ffff13147812 */ /* 0x001fe400078ec0ff */
[----:B------:R-:W-:Y:S02]  /*a81b0*/  LOP3.LUT R19, R25, 0xffff, RZ, 0xc0, !PT ;  /* 0x0000ffff19137812 */ /* 0x000fe400078ec0ff */
[----:B------:R-:W-:-:S02]  /*a81c0*/  LOP3.LUT R17, R17, 0xffff, RZ, 0xc0, !PT ;  /* 0x0000ffff11117812 */ /* 0x000fc400078ec0ff */
[----:B------:R-:W-:Y:S02]  /*a81d0*/  LOP3.LUT R16, R16, 0xffff, RZ, 0xc0, !PT ;  /* 0x0000ffff10107812 */ /* 0x000fe400078ec0ff */
[----:B------:R-:W-:Y:S02]  /*a81e0*/  PRMT R22, R23, 0x3340, R22 ;  /* 0x0000334017167816 */ /* 0x000fe40000000016 */
[----:B------:R-:W-:Y:S02]  /*a81f0*/  PRMT R20, R21, 0x3340, R20 ;  /* 0x0000334015147816 */ /* 0x000fe40000000014 */
[----:B------:R-:W-:Y:S01]  /*a8200*/  PRMT R19, R19, 0x3340, R18 ;  /* 0x0000334013137816 */ /* 0x000fe20000000012 */
[----:B------:R-:W-:Y:S01]  /*a8210*/  STL [R1+0x84], R22 ;  /* 0x0000841601007387 */ /* 0x000fe20000100800 */
[----:B------:R-:W-:-:S03]  /*a8220*/  PRMT R16, R17, 0x3340, R16 ;  /* 0x0000334011107816 */ /* 0x000fc60000000010 */
[----:B------:R-:W-:Y:S04]  /*a8230*/  STL [R1+0x8c], R20 ;  /* 0x00008c1401007387 */ /* 0x000fe80000100800 */
[----:B------:R-:W2:Y:S04]  /*a8240*/  LDL.LU R18, [R1+0x29a0] ;  /* 0x0029a00001127983 */ /* 0x000ea80000300800 */
[----:B------:R-:W-:Y:S04]  /*a8250*/  STL [R1+0xa0], R19 ;  /* 0x0000a01301007387 */ /* 0x000fe80000100800 */
[----:B------:R0:W-:Y:S04]  /*a8260*/  STL [R1+0xb4], R16 ;  /* 0x0000b41001007387 */ /* 0x0001e80000100800 */
[----:B------:R-:W3:Y:S04]  /*a8270*/  LDL.LU R73, [R1+0x284c] ;  /* 0x00284c0001497983 */ /* 0x000ee80000300800 */
[----:B------:R-:W4:Y:S04]  /*a8280*/  LDL.LU R71, [R1+0x2848] ;  /* 0x0028480001477983 */ /* 0x000f280000300800 */
[----:B------:R-:W2:Y:S01]  /*a8290*/  LDL.LU R75, [R1+0x2844] ;  /* 0x00284400014b7983 */ /* 0x000ea20000300800 */
[----:B0-----:R-:W-:-:S05]  /*a82a0*/  VIADD R16, R0, 0xf7 ;  /* 0x000000f700107836 */ /* 0x001fca0000000000 */
[----:B------:R-:W-:Y:S02]  /*a82b0*/  ISETP.GE.AND P0, PT, R16, UR8, PT ;  /* 0x0000000810007c0c */ /* 0x000fe4000bf06270 */
[----:B------:R-:W-:Y:S01]  /*a82c0*/  LOP3.LUT R3, R3, 0xfff7ffff, RZ, 0xc0, !PT ;  /* 0xfff7ffff03037812 */ /* 0x000fe200078ec0ff */
[----:B------:R-:W-:Y:S01]  /*a82d0*/  VIADD R17, R0, 0xf5 ;  /* 0x000000f500117836 */ /* 0x000fe20000000000 */
[----:B------:R-:W-:Y:S01]  /*a82e0*/  ISETP.LT.AND P1, PT, R7, UR6, !P0 ;  /* 0x0000000607007c0c */ /* 0x000fe2000c721270 */
[----:B------:R-:W-:Y:S01]  /*a82f0*/  ULDC UR6, c[0x0][0x228] ;  /* 0x00008a0000067ab9 */ /* 0x000fe20000000800 */
[----:B------:R-:W-:Y:S01]  /*a8300*/  ISETP.LT.AND P0, PT, R6, UR5, !P0 ;  /* 0x0000000506007c0c */ /* 0x000fe2000c701270 */
[----:B------:R-:W-:Y:S01]  /*a8310*/  ULDC UR5, c[0x0][0x228] ;  /* 0x00008a0000057ab9 */ /* 0x000fe20000000800 */
[----:B------:R-:W-:Y:S01]  /*a8320*/  VIADD R16, R0, 0xf3 ;  /* 0x000000f300107836 */ /* 0x000fe20000000000 */
[----:B------:R-:W-:-:S08]  /*a8330*/  ULDC UR8, c[0x0][0x228] ;  /* 0x00008a0000087ab9 */ /* 0x000fd00000000800 */
        /* <DEDUP_REMOVED lines=10> */
[----:B------:R-:W-:-:S09]  /*a83e0*/  ULDC UR5, c[0x0][0x228] ;  /* 0x00008a0000057ab9 */ /* 0x000fd20000000800 */
[----:B------:R-:W-:-:S04]  /*a83f0*/  @P1 LOP3.LUT R3, R3, 0x20000, RZ, 0xfc, !PT ;  /* 0x0002000003031812 */ /* 0x000fc800078efcff */
[----:B------:R-:W-:-:S04]  /*a8400*/  LOP3.LUT R3, R3, 0xfffeffff, RZ, 0xc0, !PT ;  /* 0xfffeffff03037812 */ /* 0x000fc800078ec0ff */
[----:B------:R-:W-:Y:S02]  /*a8410*/  @P0 LOP3.LUT R3, R3, 0x10000, RZ, 0xfc, !PT ;  /* 0x0001000003030812 */ /* 0x000fe400078efcff */
[----:B------:R-:W-:Y:S02]  /*a8420*/  ISETP.GE.AND P0, PT, R16, UR16, PT ;  /* 0x0000001010007c0c */ /* 0x000fe4000bf06270 */
[----:B------:R-:W-:Y:S02]  /*a8430*/  LOP3.LUT R3, R3, 0xffff7fff, RZ, 0xc0, !PT ;  /* 0xffff7fff03037812 */ /* 0x000fe400078ec0ff */
[----:B---3--:R-:W-:Y:S02]  /*a8440*/  R2UR UR20, R73 ;  /* 0x00000000491472ca */ /* 0x008fe400000e0000 */
[----:B----4-:R-:W-:Y:S01]  /*a8450*/  R2UR UR22, R71 ;  /* 0x00000000471672ca */ /* 0x010fe200000e0000 */
[----:B------:R-:W3:Y:S01]  /*a8460*/  LDL.LU R73, [R1+0x2840] ;  /* 0x0028400001497983 */ /* 0x000ee20000300800 */
[----:B------:R-:W-:Y:S01]  /*a8470*/  VIADD R16, R0, 0xef ;  /* 0x000000ef00107836 */ /* 0x000fe20000000000 */
[----:B------:R-:W-:-:S02]  /*a8480*/  ULDC UR16, c[0x0][0x228] ;  /* 0x00008a0000107ab9 */ /* 0x000fc40000000800 */
[----:B------:R-:W4:Y:S01]  /*a8490*/  LDL.LU R71, [R1+0x283c] ;  /* 0x00283c0001477983 */ /* 0x000f220000300800 */
[----:B------:R-:W-:Y:S01]  /*a84a0*/  ISETP.LT.AND P1, PT, R7, UR8, !P0 ;  /* 0x0000000807007c0c */ /* 0x000fe2000c721270 */
[----:B------:R-:W-:Y:S01]  /*a84b0*/  ULDC UR8, c[0x0][0x228] ;  /* 0x00008a0000087ab9 */ /* 0x000fe20000000800 */
[----:B------:R-:W-:Y:S01]  /*a84c0*/  ISETP.LT.AND P0, PT, R6, UR6, !P0 ;  /* 0x0000000606007c0c */ /* 0x000fe2000c701270 */
[----:B------:R-:W-:-:S10]  /*a84d0*/  ULDC UR6, c[0x0][0x228] ;  /* 0x00008a0000067ab9 */ /* 0x000fd40000000800 */
        /* <DEDUP_REMOVED lines=10> */
[----:B--2---:R-:W-:Y:S01]  /*a8580*/  R2UR UR24, R75 ;  /* 0x000000004b1872ca */ /* 0x004fe200000e0000 */
        /* <DEDUP_REMOVED lines=21> */
[----:B------:R-:W-:Y:S01]  /*a86e0*/  R2UR UR34, R11 ;  /* 0x000000000b2272ca */ /* 0x000fe200000e0000 */
[----:B------:R-:W-:Y:S01]  /*a86f0*/  ULDC UR14, c[0x0][0x228] ;  /* 0x00008a00000e7ab9 */ /* 0x000fe20000000800 */
[----:B------:R-:W2:Y:S05]  /*a8700*/  LDL.LU R11, [R1+0x2b74] ;  /* 0x002b7400010b7983 */ /* 0x000eaa0000300800 */
        /* <DEDUP_REMOVED lines=10> */
[----:B------:R-:W-:Y:S01]  /*a87b0*/  R2UR UR22, R12 ;  /* 0x000000000c1672ca */ /* 0x000fe200000e0000 */
[----:B------:R-:W-:Y:S01]  /*a87c0*/  ULDC UR24, c[0x0][0x228] ;  /* 0x00008a0000187ab9 */ /* 0x000fe20000000800 */
[----:B------:R-:W2:Y:S07]  /*a87d0*/  LDL.LU R12, [R1+0x2b70] ;  /* 0x002b7000010c7983 */ /* 0x000eae0000300800 */
[----:B------:R-:W-:-:S04]  /*a87e0*/  @P1 LOP3.LUT R3, R3, 0x80, RZ, 0xfc, !PT ;  /* 0x0000008003031812 */ /* 0x000fc800078efcff */
[----:B------:R-:W-:-:S04]  /*a87f0*/  LOP3.LUT R3, R3, 0xffffffbf, RZ, 0xc0, !PT ;  /* 0xffffffbf03037812 */ /* 0x000fc800078ec0ff */
[----:B------:R-:W-:-:S04]  /*a8800*/  @P0 LOP3.LUT R3, R3, 0x40, RZ, 0xfc, !PT ;  /* 0x0000004003030812 */ /* 0x000fc800078efcff */
[----:B------:R-:W-:Y:S02]  /*a8810*/  LOP3.LUT R3, R3, 0xffffffdf, RZ, 0xc0, !PT ;  /* 0xffffffdf03037812 */ /* 0x000fe400078ec0ff */
[----:B------:R-:W-:Y:S02]  /*a8820*/  R2UR UR36, R251 ;  /* 0x00000000fb2472ca */ /* 0x000fe400000e0000 */
[----:B---3--:R-:W-:-:S13]  /*a8830*/  R2UR UR27, R73 ;  /* 0x00000000491b72ca */ /* 0x008fda00000e0000 */
[----:B------:R-:W-:-:S04]  /*a8840*/  ISETP.GE.AND P0, PT, R17, UR27, PT ;  /* 0x0000001b11007c0c */ /* 0x000fc8000bf06270 */
[----:B------:R-:W-:Y:S02]  /*a8850*/  ISETP.LT.AND P1, PT, R7, UR20, !P0 ;  /* 0x0000001407007c0c */ /* 0x000fe4000c721270 */
[----:B----4-:R-:W-:Y:S01]  /*a8860*/  R2UR UR33, R71 ;  /* 0x00000000472172ca */ /* 0x010fe200000e0000 */
[----:B------:R-:W-:Y:S01]  /*a8870*/  VIADD R17, R0, 0xe5 ;  /* 0x000000e500117836 */ /* 0x000fe20000000000 */
[----:B------:R-:W-:Y:S01]  /*a8880*/  ISETP.LT.AND P0, PT, R6, UR6, !P0 ;  /* 0x0000000606007c0c */ /* 0x000fe2000c701270 */
[----:B------:R-:W-:Y:S01]  /*a8890*/  ULDC UR6, c[0x0][0x228] ;  /* 0x00008a0000067ab9 */ /* 0x000fe20000000800 */
[----:B------:R-:W-:Y:S01]  /*a88a0*/  R2UR UR27, R13 ;  /* 0x000000000d1b72ca */ /* 0x000fe200000e0000 */
[----:B------:R-:W-:Y:S01]  /*a88b0*/  ULDC UR20, c[0x0][0x228] ;  /* 0x00008a0000147ab9 */ /* 0x000fe20000000800 */
[----:B------:R-:W3:Y:S04]  /*a88c0*/  LDL.LU R13, [R1+0x2b6c] ;  /* 0x002b6c00010d7983 */ /* 0x000ee80000300800 */
[----:B------:R-:W4:Y:S01]  /*a88d0*/  LDL.LU R251, [R1+0x2b68] ;  /* 0x002b680001fb7983 */ /* 0x000f220000300800 */
        /* <DEDUP_REMOVED lines=11> */
[----:B------:R-:W-:-:S08]  /*a8990*/  ULDC UR5, c[0x0][0x228] ;  /* 0x00008a0000057ab9 */ /* 0x000fd00000000800 */
[----:B------:R-:W-:-:S04]  /*a89a0*/  @P1 LOP3.LUT R3, R3, 0x8, RZ, 0xfc, !PT ;  /* 0x0000000803031812 */ /* 0x000fc800078efcff */
[----:B------:R-:W-:-:S04]  /*a89b0*/  LOP3.LUT R3, R3, 0xfffffffb, RZ, 0xc0, !PT ;  /* 0xfffffffb03037812 */ /* 0x000fc800078ec0ff */
[----:B------:R-:W-:Y:S02]  /*a89c0*/  @P0 LOP3.LUT R3, R3, 0x4, RZ, 0xfc, !PT ;  /* 0x0000000403030812 */ /* 0x000fe400078efcff */
[----:B------:R-:W-:Y:S02]  /*a89d0*/  ISETP.GE.AND P0, PT, R17, UR34, PT ;  /* 0x0000002211007c0c */ /* 0x000fe4000bf06270 */
[----:B------:R-:W-:Y:S02]  /*a89e0*/  R2UR UR34, R240 ;  /* 0x00000000f02272ca */ /* 0x000fe400000e0000 */
[----:B------:R-:W2:Y:S01]  /*a89f0*/  LDL.LU R240, [R1+0x2b64] ;  /* 0x002b640001f07983 */ /* 0x000ea20000300800 */
[----:B------:R-:W-:Y:S02]  /*a8a00*/  ISETP.LT.AND P1, PT, R7, UR14, !P0 ;  /* 0x0000000e07007c0c */ /* 0x000fe4000c721270 */
[----:B------:R-:W-:Y:S01]  /*a8a10*/  LOP3.LUT R3, R3, 0xfffffffd, RZ, 0xc0, !PT ;  /* 0xfffffffd03037812 */ /* 0x000fe200078ec0ff */
[----:B------:R-:W-:Y:S01]  /*a8a20*/  VIADD R17, R0, 0xe1 ;  /* 0x000000e100117836 */ /* 0x000fe20000000000 */
[----:B------:R-:W-:Y:S01]  /*a8a30*/  ISETP.LT.AND P0, PT, R6, UR12, !P0 ;  /* 0x0000000c06007c0c */ /* 0x000fe2000c701270 */
[----:B------:R-:W3:Y:S01]  /*a8a40*/  LDL.LU R250, [R1+0x2b60] ;  /* 0x002b600001fa7983 */ /* 0x000ee20000300800 */
[----:B------:R-:W-:Y:S01]  /*a8a50*/  R2UR UR39, R249 ;  /* 0x00000000f92772ca */ /* 0x000fe200000e0000 */
[----:B------:R-:W-:Y:S01]  /*a8a60*/  ULDC UR12, c[0x0][0x228] ;  /* 0x00008a00000c7ab9 */ /* 0x000fe20000000800 */
[----:B------:R-:W-:Y:S01]  /*a8a70*/  R2UR UR42, R245 ;  /* 0x00000000f52a72ca */ /* 0x000fe200000e0000 */
[----:B------:R-:W4:Y:S01]  /*a8a80*/  LDL.LU R249, [R1+0x2b5c] ;  /* 0x002b5c0001f97983 */ /* 0x000f220000300800 */
[----:B------:R-:W-:Y:S01]  /*a8a90*/  R2UR UR40, R244 ;  /* 0x00000000f42872ca */ /* 0x000fe200000e0000 */
[----:B------:R-:W-:-:S02]  /*a8aa0*/  ULDC UR14, c[0x0][0x228] ;  /* 0x00008a00000e7ab9 */ /* 0x000fc40000000800 */
[----:B------:R-:W-:Y:S01]  /*a8ab0*/  @P1 LOP3.LUT R3, R3, 0x2, RZ, 0xfc, !PT ;  /* 0x0000000203031812 */ /* 0x000fe200078efcff */
[----:B------:R-:W3:Y:S03]  /*a8ac0*/  LDL.LU R245, [R1+0x2b58] ;  /* 0x002b580001f57983 */ /* 0x000ee60000300800 */
[----:B------:R-:W-:Y:S01]  /*a8ad0*/  LOP3.LUT R3, R3, 0xfffffffe, RZ, 0xc0, !PT ;  /* 0xfffffffe03037812 */ /* 0x000fe200078ec0ff */
[----:B------:R-:W4:Y:S03]  /*a8ae0*/  LDL.LU R244, [R1+0x2b54] ;  /* 0x002b540001f47983 */ /* 0x000f260000300800 */
[----:B------:R-:W-:Y:S02]  /*a8af0*/  @P0 LOP3.LUT R3, R3, 0x1, RZ, 0xfc, !PT ;  /* 0x0000000103030812 */ /* 0x000fe400078efcff */
[----:B------:R-:W-:Y:S01]  /*a8b00*/  ISETP.GE.AND P0, PT, R16, UR22, PT ;  /* 0x0000001610007c0c */ /* 0x000fe2000bf06270 */
[----:B------:R-:W-:Y:S01]  /*a8b10*/  VIADD R16, R0, 0xdf ;  /* 0x000000df00107836 */ /* 0x000fe20000000000 */
[----:B------:R-:W-:-:S02]  /*a8b20*/  ULDC UR22, c[0x0][0x228] ;  /* 0x00008a0000167ab9 */ /* 0x000fc40000000800 */
[----:B------:R-:W-:Y:S01]  /*a8b30*/  ISETP.LT.AND P1, PT, R7, UR16, !P0 ;  /* 0x0000001007007c0c */ /* 0x000fe2000c721270 */
[----:B------:R-:W-:Y:S01]  /*a8b40*/  ULDC UR16, c[0x0][0x228] ;  /* 0x00008a0000107ab9 */ /* 0x000fe20000000800 */
[----:B------:R-:W-:Y:S01]  /*a8b50*/  ISETP.LT.AND P0, PT, R6, UR18, !P0 ;  /* 0x0000001206007c0c */ /* 0x000fe2000c701270 */
[----:B------:R-:W-:Y:S01]  /*a8b60*/  ULDC UR18, c[0x0][0x228] ;  /* 0x00008a0000127ab9 */ /* 0x000fe20000000800 */
[----:B--2---:R-:W-:-:S09]  /*a8b70*/  LOP3.LUT R240, R240, 0x7fffffff, RZ, 0xc0, !PT ;  /* 0x7ffffffff0f07812 */ /* 0x004fd200078ec0ff */
        /* <DEDUP_REMOVED lines=44> */
[----:B------:R-:W-:-:S06]  /*a8e40*/  ULDC UR5, c[0x0][0x228] ;  /* 0x00008a0000057ab9 */ /* 0x000fcc0000000800 */
[----:B------:R-:W-:-:S04]  /*a8e50*/  @P1 LOP3.LUT R240, R240, 0x800000, RZ, 0xfc, !PT ;  /* 0x00800000f0f01812 */ /* 0x000fc800078efcff */
[----:B------:R-:W-:-:S04]  /*a8e60*/  LOP3.LUT R240, R240, 0xffbfffff, RZ, 0xc0, !PT ;  /* 0xffbffffff0f07812 */ /* 0x000fc800078ec0ff */
[----:B------:R-:W-:Y:S02]  /*a8e70*/  @P0 LOP3.LUT R240, R240, 0x400000, RZ, 0xfc, !PT ;  /* 0x00400000f0f00812 */ /* 0x000fe400078efcff */
[----:B------:R-:W-:Y:S02]  /*a8e80*/  ISETP.GE.AND P0, PT, R17, UR39, PT ;  /* 0x0000002711007c0c */ /* 0x000fe4000bf06270 */
[----:B------:R-:W-:Y:S02]  /*a8e90*/  R2UR UR39, R242 ;  /* 0x00000000f22772ca */ /* 0x000fe400000e0000 */
[----:B------:R-:W2:Y:S04]  /*a8ea0*/  LDL.LU R242, [R1+0x2b4c] ;  /* 0x002b4c0001f27983 */ /* 0x000ea80000300800 */
[----:B------:R-:W2:Y:S01]  /*a8eb0*/  LDL.LU R241, [R1+0x2b48] ;  /* 0x002b480001f17983 */ /* 0x000ea20000300800 */
[----:B------:R-:W-:-:S02]  /*a8ec0*/  ISETP.LT.AND P1, PT, R7, UR12, !P0 ;  /* 0x0000000c07007c0c */ /* 0x000fc4000c721270 */
[----:B------:R-:W-:Y:S01]  /*a8ed0*/  LOP3.LUT R240, R240, 0xffdfffff, RZ, 0xc0, !PT ;  /* 0xffdffffff0f07812 */ /* 0x000fe200078ec0ff */
[----:B------:R-:W-:Y:S01]  /*a8ee0*/  VIADD R17, R0, 0xd5 ;  /* 0x000000d500117836 */ /* 0x000fe20000000000 */
[----:B------:R-:W-:Y:S01]  /*a8ef0*/  ISETP.LT.AND P0, PT, R6, UR14, !P0 ;  /* 0x0000000e06007c0c */ /* 0x000fe2000c701270 */
[----:B------:R-:W-:Y:S01]  /*a8f00*/  ULDC UR14, c[0x0][0x228] ;  /* 0x00008a00000e7ab9 */ /* 0x000fe20000000800 */
[----:B------:R-:W-:Y:S01]  /*a8f10*/  R2UR UR59, R238 ;  /* 0x00000000ee3b72ca */ /* 0x000fe200000e0000 */
[----:B------:R-:W-:Y:S01]  /*a8f20*/  ULDC UR12, c[0x0][0x228] ;  /* 0x00008a00000c7ab9 */ /* 0x000fe20000000800 */
[----:B------:R-:W-:Y:S02]  /*a8f30*/  R2UR UR58, R236 ;  /* 0x00000000ec3a72ca */ /* 0x000fe400000e0000 */
[----:B------:R-:W-:Y:S02]  /*a8f40*/  R2UR UR60, R14 ;  /* 0x000000000e3c72ca */ /* 0x000fe400000e0000 */
[----:B------:R-:W-:-:S02]  /*a8f50*/  LOP3.LUT R212, R18, 0xf0, RZ, 0xc0, !PT ;  /* 0x000000f012d47812 */ /* 0x000fc400078ec0ff */
[----:B------:R-:W-:Y:S01]  /*a8f60*/  @P1 LOP3.LUT R240, R240, 0x200000, RZ, 0xfc, !PT ;  /* 0x00200000f0f01812 */ /* 0x000fe200078efcff */
[----:B------:R-:W-:Y:S01]  /*a8f70*/  VIADD R19, R0, 0x7e ;  /* 0x0000007e00137836 */ /* 0x000fe20000000000 */
[----:B----4-:R-:W-:Y:S01]  /*a8f80*/  LOP3.LUT R244, R244, 0x7fffffff, RZ, 0xc0, !PT ;  /* 0x7ffffffff4f47812 */ /* 0x010fe200078ec0ff */
[----:B------:R-:W-:Y:S01]  /*a8f90*/  VIADD R20, R0, 0x7d ;  /* 0x0000007d00147836 */ /* 0x000fe20000000000 */
[----:B------:R-:W-:Y:S01]  /*a8fa0*/  LOP3.LUT R240, R240, 0xffefffff, RZ, 0xc0, !PT ;  /* 0xffeffffff0f07812 */ /* 0x000fe200078ec0ff */
[C---:B------:R-:W-:Y:S01]  /*a8fb0*/  VIADD R21, R0.reuse, 0x7c ;  /* 0x0000007c00157836 */ /* 0x040fe20000000000 */
[----:B---3--:R-:W-:Y:S01]  /*a8fc0*/  LOP3.LUT R245, R245, 0x7fffffff, RZ, 0xc0, !PT ;  /* 0x7ffffffff5f57812 */ /* 0x008fe200078ec0ff */
[----:B------:R-:W-:Y:S01]  /*a8fd0*/  VIADD R22, R0, 0x7b ;  /* 0x0000007b00167836 */ /* 0x000fe20000000000 */
[----:B------:R-:W-:Y:S01]  /*a8fe0*/  @P0 LOP3.LUT R240, R240, 0x100000, RZ, 0xfc, !PT ;  /* 0x00100000f0f00812 */ /* 0x000fe200078efcff */
[----:B------:R-:W-:Y:S01]  /*a8ff0*/  VIADD R23, R0, 0x7a ;  /* 0x0000007a00177836 */ /* 0x000fe20000000000 */
[----:B------:R-:W-:Y:S01]  /*a9000*/  ISETP.GE.AND P0, PT, R16, UR42, PT ;  /* 0x0000002a10007c0c */ /* 0x000fe2000bf06270 */
[----:B------:R-:W-:Y:S01]  /*a9010*/  VIADD R24, R0, 0x79 ;  /* 0x0000007900187836 */ /* 0x000fe20000000000 */
[----:B------:R-:W-:Y:S01]  /*a9020*/  LOP3.LUT R240, R240, 0xfff7ffff, RZ, 0xc0, !PT ;  /* 0xfff7fffff0f07812 */ /* 0x000fe200078ec0ff */
[----:B------:R-:W-:Y:S01]  /*a9030*/  VIADD R16, R0, 0xd3 ;  /* 0x000000d300107836 */ /* 0x000fe20000000000 */
[----:B------:R-:W-:Y:S01]  /*a9040*/  ISETP.LT.AND P1, PT, R7, UR18, !P0 ;  /* 0x0000001207007c0c */ /* 0x000fe2000c721270 */
[----:B------:R-:W-:Y:S01]  /*a9050*/  ULDC UR18, c[0x0][0x228] ;  /* 0x00008a0000127ab9 */ /* 0x000fe20000000800 */
[----:B------:R-:W-:Y:S01]  /*a9060*/  ISETP.LT.AND P0, PT, R6, UR16, !P0 ;  /* 0x0000001006007c0c */ /* 0x000fe2000c701270 */
[----:B------:R-:W-:Y:S01]  /*a9070*/  ULDC UR16, c[0x0][0x228] ;  /* 0x00008a0000107ab9 */ /* 0x000fe20000000800 */
[----:B------:R-:W-:Y:S01]  /*a9080*/  ULDC UR42, c[0x0][0x228] ;  /* 0x00008a00002a7ab9 */ /* 0x000fe20000000800 */
[----:B------:R-:W-:-:S02]  /*a9090*/  VIADD R25, R0, 0x78 ;  /* 0x0000007800197836 */ /* 0x000fc40000000000 */
[C---:B------:R-:W-:Y:S02]  /*a90a0*/  VIADD R26, R0.reuse, 0x77 ;  /* 0x00000077001a7836 */ /* 0x040fe40000000000 */
[C---:B------:R-:W-:Y:S02]  /*a90b0*/  VIADD R27, R0.reuse, 0x76 ;  /* 0x00000076001b7836 */ /* 0x040fe40000000000 */
[C---:B------:R-:W-:Y:S02]  /*a90c0*/  VIADD R28, R0.reuse, 0x75 ;  /* 0x00000075001c7836 */ /* 0x040fe40000000000 */
[----:B------:R-:W-:Y:S01]  /*a90d0*/  VIADD R29, R0, 0x74 ;  /* 0x00000074001d7836 */ /* 0x000fe20000000000 */
[----:B------:R-:W-:Y:S01]  /*a90e0*/  @P1 LOP3.LUT R240, R240, 0x80000, RZ, 0xfc, !PT ;  /* 0x00080000f0f01812 */ /* 0x000fe200078efcff */
[C---:B------:R-:W-:Y:S02]  /*a90f0*/  VIADD R30, R0.reuse, 0x73 ;  /* 0x00000073001e7836 */ /* 0x040fe40000000000 */
[----:B------:R-:W-:Y:S01]  /*a9100*/  VIADD R31, R0, 0x72 ;  /* 0x00000072001f7836 */ /* 0x000fe20000000000 */
[----:B------:R-:W-:-:S02]  /*a9110*/  LOP3.LUT R240, R240, 0xfffbffff, RZ, 0xc0, !PT ;  /* 0xfffbfffff0f07812 */ /* 0x000fc400078ec0ff */
        /* <DEDUP_REMOVED lines=12> */
[----:B------:R-:W-:Y:S01]  /*a91e0*/  PRMT R120, R45, 0x5410, R120 ;  /* 0x000054102d787816 */ /* 0x000fe20000000078 */
[----:B------:R-:W-:Y:S01]  /*a91f0*/  VIADD R46, R0, 0x63 ;  /* 0x00000063002e7836 */ /* 0x000fe20000000000 */
[----:B------:R-:W-:Y:S02]  /*a9200*/  @P0 LOP3.LUT R240, R240, 0x40000, RZ, 0xfc, !PT ;  /* 0x00040000f0f00812 */ /* 0x000fe400078efcff */
[----:B------:R-:W-:Y:S02]  /*a9210*/  PRMT R131, R47, 0x5410, R131 ;  /* 0x000054102f837816 */ /* 0x000fe40000000083 */
[----:B------:R-:W-:Y:S02]  /*a9220*/  PRMT R130, R48, 0x5410, R130 ;  /* 0x0000541030827816 */ /* 0x000fe40000000082 */
[----:B------:R-:W-:Y:S02]  /*a9230*/  PRMT R125, R49, 0x5410, R125 ;  /* 0x00005410317d7816 */ /* 0x000fe4000000007d */
[----:B------:R-:W-:-:S02]  /*a9240*/  PRMT R124, R50, 0x5410, R124 ;  /* 0x00005410327c7816 */ /* 0x000fc4000000007c */
[----:B------:R-:W-:Y:S02]  /*a9250*/  PRMT R133, R52, 0x5410, R133 ;  /* 0x0000541034857816 */ /* 0x000fe40000000085 */
[----:B------:R-:W-:Y:S01]  /*a9260*/  PRMT R129, R53, 0x5410, R129 ;  /* 0x0000541035817816 */ /* 0x000fe20000000081 */
[----:B------:R-:W-:Y:S01]  /*a9270*/  VIADD R54, R0, 0x5b ;  /* 0x0000005b00367836 */ /* 0x000fe20000000000 */
[----:B------:R-:W-:Y:S02]  /*a9280*/  ISETP.GE.AND P0, PT, R17, UR40, PT ;  /* 0x0000002811007c0c */ /* 0x000fe4000bf06270 */
[----:B------:R-:W-:Y:S02]  /*a9290*/  PRMT R128, R55, 0x5410, R128 ;  /* 0x0000541037807816 */ /* 0x000fe40000000080 */
[----:B------:R-:W-:Y:S01]  /*a92a0*/  PRMT R139, R56, 0x5410, R139 ;  /* 0x00005410388b7816 */ /* 0x000fe2000000008b */
[C---:B------:R-:W-:Y:S01]  /*a92b0*/  VIADD R97, R0.reuse, 0x58 ;  /* 0x0000005800617836 */ /* 0x040fe20000000000 */
[----:B------:R-:W-:Y:S01]  /*a92c0*/  ISETP.LT.AND P1, PT, R7, UR22, !P0 ;  /* 0x0000001607007c0c */ /* 0x000fe2000c721270 */
[----:B------:R-:W-:Y:S01]  /*a92d0*/  VIADD R98, R0, 0x57 ;  /* 0x0000005700627836 */ /* 0x000fe20000000000 */
[----:B------:R-:W-:Y:S01]  /*a92e0*/  ISETP.LT.AND P0, PT, R6, UR27, !P0 ;  /* 0x0000001b06007c0c */ /* 0x000fe2000c701270 */
[----:B------:R-:W-:Y:S01]  /*a92f0*/  VIADD R99, R0, 0x56 ;  /* 0x0000005600637836 */ /* 0x000fe20000000000 */
[----:B------:R-:W-:Y:S01]  /*a9300*/  LOP3.LUT R240, R240, 0xfffdffff, RZ, 0xc0, !PT ;  /* 0xfffdfffff0f07812 */ /* 0x000fe200078ec0ff */
[----:B------:R-:W-:Y:S01]  /*a9310*/  VIADD R17, R0, 0xd1 ;  /* 0x000000d100117836 */ /* 0x000fe20000000000 */
[----:B------:R-:W-:Y:S01]  /*a9320*/  ULDC UR27, c[0x0][0x228] ;  /* 0x00008a00001b7ab9 */ /* 0x000fe20000000800 */
[----:B------:R-:W-:Y:S01]  /*a9330*/  ULDC UR22, c[0x0][0x228] ;  /* 0x00008a0000167ab9 */ /* 0x000fe20000000800 */
[----:B------:R-:W-:Y:S01]  /*a9340*/  ULDC UR40, c[0x0][0x228] ;  /* 0x00008a0000287ab9 */ /* 0x000fe20000000800 */
[----:B------:R-:W-:Y:S01]  /*a9350*/  LOP3.LUT R250, R250, 0x7fffffff, RZ, 0xc0, !PT ;  /* 0x7ffffffffafa7812 */ /* 0x000fe200078ec0ff */
[C---:B------:R-:W-:Y:S01]  /*a9360*/  VIADD R100, R0.reuse, 0x55 ;  /* 0x0000005500647836 */ /* 0x040fe20000000000 */
[----:B------:R-:W-:Y:S01]  /*a9370*/  PRMT R134, R51, 0x5410, R36 ;  /* 0x0000541033867816 */ /* 0x000fe20000000024 */
[----:B------:R-:W-:Y:S01]  /*a9380*/  VIADD R101, R0, 0x54 ;  /* 0x0000005400657836 */ /* 0x000fe20000000000 */
[----:B------:R-:W-:Y:S01]  /*a9390*/  @P1 LOP3.LUT R240, R240, 0x20000, RZ, 0xfc, !PT ;  /* 0x00020000f0f01812 */ /* 0x000fe200078efcff */
[C---:B------:R-:W-:Y:S01]  /*a93a0*/  VIADD R102, R0.reuse, 0x53 ;  /* 0x0000005300667836 */ /* 0x040fe20000000000 */
[----:B------:R-:W-:Y:S01]  /*a93b0*/  LOP3.LUT R251, R251, 0x7fffffff, RZ, 0xc0, !PT ;  /* 0x7ffffffffbfb7812 */ /* 0x000fe200078ec0ff */
[----:B------:R-:W-:Y:S01]  /*a93c0*/  VIADD R103, R0, 0x52 ;  /* 0x0000005200677836 */ /* 0x000fe20000000000 */
[----:B------:R-:W-:Y:S01]  /*a93d0*/  LOP3.LUT R240, R240, 0xfffeffff, RZ, 0xc0, !PT ;  /* 0xfffefffff0f07812 */ /* 0x000fe200078ec0ff */
[----:B------:R-:W-:-:S02]  /*a93e0*/  VIADD R104, R0, 0x51 ;  /* 0x0000005100687836 */ /* 0x000fc40000000000 */
        /* <DEDUP_REMOVED lines=11> */
[----:B------:R-:W-:Y:S01]  /*a94a0*/  LOP3.LUT R249, R249, 0x7fffffff, RZ, 0xc0, !PT ;  /* 0x7ffffffff9f97812 */ /* 0x000fe200078ec0ff */
[----:B------:R-:W-:Y:S01]  /*a94b0*/  VIADD R108, R0, 0x4d ;  /* 0x0000004d006c7836 */ /* 0x000fe20000000000 */
[----:B------:R-:W3:Y:S07]  /*a94c0*/  LDL.LU R238, [R1+0x2b44] ;  /* 0x002b440001ee7983 */ /* 0x000eee0000300800 */
        /* <DEDUP_REMOVED lines=14> */
[----:B------:R-:W-:Y:S02]  /*a95b0*/  R2UR UR28, R15 ;  /* 0x000000000f1c72ca */ /* 0x000fe400000e0000 */
[----:B------:R-:W-:Y:S02]  /*a95c0*/  LOP3.LUT R240, R240, 0xfffff7ff, RZ, 0xc0, !PT ;  /* 0xfffff7fff0f07812 */ /* 0x000fe400078ec0ff */
[----:B------:R-:W-:Y:S01]  /*a95d0*/  R2UR UR24, R237 ;  /* 0x00000000ed1872ca */ /* 0x000fe200000e0000 */
[----:B------:R-:W-:Y:S01]  /*a95e0*/  VIADD R16, R0, 0xcb ;  /* 0x000000cb00107836 */ /* 0x000fe20000000000 */
[----:B------:R-:W-:Y:S01]  /*a95f0*/  ISETP.LT.AND P1, PT, R7, UR45, !P0 ;  /* 0x0000002d07007c0c */ /* 0x000fe2000c721270 */
[----:B------:R-:W-:Y:S01]  /*a9600*/  ULDC UR46, c[0x0][0x228] ;  /* 0x00008a00002e7ab9 */ /* 0x000fe20000000800 */
[----:B------:R-:W-:Y:S01]  /*a9610*/  ISETP.LT.AND P0, PT, R6, UR8, !P0 ;  /* 0x0000000806007c0c */ /* 0x000fe2000c701270 */
[----:B------:R-:W-:Y:S01]  /*a9620*/  ULDC UR45, c[0x0][0x228] ;  /* 0x00008a00002d7ab9 */ /* 0x000fe20000000800 */
[----:B------:R-:W-:Y:S01]  /*a9630*/  ULDC UR8, c[0x0][0x228] ;  /* 0x00008a0000087ab9 */ /* 0x000fe20000000800 */
[----:B--2---:R-:W-:-:S02]  /*a9640*/  LOP3.LUT R241, R241, 0x7fffffff, RZ, 0xc0, !PT ;  /* 0x7ffffffff1f17812 */ /* 0x004fc400078ec0ff */
[----:B------:R-:W-:Y:S02]  /*a9650*/  LOP3.LUT R242, R242, 0x7fffffff, RZ, 0xc0, !PT ;  /* 0x7ffffffff2f27812 */ /* 0x000fe400078ec0ff */
[----:B------:R-:W-:Y:S01]  /*a9660*/  LOP3.LUT R243, R243, 0x7fffffff, RZ, 0xc0, !PT ;  /* 0x7ffffffff3f37812 */ /* 0x000fe200078ec0ff */
[----:B------:R-:W-:-:S03]  /*a9670*/  VIADD R18, R0, 0x7f ;  /* 0x0000007f00127836 */ /* 0x000fc60000000000 */
[----:B------:R-:W-:Y:S01]  /*a9680*/  @P1 LOP3.LUT R240, R240, 0x800, RZ, 0xfc, !PT ;  /* 0x00000800f0f01812 */ /* 0x000fe200078efcff */
[----:B------:R-:W-:Y:S01]  /*a9690*/  VIADD R32, R0, 0x71 ;  /* 0x0000007100207836 */ /* 0x000fe20000000000 */
[----:B------:R-:W2:Y:S02]  /*a96a0*/  LDL.LU R237, [R1+0x2b40] ;  /* 0x002b400001ed7983 */ /* 0x000ea40000300800 */
[----:B------:R-:W-:Y:S01]  /*a96b0*/  LOP3.LUT R240, R240, 0xfffffbff, RZ, 0xc0, !PT ;  /* 0xfffffbfff0f07812 */ /* 0x000fe200078ec0ff */
[----:B------:R-:W-:Y:S01]  /*a96c0*/  VIADD R33, R0, 0x70 ;  /* 0x0000007000217836 */ /* 0x000fe20000000000 */
[----:B------:R-:W4:Y:S02]  /*a96d0*/  LDL.LU R236, [R1+0x2b3c] ;  /* 0x002b3c0001ec7983 */ /* 0x000f240000300800 */
[----:B------:R-:W-:Y:S02]  /*a96e0*/  @P0 LOP3.LUT R240, R240, 0x400, RZ, 0xfc, !PT ;  /* 0x00000400f0f00812 */ /* 0x000fe400078efcff */
        /* <DEDUP_REMOVED lines=9> */
[C---:B------:R-:W-:Y:S01]  /*a9780*/  VIADD R35, R0.reuse, 0x6e ;  /* 0x0000006e00237836 */ /* 0x040fe20000000000 */
[----:B------:R-:W2:Y:S01]  /*a9790*/  LDL.LU R15, [R1+0x2b38] ;  /* 0x002b3800010f7983 */ /* 0x000ea20000300800 */
[----:B------:R-:W-:-:S02]  /*a97a0*/  VIADD R36, R0, 0x6d ;  /* 0x0000006d00247836 */ /* 0x000fc40000000000 */
[----:B------:R-:W-:Y:S01]  /*a97b0*/  VIADD R37, R0, 0x6c ;  /* 0x0000006c00257836 */ /* 0x000fe20000000000 */
[----:B------:R-:W4:Y:S03]  /*a97c0*/  LDL.LU R14, [R1+0x2b34] ;  /* 0x002b3400010e7983 */ /* 0x000f260000300800 */
[----:B------:R-:W-:Y:S01]  /*a97d0*/  @P1 LOP3.LUT R240, R240, 0x200, RZ, 0xfc, !PT ;  /* 0x00000200f0f01812 */ /* 0x000fe200078efcff */
[C---:B------:R-:W-:Y:S02]  /*a97e0*/  VIADD R38, R0.reuse, 0x6b ;  /* 0x0000006b00267836 */ /* 0x040fe40000000000 */
[----:B------:R-:W-:Y:S01]  /*a97f0*/  VIADD R109, R0, 0x4c ;  /* 0x0000004c006d7836 */ /* 0x000fe20000000000 */
[----:B------:R-:W-:Y:S01]  /*a9800*/  LOP3.LUT R240, R240, 0xfffffeff, RZ, 0xc0, !PT ;  /* 0xfffffefff0f07812 */ /* 0x000fe200078ec0ff */
[C---:B------:R-:W-:Y:S02]  /*a9810*/  VIADD R39, R0.reuse, 0x6a ;  /* 0x0000006a00277836 */ /* 0x040fe40000000000 */
        /* <DEDUP_REMOVED lines=20> */
[----:B------:R-:W-:Y:S01]  /*a9960*/  LOP3.LUT R240, R240, 0xffffffbf, RZ, 0xc0, !PT ;  /* 0xffffffbff0f07812 */ /* 0x000fe200078ec0ff */
[----:B------:R-:W-:-:S02]  /*a9970*/  VIADD R44, R0, 0x65 ;  /* 0x00000065002c7836 */ /* 0x000fc40000000000 */
[----:B------:R-:W-:Y:S01]  /*a9980*/  VIADD R154, R0, 0x40 ;  /* 0x00000040009a7836 */ /* 0x000fe20000000000 */
[----:B------:R-:W-:Y:S01]  /*a9990*/  @P0 LOP3.LUT R240, R240, 0x40, RZ, 0xfc, !PT ;  /* 0x00000040f0f00812 */ /* 0x000fe200078efcff */
[C---:B------:R-:W-:Y:S01]  /*a99a0*/  VIADD R45, R0.reuse, 0x64 ;  /* 0x00000064002d7836 */ /* 0x040fe20000000000 */
        /* <DEDUP_REMOVED lines=51> */
[----:B------:R-:W-:-:S02]  /*a9ce0*/  VIADD R119, R0, 0x49 ;  /* 0x0000004900777836 */ /* 0x000fc40000000000 */
[C---:B------:R-:W-:Y:S02]  /*a9cf0*/  VIADD R127, R0.reuse, 0x48 ;  /* 0x00000048007f7836 */ /* 0x040fe40000000000 */
[C---:B------:R-:W-:Y:S02]  /*a9d00*/  VIADD R135, R0.reuse, 0x47 ;  /* 0x0000004700877836 */ /* 0x040fe40000000000 */
[C---:B------:R-:W-:Y:S02]  /*a9d10*/  VIADD R167, R0.reuse, 0x33 ;  /* 0x0000003300a77836 */ /* 0x040fe40000000000 */
[C---:B------:R-:W-:Y:S02]  /*a9d20*/  VIADD R168, R0.reuse, 0x32 ;  /* 0x0000003200a87836 */ /* 0x040fe40000000000 */
[----:B------:R-:W-:Y:S01]  /*a9d30*/  VIADD R169, R0, 0x31 ;  /* 0x0000003100a97836 */ /* 0x000fe20000000000 */
[----:B------:R-:W-:Y:S01]  /*a9d40*/  @P1 LOP3.LUT R240, R240, 0x2, RZ, 0xfc, !PT ;  /* 0x00000002f0f01812 */ /* 0x000fe200078efcff */
[----:B------:R-:W-:-:S02]  /*a9d50*/  VIADD R170, R0, 0x30 ;  /* 0x0000003000aa7836 */ /* 0x000fc40000000000 */
[----:B------:R-:W-:Y:S01]  /*a9d60*/  VIADD R171, R0, 0x2f ;  /* 0x0000002f00ab7836 */ /* 0x000fe20000000000 */
[----:B------:R-:W-:Y:S01]  /*a9d70*/  LOP3.LUT R240, R240, 0xfffffffe, RZ, 0xc0, !PT ;  /* 0xfffffffef0f07812 */ /* 0x000fe200078ec0ff */
[C---:B------:R-:W-:Y:S02]  /*a9d80*/  VIADD R172, R0.reuse, 0x2e ;  /* 0x0000002e00ac7836 */ /* 0x040fe40000000000 */
[----:B------:R-:W-:Y:S01]  /*a9d90*/  VIADD R173, R0, 0x2d ;  /* 0x0000002d00ad7836 */ /* 0x000fe20000000000 */
[----:B------:R-:W-:Y:S01]  /*a9da0*/  @P0 LOP3.LUT R240, R240, 0x1, RZ, 0xfc, !PT ;  /* 0x00000001f0f00812 */ /* 0x000fe200078efcff */
[----:B------:R-:W-:Y:S01]  /*a9db0*/  VIADD R174, R0, 0x2c ;  /* 0x0000002c00ae7836 */ /* 0x000fe20000000000 */
[----:B------:R-:W-:Y:S01]  /*a9dc0*/  ISETP.GE.AND P0, PT, R16, UR11, PT ;  /* 0x0000000b10007c0c */ /* 0x000fe2000bf06270 */
[C---:B------:R-:W-:Y:S02]  /*a9dd0*/  VIADD R175, R0.reuse, 0x2b ;  /* 0x0000002b00af7836 */ /* 0x040fe40000000000 */
[C---:B------:R-:W-:Y:S01]  /*a9de0*/  VIADD R176, R0.reuse, 0x2a ;  /* 0x0000002a00b07836 */ /* 0x040fe20000000000 */
[----:B------:R-:W-:Y:S01]  /*a9df0*/  ISETP.LT.AND P1, PT, R7, UR12, !P0 ;  /* 0x0000000c07007c0c */ /* 0x000fe2000c721270 */
[----:B------:R-:W-:Y:S01]  /*a9e00*/  VIADD R177, R0, 0x29 ;  /* 0x0000002900b17836 */ /* 0x000fe20000000000 */
[----:B------:R-:W-:Y:S01]  /*a9e10*/  ISETP.LT.AND P0, PT, R6, UR27, !P0 ;  /* 0x0000001b06007c0c */ /* 0x000fe2000c701270 */
[C---:B------:R-:W-:Y:S01]  /*a9e20*/  VIADD R16, R0.reuse, 0xbf ;  /* 0x000000bf00107836 */ /* 0x040fe20000000000 */
[----:B------:R-:W-:Y:S01]  /*a9e30*/  ULDC UR27, c[0x0][0x228] ;  /* 0x00008a00001b7ab9 */ /* 0x000fe20000000800 */
[----:B------:R-:W-:-:S02]  /*a9e40*/  VIADD R178, R0, 0x28 ;  /* 0x0000002800b27836 */ /* 0x000fc40000000000 */
[C---:B------:R-:W-:Y:S02]  /*a9e50*/  VIADD R179, R0.reuse, 0x27 ;  /* 0x0000002700b37836 */ /* 0x040fe40000000000 */
[C---:B------:R-:W-:Y:S02]  /*a9e60*/  VIADD R180, R0.reuse, 0x26 ;  /* 0x0000002600b47836 */ /* 0x040fe40000000000 */
[C---:B------:R-:W-:Y:S02]  /*a9e70*/  VIADD R181, R0.reuse, 0x25 ;  /* 0x0000002500b57836 */ /* 0x040fe40000000000 */
[C---:B------:R-:W-:Y:S01]  /*a9e80*/  VIADD R182, R0.reuse, 0x24 ;  /* 0x0000002400b67836 */ /* 0x040fe20000000000 */
[----:B------:R-:W-:Y:S01]  /*a9e90*/  @P1 LOP3.LUT R241, R241, 0x80000000, RZ, 0xfc, !PT ;  /* 0x80000000f1f11812 */ /* 0x000fe200078efcff */
[C---:B------:R-:W-:Y:S02]  /*a9ea0*/  VIADD R183, R0.reuse, 0x23 ;  /* 0x0000002300b77836 */ /* 0x040fe40000000000 */
[C---:B------:R-:W-:Y:S01]  /*a9eb0*/  VIADD R184, R0.reuse, 0x22 ;  /* 0x0000002200b87836 */ /* 0x040fe20000000000 */
[----:B------:R-:W-:Y:S01]  /*a9ec0*/  LOP3.LUT R241, R241, 0xbfffffff, RZ, 0xc0, !PT ;  /* 0xbffffffff1f17812 */ /* 0x000fe200078ec0ff */
[----:B------:R-:W-:-:S02]  /*a9ed0*/  VIADD R185, R0, 0x21 ;  /* 0x0000002100b97836 */ /* 0x000fc40000000000 */
[C---:B------:R-:W-:Y:S01]  /*a9ee0*/  VIADD R186, R0.reuse, 0x20 ;  /* 0x0000002000ba7836 */ /* 0x040fe20000000000 */
[----:B------:R-:W-:Y:S01]  /*a9ef0*/  @P0 LOP3.LUT R241, R241, 0x40000000, RZ, 0xfc, !PT ;  /* 0x40000000f1f10812 */ /* 0x000fe200078efcff */
[C---:B------:R-:W-:Y:S01]  /*a9f00*/  VIADD R187, R0.reuse, 0x1f ;  /* 0x0000001f00bb7836 */ /* 0x040fe20000000000 */
[----:B------:R-:W-:Y:S01]  /*a9f10*/  ISETP.GE.AND P0, PT, R17, UR10, PT ;  /* 0x0000000a11007c0c */ /* 0x000fe2000bf06270 */
[C---:B------:R-:W-:Y:S02]  /*a9f20*/  VIADD R188, R0.reuse, 0x1e ;  /* 0x0000001e00bc7836 */ /* 0x040fe40000000000 */
[C---:B------:R-:W-:Y:S01]  /*a9f30*/  VIADD R189, R0.reuse, 0x1d ;  /* 0x0000001d00bd7836 */ /* 0x040fe20000000000 */
[----:B------:R-:W-:Y:S01]  /*a9f40*/  ISETP.LT.AND P1, PT, R7, UR18, !P0 ;  /* 0x0000001207007c0c */ /* 0x000fe2000c721270 */
[----:B------:R-:W-:Y:S01]  /*a9f50*/  VIADD R190, R0, 0x1c ;  /* 0x0000001c00be7836 */ /* 0x000fe20000000000 */
[----:B------:R-:W-:Y:S01]  /*a9f60*/  ISETP.LT.AND P0, PT, R6, UR22, !P0 ;  /* 0x0000001606007c0c */ /* 0x000fe2000c701270 */
[C---:B------:R-:W-:Y:S01]  /*a9f70*/  VIADD R191, R0.reuse, 0x1b ;  /* 0x0000001b00bf7836 */ /* 0x040fe20000000000 */
[----:B------:R-:W-:Y:S01]  /*a9f80*/  LOP3.LUT R241, R241, 0xdfffffff, RZ, 0xc0, !PT ;  /* 0xdffffffff1f17812 */ /* 0x000fe200078ec0ff */
[C---:B------:R-:W-:Y:S01]  /*a9f90*/  VIADD R17, R0.reuse, 0xbd ;  /* 0x000000bd00117836 */ /* 0x040fe20000000000 */
[----:B------:R-:W-:Y:S01]  /*a9fa0*/  ULDC UR22, c[0x0][0x228] ;  /* 0x00008a0000167ab9 */ /* 0x000fe20000000800 */
[----:B------:R-:W-:-:S02]  /*a9fb0*/  VIADD R192, R0, 0x1a ;  /* 0x0000001a00c07836 */ /* 0x000fc40000000000 */
[C---:B------:R-:W-:Y:S02]  /*a9fc0*/  VIADD R193, R0.reuse, 0x19 ;  /* 0x0000001900c17836 */ /* 0x040fe40000000000 */
[C---:B------:R-:W-:Y:S02]  /*a9fd0*/  VIADD R194, R0.reuse, 0x18 ;  /* 0x0000001800c27836 */ /* 0x040fe40000000000 */
[C---:B------:R-:W-:Y:S01]  /*a9fe0*/  VIADD R195, R0.reuse, 0x17 ;  /* 0x0000001700c37836 */ /* 0x040fe20000000000 */
[----:B------:R-:W-:Y:S01]  /*a9ff0*/  @P1 LOP3.LUT R241, R241, 0x20000000, RZ, 0xfc, !PT ;  /* 0x20000000f1f11812 */ /* 0x000fe200078efcff */
[C---:B------:R-:W-:Y:S02]  /*aa000*/  VIADD R196, R0.reuse, 0x16 ;  /* 0x0000001600c47836 */ /* 0x040fe40000000000 */
[C---:B------:R-:W-:Y:S01]  /*aa010*/  VIADD R197, R0.reuse, 0x15 ;  /* 0x0000001500c57836 */ /* 0x040fe20000000000 */
[----:B------:R-:W-:Y:S01]  /*aa020*/  LOP3.LUT R241, R241, 0xefffffff, RZ, 0xc0, !PT ;  /* 0xeffffffff1f17812 */ /* 0x000fe200078ec0ff */
[----:B------:R-:W-:Y:S01]  /*aa030*/  VIADD R198, R0, 0x14 ;  /* 0x0000001400c67836 */ /* 0x000fe20000000000 */
[----:B---3--:R-:W-:Y:S01]  /*aa040*/  LOP3.LUT R238, R238, 0x7fffffff, RZ, 0xc0, !PT ;  /* 0x7fffffffeeee7812 */ /* 0x008fe200078ec0ff */
[C---:B------:R-:W-:Y:S01]  /*aa050*/  VIADD R199, R0.reuse, 0x13 ;  /* 0x0000001300c77836 */ /* 0x040fe20000000000 */
[----:B------:R-:W-:Y:S01]  /*aa060*/  @P0 LOP3.LUT R241, R241, 0x10000000, RZ, 0xfc, !PT ;  /* 0x10000000f1f10812 */ /* 0x000fe200078efcff */
[----:B------:R-:W-:Y:S01]  /*aa070*/  VIADD R200, R0, 0x12 ;  /* 0x0000001200c87836 */ /* 0x000fe20000000000 */
[----:B------:R-:W-:Y:S01]  /*aa080*/  ISETP.GE.AND P0, PT, R16, UR4, PT ;  /* 0x0000000410007c0c */ /* 0x000fe2000bf06270 */
[----:B------:R-:W-:-:S02]  /*aa090*/  VIADD R201, R0, 0x11 ;  /* 0x0000001100c97836 */ /* 0x000fc40000000000 */
        /* <DEDUP_REMOVED lines=8> */
[----:B------:R-:W-:Y:S01]  /*aa120*/  ULDC UR34, c[0x0][0x228] ;  /* 0x00008a0000227ab9 */ /* 0x000fe20000000800 */
[----:B------:R-:W-:Y:S01]  /*aa130*/  VIADD R205, R0, 0xd ;  /* 0x0000000d00cd7836 */ /* 0x000fe20000000000 */
[----:B------:R-:W-:Y:S01]  /*aa140*/  LOP3.LUT R2, R2, 0x7fffffff, RZ, 0xc0, !PT ;  /* 0x7fffffff02027812 */ /* 0x000fe200078ec0ff */
[C---:B------:R-:W-:Y:S01]  /*aa150*/  VIADD R206, R0.reuse, 0xc ;  /* 0x0000000c00ce7836 */ /* 0x040fe20000000000 */
[----:B------:R-:W3:Y:S02]  /*aa160*/  LDL.LU R75, [R1+0x2ab0] ;  /* 0x002ab000014b7983 */ /* 0x000ee40000300800 */
[----:B------:R-:W-:Y:S01]  /*aa170*/  @P1 LOP3.LUT R241, R241, 0x8000000, RZ, 0xfc, !PT ;  /* 0x08000000f1f11812 */ /* 0x000fe200078efcff */
[C---:B------:R-:W-:Y:S01]  /*aa180*/  VIADD R207, R0.reuse, 0xb ;  /* 0x0000000b00cf7836 */ /* 0x040fe20000000000 */
[----:B------:R-:W3:Y:S02]  /*aa190*/  LDL.LU R73, [R1+0x2ab4] ;  /* 0x002ab40001497983 */ /* 0x000ee40000300800 */
[----:B------:R-:W-:Y:S01]  /*aa1a0*/  LOP3.LUT R241, R241, 0xfbffffff, RZ, 0xc0, !PT ;  /* 0xfbfffffff1f17812 */ /* 0x000fe200078ec0ff */
[----:B------:R-:W-:Y:S01]  /*aa1b0*/  VIADD R208, R0, 0xa ;  /* 0x0000000a00d07836 */ /* 0x000fe20000000000 */
[----:B------:R-:W3:Y:S02]  /*aa1c0*/  LDL.LU R71, [R1+0x2ab8] ;  /* 0x002ab80001477983 */ /* 0x000ee40000300800 */
[----:B------:R-:W-:-:S02]  /*aa1d0*/  @P0 LOP3.LUT R241, R241, 0x4000000, RZ, 0xfc, !PT ;  /* 0x04000000f1f10812 */ /* 0x000fc400078efcff */
[----:B------:R-:W-:-:S04]  /*aa1e0*/  ISETP.GE.AND P0, PT, R17, UR7, PT ;  /* 0x0000000711007c0c */ /* 0x000fc8000bf06270 */
[----:B------:R-:W-:Y:S02]  /*aa1f0*/  ISETP.LT.AND P2, PT, R7, UR6, !P0 ;  /* 0x0000000607007c0c */ /* 0x000fe4000c741270 */
[----:B------:R-:W-:Y:S01]  /*aa200*/  LOP3.LUT R241, R241, 0xfdffffff, RZ, 0xc0, !PT ;  /* 0xfdfffffff1f17812 */ /* 0x000fe200078ec0ff */
[----:B------:R-:W-:Y:S01]  /*aa210*/  VIADD R17, R0, 0xb9 ;  /* 0x000000b900117836 */ /* 0x000fe20000000000 */
[----:B------:R-:W-:Y:S01]  /*aa220*/  ISETP.LT.AND P1, PT, R6, UR42, !P0 ;  /* 0x0000002a06007c0c */ /* 0x000fe2000c721270 */
[----:B------:R-:W-:Y:S01]  /*aa230*/  ULDC.64 UR6, c[0x0][0x228] ;  /* 0x00008a0000067ab9 */ /* 0x000fe20000000a00 */
[----:B------:R-:W-:-:S07]  /*aa240*/  ISETP.GE.AND P0, PT, R16, UR9, PT ;  /* 0x0000000910007c0c */ /* 0x000fce000bf06270 */
[----:B------:R-:W-:Y:S01]  /*aa250*/  @P2 LOP3.LUT R241, R241, 0x2000000, RZ, 0xfc, !PT ;  /* 0x02000000f1f12812 */ /* 0x000fe200078efcff */
[----:B------:R-:W-:Y:S01]  /*aa260*/  ULDC UR42, c[0x0][0x228] ;  /* 0x00008a00002a7ab9 */ /* 0x000fe20000000800 */
[----:B------:R-:W-:Y:S01]  /*aa270*/  ISETP.LT.AND P2, PT, R7, UR40, !P0 ;  /* 0x0000002807007c0c */ /* 0x000fe2000c741270 */
[----:B------:R-:W-:Y:S01]  /*aa280*/  VIADD R16, R0, 0xb8 ;  /* 0x000000b800107836 */ /* 0x000fe20000000000 */
[----:B------:R-:W-:Y:S01]  /*aa290*/  LOP3.LUT R241, R241, 0xfeffffff, RZ, 0xc0, !PT ;  /* 0xfefffffff1f17812 */ /* 0x000fe200078ec0ff */
[----:B------:R-:W-:-:S03]  /*aa2a0*/  ULDC UR40, c[0x0][0x228] ;  /* 0x00008a0000287ab9 */ /* 0x000fc60000000800 */
[----:B------:R-:W-:Y:S02]  /*aa2b0*/  @P1 LOP3.LUT R241, R241, 0x1000000, RZ, 0xfc, !PT ;  /* 0x01000000f1f11812 */ /* 0x000fe400078efcff */
[----:B------:R-:W-:Y:S01]  /*aa2c0*/  ISETP.LT.AND P1, PT, R6, UR39, !P0 ;  /* 0x0000002706007c0c */ /* 0x000fe2000c721270 */
[----:B------:R-:W-:Y:S01]  /*aa2d0*/  ULDC UR39, c[0x0][0x228] ;  /* 0x00008a0000277ab9 */ /* 0x000fe20000000800 */
[----:B------:R-:W-:-:S04]  /*aa2e0*/  LOP3.LUT R241, R241, 0xff7fffff, RZ, 0xc0, !PT ;  /* 0xff7ffffff1f17812 */ /* 0x000fc800078ec0ff */
[----:B------:R-:W-:Y:S02]  /*aa2f0*/  @P2 LOP3.LUT R241, R241, 0x800000, RZ, 0xfc, !PT ;  /* 0x00800000f1f12812 */ /* 0x000fe400078efcff */
[----:B------:R-:W-:Y:S02]  /*aa300*/  ISETP.GE.AND P0, PT, R17, UR13, PT ;  /* 0x0000000d11007c0c */ /* 0x000fe4000bf06270 */
[----:B------:R-:W-:Y:S01]  /*aa310*/  LOP3.LUT R241, R241, 0xffbfffff, RZ, 0xc0, !PT ;  /* 0xffbffffff1f17812 */ /* 0x000fe200078ec0ff */
[----:B------:R-:W-:Y:S01]  /*aa320*/  VIADD R17, R0, 0xb7 ;  /* 0x000000b700117836 */ /* 0x000fe20000000000 */
[----:B------:R-:W-:Y:S02]  /*aa330*/  ULDC.64 UR12, c[0x0][0x228] ;  /* 0x00008a00000c7ab9 */ /* 0x000fe40000000a00 */
[----:B------:R-:W-:Y:S02]  /*aa340*/  @P1 LOP3.LUT R241, R241, 0x400000, RZ, 0xfc, !PT ;  /* 0x00400000f1f11812 */ /* 0x000fe400078efcff */
[----:B------:R-:W-:Y:S01]  /*aa350*/  ISETP.LT.AND P1, PT, R7, UR46, !P0 ;  /* 0x0000002e07007c0c */ /* 0x000fe2000c721270 */
[----:B------:R-:W-:Y:S01]  /*aa360*/  ULDC UR46, c[0x0][0x228] ;  /* 0x00008a00002e7ab9 */ /* 0x000fe20000000800 */
[----:B------:R-:W-:Y:S01]  /*aa370*/  ISETP.LT.AND P0, PT, R6, UR45, !P0 ;  /* 0x0000002d06007c0c */ /* 0x000fe2000c701270 */
[----:B------:R-:W-:Y:S01]  /*aa380*/  ULDC UR45, c[0x0][0x228] ;  /* 0x00008a00002d7ab9 */ /* 0x000fe20000000800 */
[----:B------:R-:W-:-:S09]  /*aa390*/  LOP3.LUT R241, R241, 0xffdfffff, RZ, 0xc0, !PT ;  /* 0xffdffffff1f17812 */ /* 0x000fd200078ec0ff */
[----:B------:R-:W-:-:S04]  /*aa3a0*/  @P1 LOP3.LUT R241, R241, 0x200000, RZ, 0xfc, !PT ;  /* 0x00200000f1f11812 */ /* 0x000fc800078efcff */
[----:B------:R-:W-:-:S04]  /*aa3b0*/  LOP3.LUT R241, R241, 0xffefffff, RZ, 0xc0, !PT ;  /* 0xffeffffff1f17812 */ /* 0x000fc800078ec0ff */
[----:B------:R-:W-:Y:S02]  /*aa3c0*/  @P0 LOP3.LUT R241, R241, 0x100000, RZ, 0xfc, !PT ;  /* 0x00100000f1f10812 */ /* 0x000fe400078efcff */
[----:B------:R-:W-:-:S04]  /*aa3d0*/  ISETP.GE.AND P0, PT, R16, UR21, PT ;  /* 0x0000001510007c0c */ /* 0x000fc8000bf06270 */
[----:B------:R-:W-:Y:S02]  /*aa3e0*/  ISETP.LT.AND P1, PT, R7, UR6, !P0 ;  /* 0x0000000607007c0c */ /* 0x000fe4000c721270 */
[----:B------:R-:W-:Y:S01]  /*aa3f0*/  ISETP.LT.AND P0, PT, R6, UR8, !P0 ;  /* 0x0000000806007c0c */ /* 0x000fe2000c701270 */
[----:B------:R-:W-:Y:S01]  /*aa400*/  ULDC.64 UR8, c[0x0][0x228] ;  /* 0x00008a0000087ab9 */ /* 0x000fe20000000a00 */
        /* <DEDUP_REMOVED lines=10> */
[----:B------:R-:W-:Y:S01]  /*aa4b0*/  ULDC.64 UR18, c[0x0][0x228] ;  /* 0x00008a0000127ab9 */ /* 0x000fe20000000a00 */
[----:B------:R-:W-:-:S09]  /*aa4c0*/  ULDC UR36, c[0x0][0x228] ;  /* 0x00008a0000247ab9 */ /* 0x000fd20000000800 */
[----:B------:R-:W-:-:S04]  /*aa4d0*/  @P1 LOP3.LUT R241, R241, 0x20000, RZ, 0xfc, !PT ;  /* 0x00020000f1f11812 */ /* 0x000fc800078efcff */
[----:B------:R-:W-:-:S04]  /*aa4e0*/  LOP3.LUT R241, R241, 0xfffeffff, RZ, 0xc0, !PT ;  /* 0xfffefffff1f17812 */ /* 0x000fc800078ec0ff */
[----:B------:R-:W-:Y:S02]  /*aa4f0*/  @P0 LOP3.LUT R241, R241, 0x10000, RZ, 0xfc, !PT ;  /* 0x00010000f1f10812 */ /* 0x000fe400078efcff */
[----:B------:R-:W-:Y:S01]  /*aa500*/  ISETP.GE.AND P0, PT, R16, UR17, PT ;  /* 0x0000001110007c0c */ /* 0x000fe2000bf06270 */
[----:B------:R-:W-:-:S03]  /*aa510*/  ULDC.64 UR16, c[0x0][0x228] ;  /* 0x00008a0000107ab9 */ /* 0x000fc60000000a00 */
[----:B------:R-:W-:Y:S02]  /*aa520*/  ISETP.LT.AND P1, PT, R7, UR12, !P0 ;  /* 0x0000000c07007c0c */ /* 0x000fe4000c721270 */
[----:B------:R-:W-:Y:S02]  /*aa530*/  ISETP.LT.AND P0, PT, R6, UR30, !P0 ;  /* 0x0000001e06007c0c */ /* 0x000fe4000c701270 */
[----:B------:R-:W-:Y:S01]  /*aa540*/  LOP3.LUT R241, R241, 0xffff7fff, RZ, 0xc0, !PT ;  /* 0xffff7ffff1f17812 */ /* 0x000fe200078ec0ff */
[----:B------:R-:W-:Y:S01]  /*aa550*/  VIADD R16, R0, 0xb4 ;  /* 0x000000b400107836 */ /* 0x000fe20000000000 */
[----:B------:R-:W-:-:S07]  /*aa560*/  ULDC UR30, c[0x0][0x228] ;  /* 0x00008a00001e7ab9 */ /* 0x000fce0000000800 */
        /* <DEDUP_REMOVED lines=29> */
[----:B------:R-:W-:-:S10]  /*aa740*/  ULDC.64 UR20, c[0x0][0x228] ;  /* 0x00008a0000147ab9 */ /* 0x000fd40000000a00 */
        /* <DEDUP_REMOVED lines=46> */
[----:B------:R-:W-:Y:S01]  /*aaa30*/  ISETP.LT.AND P0, PT, R6, UR54, !P0 ;  /* 0x0000003606007c0c */ /* 0x000fe2000c701270 */
[----:B------:R-:W-:Y:S01]  /*aaa40*/  VIADD R16, R0, 0xac ;  /* 0x000000ac00107836 */ /* 0x000fe20000000000 */
        /* <DEDUP_REMOVED lines=68> */
[----:B------:R-:W-:Y:S01]  /*aae90*/  ULDC UR39, c[0x0][0x228] ;  /* 0x00008a0000277ab9 */ /* 0x000fe20000000800 */
[----:B------:R-:W-:-:S09]  /*aaea0*/  LOP3.LUT R242, R242, 0xfffdffff, RZ, 0xc0, !PT ;  /* 0xfffdfffff2f27812 */ /* 0x000fd200078ec0ff */
[----:B------:R-:W-:-:S04]  /*aaeb0*/  @P1 LOP3.LUT R242, R242, 0x20000, RZ, 0xfc, !PT ;  /* 0x00020000f2f21812 */ /* 0x000fc800078efcff */
[----:B------:R-:W-:-:S04]  /*aaec0*/  LOP3.LUT R242, R242, 0xfffeffff, RZ, 0xc0, !PT ;  /* 0xfffefffff2f27812 */ /* 0x000fc800078ec0ff */
[----:B------:R-:W-:Y:S02]  /*aaed0*/  @P0 LOP3.LUT R242, R242, 0x10000, RZ, 0xfc, !PT ;  /* 0x00010000f2f20812 */ /* 0x000fe400078efcff */
[----:B------:R-:W-:Y:S01]  /*aaee0*/  ISETP.GE.AND P0, PT, R16, UR19, PT ;  /* 0x0000001310007c0c */ /* 0x000fe2000bf06270 */
[----:B------:R-:W-:Y:S01]  /*aaef0*/  VIADD R17, R0, 0xa5 ;  /* 0x000000a500117836 */ /* 0x000fe20000000000 */
[----:B------:R-:W-:Y:S01]  /*aaf00*/  LOP3.LUT R242, R242, 0xffff7fff, RZ, 0xc0, !PT ;  /* 0xffff7ffff2f27812 */ /* 0x000fe200078ec0ff */
[----:B------:R-:W-:Y:S01]  /*aaf10*/  ULDC.64 UR18, c[0x0][0x228] ;  /* 0x00008a0000127ab9 */ /* 0x000fe20000000a00 */
        /* <DEDUP_REMOVED lines=78> */
[----:B------:R-:W-:Y:S02]  /*ab400*/  ULDC.64 UR20, c[0x0][0x228] ;  /* 0x00008a0000147ab9 */ /* 0x000fe40000000a00 */
[----:B------:R-:W-:Y:S02]  /*ab410*/  ISETP.LT.AND P1, PT, R7, UR18, !P0 ;  /* 0x0000001207007c0c */ /* 0x000fe4000c721270 */
[----:B------:R-:W-:Y:S01]  /*ab420*/  ISETP.LT.AND P0, PT, R6, UR51, !P0 ;  /* 0x0000003306007c0c */ /* 0x000fe2000c701270 */
[----:B------:R-:W-:-:S10]  /*ab430*/  ULDC UR51, c[0x0][0x228] ;  /* 0x00008a0000337ab9 */ /* 0x000fd40000000800 */
        /* <DEDUP_REMOVED lines=316> */
[----:B------:R-:W-:-:S10]  /*ac800*/  ULDC UR59, c[0x0][0x228] ;  /* 0x00008a00003b7ab9 */ /* 0x000fd40000000800 */
        /* <DEDUP_REMOVED lines=570> */
[----:B----4-:R-:W-:-:S09]  /*aebb0*/  LOP3.LUT R14, R14, 0x7fffffff, RZ, 0xc0, !PT ;  /* 0x7fffffff0e0e7812 */ /* 0x010fd200078ec0ff */
        /* <DEDUP_REMOVED lines=118> */
[----:B------:R-:W-:Y:S01]  /*af320*/  ISETP.LT.AND P1, PT, R7, UR12, !P0 ;  /* 0x0000000c07007c0c */ /* 0x000fe2000c721270 */
[----:B------:R-:W-:Y:S01]  /*af330*/  ULDC UR12, c[0x0][0x228] ;  /* 0x00008a00000c7ab9 */ /* 0x000fe20000000800 */
[----:B------:R-:W-:Y:S01]  /*af340*/  ISETP.LT.AND P0, PT, R6, UR16, !P0 ;  /* 0x0000001006007c0c */ /* 0x000fe2000c701270 */
[----:B------:R-:W-:Y:S01]  /*af350*/  ULDC.64 UR16, c[0x0][0x228] ;  /* 0x00008a0000107ab9 */ /* 0x000fe20000000a00 */
        /* <DEDUP_REMOVED lines=9> */
[----:B--2---:R-:W-:Y:S02]  /*af3f0*/  LOP3.LUT R15, R15, 0x7fffffff, RZ, 0xc0, !PT ;  /* 0x7fffffff0f0f7812 */ /* 0x004fe400078ec0ff */
[----:B------:R-:W-:-:S09]  /*af400*/  LOP3.LUT R14, R14, 0xfffffffd, RZ, 0xc0, !PT ;  /* 0xfffffffd0e0e7812 */ /* 0x000fd200078ec0ff */
[----:B------:R-:W-:Y:S02]  /*af410*/  @P0 LOP3.LUT R15, R15, 0x80000000, RZ, 0xfc, !PT ;  /* 0x800000000f0f0812 */ /* 0x000fe400078efcff */
[----:B------:R-:W-:Y:S02]  /*af420*/  ISETP.GE.AND P0, PT, R171, UR19, PT ;  /* 0x00000013ab007c0c */ /* 0x000fe4000bf06270 */
[----:B------:R-:W-:Y:S02]  /*af430*/  @P1 LOP3.LUT R14, R14, 0x2, RZ, 0xfc, !PT ;  /* 0x000000020e0e1812 */ /* 0x000fe400078efcff */
        /* <DEDUP_REMOVED lines=43> */
[----:B------:R-:W-:Y:S02]  /*af6f0*/  LOP3.LUT R15, R15, 0xfffff7ff, RZ, 0xc0, !PT ;  /* 0xfffff7ff0f0f7812 */ /* 0x000fe400078ec0ff */
[----:B------:R-:W-:Y:S01]  /*af700*/  ISETP.GE.AND P0, PT, R177, UR15, PT ;  /* 0x0000000fb1007c0c */ /* 0x000fe2000bf06270 */
[----:B------:R-:W-:-:S06]  /*af710*/  ULDC.64 UR14, c[0x0][0x228] ;  /* 0x00008a00000e7ab9 */ /* 0x000fcc0000000a00 */
[----:B------:R-:W-:-:S04]  /*af720*/  @P2 LOP3.LUT R15, R15, 0x800, RZ, 0xfc, !PT ;  /* 0x000008000f0f2812 */ /* 0x000fc800078efcff */
[----:B------:R-:W-:-:S04]  /*af730*/  LOP3.LUT R15, R15, 0xfffffdff, RZ, 0xc0, !PT ;  /* 0xfffffdff0f0f7812 */ /* 0x000fc800078ec0ff */
[----:B------:R-:W-:Y:S02]  /*af740*/  @P1 LOP3.LUT R15, R15, 0x200, RZ, 0xfc, !PT ;  /* 0x000002000f0f1812 */ /* 0x000fe400078efcff */
[----:B------:R-:W-:Y:S02]  /*af750*/  ISETP.LT.AND P1, PT, R7, UR16, !P0 ;  /* 0x0000001007007c0c */ /* 0x000fe4000c721270 */
[----:B------:R-:W-:Y:S01]  /*af760*/  ISETP.LT.AND P0, PT, R6, UR60, !P0 ;  /* 0x0000003c06007c0c */ /* 0x000fe2000c701270 */
[----:B------:R-:W-:Y:S01]  /*af770*/  VIADD R209, R0, 0x9 ;  /* 0x0000000900d17836 */ /* 0x000fe20000000000 */
[----:B------:R-:W-:Y:S01]  /*af780*/  LOP3.LUT R15, R15, 0xfffffeff, RZ, 0xc0, !PT ;  /* 0xfffffeff0f0f7812 */ /* 0x000fe200078ec0ff */
[----:B------:R-:W-:-:S08]  /*af790*/  ULDC UR60, c[0x0][0x228] ;  /* 0x00008a00003c7ab9 */ /* 0x000fd00000000800 */
        /* <DEDUP_REMOVED lines=19> */
[----:B------:R-:W-:Y:S01]  /*af8d0*/  ULDC UR58, c[0x0][0x228] ;  /* 0x00008a00003a7ab9 */ /* 0x000fe20000000800 */
[----:B------:R-:W-:-:S09]  /*af8e0*/  LOP3.LUT R15, R15, 0xfffffffd, RZ, 0xc0, !PT ;  /* 0xfffffffd0f0f7812 */ /* 0x000fd200078ec0ff */
[----:B------:R-:W-:Y:S02]  /*af8f0*/  @P0 LOP3.LUT R236, R236, 0x80000000, RZ, 0xfc, !PT ;  /* 0x80000000ecec0812 */ /* 0x000fe400078efcff */
[----:B------:R-:W-:Y:S01]  /*af900*/  ISETP.GE.AND P0, PT, R180, UR7, PT ;  /* 0x00000007b4007c0c */ /* 0x000fe2000bf06270 */
[----:B------:R-:W-:-:S03]  /*af910*/  ULDC.64 UR6, c[0x0][0x228] ;  /* 0x00008a0000067ab9 */ /* 0x000fc60000000a00 */
[----:B------:R-:W-:Y:S02]  /*af920*/  ISETP.LT.AND P2, PT, R7, UR20, !P0 ;  /* 0x0000001407007c0c */ /* 0x000fe4000c741270 */
[----:B------:R-:W-:Y:S02]  /*af930*/  @P1 LOP3.LUT R15, R15, 0x2, RZ, 0xfc, !PT ;  /* 0x000000020f0f1812 */ /* 0x000fe400078efcff */
[----:B------:R-:W-:Y:S01]  /*af940*/  ISETP.LT.AND P1, PT, R6, UR57, !P0 ;  /* 0x0000003906007c0c */ /* 0x000fe2000c721270 */
[----:B------:R-:W-:Y:S01]  /*af950*/  ULDC UR57, c[0x0][0x228] ;  /* 0x00008a0000397ab9 */ /* 0x000fe20000000800 */
[----:B------:R-:W-:Y:S02]  /*af960*/  LOP3.LUT R236, R236, 0xdfffffff, RZ, 0xc0, !PT ;  /* 0xdfffffffecec7812 */ /* 0x000fe400078ec0ff */
[----:B------:R-:W-:Y:S01]  /*af970*/  ISETP.GE.AND P0, PT, R181, UR9, PT ;  /* 0x00000009b5007c0c */ /* 0x000fe2000bf06270 */
[----:B------:R-:W-:-:S04]  /*af980*/  ULDC.64 UR8, c[0x0][0x228] ;  /* 0x00008a0000087ab9 */ /* 0x000fc80000000a00 */
[----:B------:R-:W-:Y:S02]  /*af990*/  @P2 LOP3.LUT R236, R236, 0x20000000, RZ, 0xfc, !PT ;  /* 0x20000000ecec2812 */ /* 0x000fe400078efcff */
[----:B------:R-:W-:Y:S02]  /*af9a0*/  ISETP.LT.AND P2, PT, R7, UR6, !P0 ;  /* 0x0000000607007c0c */ /* 0x000fe4000c741270 */
[----:B------:R-:W-:-:S04]  /*af9b0*/  LOP3.LUT R236, R236, 0xf7ffffff, RZ, 0xc0, !PT ;  /* 0xf7ffffffecec7812 */ /* 0x000fc800078ec0ff */
[----:B------:R-:W-:Y:S02]  /*af9c0*/  @P1 LOP3.LUT R236, R236, 0x8000000, RZ, 0xfc, !PT ;  /* 0x08000000ecec1812 */ /* 0x000fe400078efcff */
[----:B------:R-:W-:Y:S02]  /*af9d0*/  ISETP.LT.AND P1, PT, R6, UR54, !P0 ;  /* 0x0000003606007c0c */ /* 0x000fe4000c721270 */
[----:B------:R-:W-:Y:S01]  /*af9e0*/  LOP3.LUT R237, R237, 0x7fffffff, RZ, 0xc0, !PT ;  /* 0x7fffffffeded7812 */ /* 0x000fe200078ec0ff */
[----:B------:R-:W-:Y:S01]  /*af9f0*/  VIADD R96, R0, 0x159 ;  /* 0x0000015900607836 */ /* 0x000fe20000000000 */
[----:B------:R-:W-:Y:S01]  /*afa00*/  LOP3.LUT R236, R236, 0xfdffffff, RZ, 0xc0, !PT ;  /* 0xfdffffffecec7812 */ /* 0x000fe200078ec0ff */
[----:B------:R-:W-:Y:S01]  /*afa10*/  VIADD R94, R0, 0x15b ;  /* 0x0000015b005e7836 */ /* 0x000fe20000000000 */
[----:B------:R-:W-:Y:S01]  /*afa20*/  ISETP.GE.AND P0, PT, R182, UR13, PT ;  /* 0x0000000db6007c0c */ /* 0x000fe2000bf06270 */
[----:B------:R-:W-:Y:S01]  /*afa30*/  ULDC.64 UR12, c[0x0][0x228] ;  /* 0x00008a00000c7ab9 */ /* 0x000fe20000000a00 */
[----:B------:R-:W-:Y:S01]  /*afa40*/  @P2 LOP3.LUT R236, R236, 0x2000000, RZ, 0xfc, !PT ;  /* 0x02000000ecec2812 */ /* 0x000fe200078efcff */
[C---:B------:R-:W-:Y:S01]  /*afa50*/  VIADD R93, R0.reuse, 0x15c ;  /* 0x0000015c005d7836 */ /* 0x040fe20000000000 */
[----:B------:R-:W-:Y:S01]  /*afa60*/  ISETP.LT.AND P2, PT, R7, UR8, !P0 ;  /* 0x0000000807007c0c */ /* 0x000fe2000c741270 */
[----:B------:R-:W-:Y:S01]  /*afa70*/  VIADD R92, R0, 0x15d ;  /* 0x0000015d005c7836 */ /* 0x000fe20000000000 */
[----:B------:R-:W-:Y:S01]  /*afa80*/  LOP3.LUT R236, R236, 0xff7fffff, RZ, 0xc0, !PT ;  /* 0xff7fffffecec7812 */ /* 0x000fe200078ec0ff */
[----:B------:R-:W-:-:S02]  /*afa90*/  VIADD R91, R0, 0x15e ;  /* 0x0000015e005b7836 */ /* 0x000fc40000000000 */
[----:B------:R-:W-:Y:S01]  /*afaa0*/  VIADD R90, R0, 0x15f ;  /* 0x0000015f005a7836 */ /* 0x000fe20000000000 */
[----:B------:R-:W-:Y:S01]  /*afab0*/  @P1 LOP3.LUT R236, R236, 0x800000, RZ, 0xfc, !PT ;  /* 0x00800000ecec1812 */ /* 0x000fe200078efcff */
[----:B------:R-:W-:Y:S01]  /*afac0*/  VIADD R89, R0, 0x160 ;  /* 0x0000016000597836 */ /* 0x000fe20000000000 */
[----:B------:R-:W-:Y:S01]  /*afad0*/  ISETP.LT.AND P1, PT, R6, UR52, !P0 ;  /* 0x0000003406007c0c */ /* 0x000fe2000c721270 */
[----:B------:R-:W-:Y:S01]  /*afae0*/  VIADD R88, R0, 0x161 ;  /* 0x0000016100587836 */ /* 0x000fe20000000000 */
[----:B------:R-:W-:Y:S01]  /*afaf0*/  LOP3.LUT R236, R236, 0xffdfffff, RZ, 0xc0, !PT ;  /* 0xffdfffffecec7812 */ /* 0x000fe200078ec0ff */
[----:B------:R-:W-:Y:S01]  /*afb00*/  VIADD R87, R0, 0x162 ;  /* 0x0000016200577836 */ /* 0x000fe20000000000 */
[----:B------:R-:W-:Y:S01]  /*afb10*/  ISETP.GE.AND P0, PT, R183, UR17, PT ;  /* 0x00000011b7007c0c */ /* 0x000fe2000bf06270 */
[----:B------:R-:W-:Y:S01]  /*afb20*/  ULDC.64 UR16, c[0x0][0x228] ;  /* 0x00008a0000107ab9 */ /* 0x000fe20000000a00 */
[----:B------:R-:W-:Y:S01]  /*afb30*/  @P2 LOP3.LUT R236, R236, 0x200000, RZ, 0xfc, !PT ;  /* 0x00200000ecec2812 */ /* 0x000fe200078efcff */
[C---:B------:R-:W-:Y:S01]  /*afb40*/  VIADD R86, R0.reuse, 0x163 ;  /* 0x0000016300567836 */ /* 0x040fe20000000000 */
[C---:B------:R-:W-:Y:S01]  /*afb50*/  ISETP.LT.AND P2, PT, R7.reuse, UR12, !P0 ;  /* 0x0000000c07007c0c */ /* 0x040fe2000c741270 */
[----:B------:R-:W-:Y:S01]  /*afb60*/  VIADD R85, R0, 0x164 ;  /* 0x0000016400557836 */ /* 0x000fe20000000000 */
[----:B------:R-:W-:Y:S01]  /*afb70*/  LOP3.LUT R236, R236, 0xfff7ffff, RZ, 0xc0, !PT ;  /* 0xfff7ffffecec7812 */ /* 0x000fe200078ec0ff */
[----:B------:R-:W-:Y:S01]  /*afb80*/  VIADD R95, R0, 0x15a ;  /* 0x0000015a005f7836 */ /* 0x000fe20000000000 */
[----:B------:R-:W-:Y:S01]  /*afb90*/  ISETP.GE.AND P3, PT, R92, UR41, PT ;  /* 0x000000295c007c0c */ /* 0x000fe2000bf66270 */
        /* <DEDUP_REMOVED lines=18> */
[----:B------:R-:W-:Y:S02]  /*afcc0*/  ISETP.LT.AND P1, PT, R6, UR48, !P0 ;  /* 0x0000003006007c0c */ /* 0x000fe4000c721270 */
[----:B---3--:R-:W-:Y:S01]  /*afcd0*/  R2UR UR11, R75 ;  /* 0x000000004b0b72ca */ /* 0x008fe200000e0000 */
[----:B------:R-:W-:Y:S01]  /*afce0*/  VIADD R74, R0, 0x16f ;  /* 0x0000016f004a7836 */ /* 0x000fe20000000000 */
[----:B------:R-:W-:Y:S02]  /*afcf0*/  LOP3.LUT R236, R236, 0xffffbfff, RZ, 0xc0, !PT ;  /* 0xffffbfffecec7812 */ /* 0x000fe400078ec0ff */
[----:B------:R-:W-:Y:S01]  /*afd00*/  R2UR UR10, R73 ;  /* 0x00000000490a72ca */ /* 0x000fe200000e0000 */
[----:B------:R-:W-:Y:S01]  /*afd10*/  VIADD R72, R0, 0x171 ;  /* 0x0000017100487836 */ /* 0x000fe20000000000 */
[----:B------:R-:W-:Y:S01]  /*afd20*/  ISETP.GE.AND P0, PT, R185, UR19, PT ;  /* 0x00000013b9007c0c */ /* 0x000fe2000bf06270 */
[----:B------:R-:W-:Y:S01]  /*afd30*/  ULDC.64 UR18, c[0x0][0x228] ;  /* 0x00008a0000127ab9 */ /* 0x000fe20000000a00 */
[----:B------:R-:W-:-:S02]  /*afd40*/  @P2 LOP3.LUT R236, R236, 0x4000, RZ, 0xfc, !PT ;  /* 0x00004000ecec2812 */ /* 0x000fc400078efcff */
[----:B------:R-:W-:Y:S01]  /*afd50*/  R2UR UR4, R71 ;  /* 0x00000000470472ca */ /* 0x000fe200000e0000 */
[C---:B------:R-:W-:Y:S01]  /*afd60*/  VIADD R70, R0.reuse, 0x173 ;  /* 0x0000017300467836 */ /* 0x040fe20000000000 */
[----:B------:R-:W-:Y:S02]  /*afd70*/  ISETP.LT.AND P2, PT, R7, UR14, !P0 ;  /* 0x0000000e07007c0c */ /* 0x000fe4000c741270 */
[----:B------:R-:W-:Y:S01]  /*afd80*/  PRMT R145, R67, 0x5410, R145 ;  /* 0x0000541043917816 */ /* 0x000fe20000000091 */
[----:B------:R-:W-:Y:S01]  /*afd90*/  VIADD R69, R0, 0x174 ;  /* 0x0000017400457836 */ /* 0x000fe20000000000 */
[----:B------:R-:W-:Y:S02]  /*afda0*/  LOP3.LUT R236, R236, 0xffffefff, RZ, 0xc0, !PT ;  /* 0xffffefffecec7812 */ /* 0x000fe400078ec0ff */
[----:B------:R-:W-:Y:S02]  /*afdb0*/  PRMT R146, R66, 0x5410, R146 ;  /* 0x0000541042927816 */ /* 0x000fe40000000092 */
[----:B------:R-:W-:-:S02]  /*afdc0*/  PRMT R144, R68, 0x5410, R144 ;  /* 0x0000541044907816 */ /* 0x000fc40000000090 */
[----:B------:R-:W-:Y:S02]  /*afdd0*/  PRMT R147, R65, 0x5410, R147 ;  /* 0x0000541041937816 */ /* 0x000fe40000000093 */
[----:B------:R-:W-:Y:S02]  /*afde0*/  PRMT R136, R64, 0x5410, R136 ;  /* 0x0000541040887816 */ /* 0x000fe40000000088 */
[----:B------:R-:W-:Y:S01]  /*afdf0*/  PRMT R140, R63, 0x5410, R140 ;  /* 0x000054103f8c7816 */ /* 0x000fe2000000008c */
[----:B------:R-:W-:Y:S01]  /*afe00*/  VIADD R62, R0, 0x17b ;  /* 0x0000017b003e7836 */ /* 0x000fe20000000000 */
[----:B------:R-:W-:Y:S02]  /*afe10*/  @P1 LOP3.LUT R236, R236, 0x1000, RZ, 0xfc, !PT ;  /* 0x00001000ecec1812 */ /* 0x000fe400078efcff */
[----:B------:R-:W-:Y:S02]  /*afe20*/  PRMT R141, R61, 0x5410, R141 ;  /* 0x000054103d8d7816 */ /* 0x000fe4000000008d */
[----:B------:R-:W-:-:S02]  /*afe30*/  PRMT R142, R60, 0x5410, R142 ;  /* 0x000054103c8e7816 */ /* 0x000fc4000000008e */
[----:B------:R-:W-:Y:S02]  /*afe40*/  PRMT R132, R59, 0x5410, R132 ;  /* 0x000054103b847816 */ /* 0x000fe40000000084 */
[----:B------:R-:W-:Y:S02]  /*afe50*/  PRMT R137, R58, 0x5410, R137 ;  /* 0x000054103a897816 */ /* 0x000fe40000000089 */
[----:B------:R-:W-:Y:S01]  /*afe60*/  PRMT R138, R57, 0x5410, R138 ;  /* 0x00005410398a7816 */ /* 0x000fe2000000008a */
        /* <DEDUP_REMOVED lines=47> */
[C---:B------:R-:W-:Y:S01]  /*b0160*/  VIADD R48, R0.reuse, 0x189 ;  /* 0x0000018900307836 */ /* 0x040fe20000000000 */
[----:B------:R-:W-:Y:S01]  /*b0170*/  ISETP.GE.AND P0, PT, R189, UR13, PT ;  /* 0x0000000dbd007c0c */ /* 0x000fe2000bf06270 */
[----:B------:R-:W-:Y:S01]  /*b0180*/  ULDC.64 UR12, c[0x0][0x228] ;  /* 0x00008a00000c7ab9 */ /* 0x000fe20000000a00 */
[C---:B------:R-:W-:Y:S01]  /*b0190*/  VIADD R47, R0.reuse, 0x18a ;  /* 0x0000018a002f7836 */ /* 0x040fe20000000000 */
[----:B------:R-:W-:Y:S01]  /*b01a0*/  @P2 LOP3.LUT R237, R237, 0x80000000, RZ, 0xfc, !PT ;  /* 0x80000000eded2812 */ /* 0x000fe200078efcff */
[C---:B------:R-:W-:Y:S01]  /*b01b0*/  VIADD R46, R0.reuse, 0x18b ;  /* 0x0000018b002e7836 */ /* 0x040fe20000000000 */
[----:B------:R-:W-:Y:S01]  /*b01c0*/  ISETP.LT.AND P2, PT, R7, UR8, !P0 ;  /* 0x0000000807007c0c */ /* 0x000fe2000c741270 */
[C---:B------:R-:W-:Y:S01]  /*b01d0*/  VIADD R45, R0.reuse, 0x18c ;  /* 0x0000018c002d7836 */ /* 0x040fe20000000000 */
[----:B------:R-:W-:Y:S01]  /*b01e0*/  LOP3.LUT R237, R237, 0xdfffffff, RZ, 0xc0, !PT ;  /* 0xdfffffffeded7812 */ /* 0x000fe200078ec0ff */
[----:B------:R-:W-:Y:S01]  /*b01f0*/  VIADD R44, R0, 0x18d ;  /* 0x0000018d002c7836 */ /* 0x000fe20000000000 */
[----:B------:R-:W-:Y:S01]  /*b0200*/  LOP3.LUT R236, R236, 0xfffffffe, RZ, 0xc0, !PT ;  /* 0xfffffffeecec7812 */ /* 0x000fe200078ec0ff */
[C---:B------:R-:W-:Y:S01]  /*b0210*/  VIADD R43, R0.reuse, 0x18e ;  /* 0x0000018e002b7836 */ /* 0x040fe20000000000 */
[----:B------:R-:W-:Y:S01]  /*b0220*/  @P1 LOP3.LUT R237, R237, 0x20000000, RZ, 0xfc, !PT ;  /* 0x20000000eded1812 */ /* 0x000fe200078efcff */
[----:B------:R-:W-:Y:S01]  /*b0230*/  VIADD R42, R0, 0x18f ;  /* 0x0000018f002a7836 */ /* 0x000fe20000000000 */
[----:B------:R-:W-:Y:S01]  /*b0240*/  ISETP.LT.AND P1, PT, R6, UR34, !P0 ;  /* 0x0000002206007c0c */ /* 0x000fe2000c721270 */
[C---:B------:R-:W-:Y:S01]  /*b0250*/  VIADD R41, R0.reuse, 0x190 ;  /* 0x0000019000297836 */ /* 0x040fe20000000000 */
[----:B------:R-:W-:Y:S01]  /*b0260*/  LOP3.LUT R237, R237, 0xefffffff, RZ, 0xc0, !PT ;  /* 0xefffffffeded7812 */ /* 0x000fe200078ec0ff */
[----:B------:R-:W-:Y:S01]  /*b0270*/  VIADD R40, R0, 0x191 ;  /* 0x0000019100287836 */ /* 0x000fe20000000000 */
[----:B------:R-:W-:Y:S01]  /*b0280*/  ISETP.GE.AND P0, PT, R190, UR17, PT ;  /* 0x00000011be007c0c */ /* 0x000fe2000bf06270 */
[----:B------:R-:W-:Y:S01]  /*b0290*/  ULDC.64 UR16, c[0x0][0x228] ;  /* 0x00008a0000107ab9 */ /* 0x000fe20000000a00 */
[----:B------:R-:W-:Y:S01]  /*b02a0*/  @P2 LOP3.LUT R237, R237, 0x10000000, RZ, 0xfc, !PT ;  /* 0x10000000eded2812 */ /* 0x000fe200078efcff */
[C---:B------:R-:W-:Y:S01]  /*b02b0*/  VIADD R38, R0.reuse, 0x193 ;  /* 0x0000019300267836 */ /* 0x040fe20000000000 */
[----:B------:R-:W-:Y:S01]  /*b02c0*/  ISETP.LT.AND P2, PT, R7, UR12, !P0 ;  /* 0x0000000c07007c0c */ /* 0x000fe2000c741270 */
[C---:B------:R-:W-:Y:S01]  /*b02d0*/  VIADD R39, R0.reuse, 0x192 ;  /* 0x0000019200277836 */ /* 0x040fe20000000000 */
[----:B------:R-:W-:Y:S01]  /*b02e0*/  LOP3.LUT R237, R237, 0xfdffffff, RZ, 0xc0, !PT ;  /* 0xfdffffffeded7812 */ /* 0x000fe200078ec0ff */
[C---:B------:R-:W-:Y:S01]  /*b02f0*/  VIADD R37, R0.reuse, 0x194 ;  /* 0x0000019400257836 */ /* 0x040fe20000000000 */
[----:B------:R-:W-:Y:S01]  /*b0300*/  LOP3.LUT R15, R15, 0xfffffffe, RZ, 0xc0, !PT ;  /* 0xfffffffe0f0f7812 */ /* 0x000fe200078ec0ff */
[C---:B------:R-:W-:Y:S01]  /*b0310*/  VIADD R36, R0.reuse, 0x195 ;  /* 0x0000019500247836 */ /* 0x040fe20000000000 */
[----:B------:R-:W-:Y:S01]  /*b0320*/  @P1 LOP3.LUT R237, R237, 0x2000000, RZ, 0xfc, !PT ;  /* 0x02000000eded1812 */ /* 0x000fe200078efcff */
[----:B------:R-:W-:Y:S01]  /*b0330*/  VIADD R35, R0, 0x196 ;  /* 0x0000019600237836 */ /* 0x000fe20000000000 */
[----:B------:R-:W-:Y:S01]  /*b0340*/  ISETP.LT.AND P1, PT, R6, UR30, !P0 ;  /* 0x0000001e06007c0c */ /* 0x000fe2000c721270 */
[----:B------:R-:W-:Y:S01]  /*b0350*/  ULDC UR30, c[0x0][0x22c] ;  /* 0x00008b00001e7ab9 */ /* 0x000fe20000000800 */
[----:B------:R-:W-:Y:S01]  /*b0360*/  LOP3.LUT R237, R237, 0xfeffffff, RZ, 0xc0, !PT ;  /* 0xfeffffffeded7812 */ /* 0x000fe200078ec0ff */
[C---:B------:R-:W-:Y:S01]  /*b0370*/  VIADD R34, R0.reuse, 0x197 ;  /* 0x0000019700227836 */ /* 0x040fe20000000000 */
[----:B------:R-:W-:Y:S01]  /*b0380*/  ISETP.GE.AND P0, PT, R191, UR15, PT ;  /* 0x0000000fbf007c0c */ /* 0x000fe2000bf06270 */
[----:B------:R-:W-:Y:S01]  /*b0390*/  ULDC.64 UR14, c[0x0][0x228] ;  /* 0x00008a00000e7ab9 */ /* 0x000fe20000000a00 */
[----:B------:R-:W-:Y:S01]  /*b03a0*/  @P2 LOP3.LUT R237, R237, 0x1000000, RZ, 0xfc, !PT ;  /* 0x01000000eded2812 */ /* 0x000fe200078efcff */
[----:B------:R-:W-:Y:S01]  /*b03b0*/  ULDC UR34, c[0x0][0x22c] ;  /* 0x00008b0000227ab9 */ /* 0x000fe20000000800 */
[----:B------:R-:W-:Y:S01]  /*b03c0*/  ISETP.LT.AND P2, PT, R7, UR16, !P0 ;  /* 0x0000001007007c0c */ /* 0x000fe2000c741270 */
[C---:B------:R-:W-:Y:S01]  /*b03d0*/  VIADD R33, R0.reuse, 0x198 ;  /* 0x0000019800217836 */ /* 0x040fe20000000000 */
[----:B------:R-:W-:Y:S01]  /*b03e0*/  LOP3.LUT R237, R237, 0xffbfffff, RZ, 0xc0, !PT ;  /* 0xffbfffffeded7812 */ /* 0x000fe200078ec0ff */
[----:B------:R-:W-:Y:S01]  /*b03f0*/  ULDC UR36, c[0x0][0x22c] ;  /* 0x00008b0000247ab9 */ /* 0x000fe20000000800 */
[C---:B------:R-:W-:Y:S01]  /*b0400*/  VIADD R32, R0.reuse, 0x199 ;  /* 0x0000019900207836 */ /* 0x040fe20000000000 */
[----:B------:R-:W-:Y:S01]  /*b0410*/  ULDC UR40, c[0x0][0x22c] ;  /* 0x00008b0000287ab9 */ /* 0x000fe20000000800 */
[----:B------:R-:W-:Y:S01]  /*b0420*/  @P1 LOP3.LUT R237, R237, 0x400000, RZ, 0xfc, !PT ;  /* 0x00400000eded1812 */ /* 0x000fe200078efcff */
[----:B------:R-:W-:Y:S01]  /*b0430*/  VIADD R31, R0, 0x19a ;  /* 0x0000019a001f7836 */ /* 0x000fe20000000000 */
[----:B------:R-:W-:Y:S01]  /*b0440*/  ISETP.LT.AND P1, PT, R6, UR28, !P0 ;  /* 0x0000001c06007c0c */ /* 0x000fe2000c721270 */
[----:B------:R-:W-:Y:S01]  /*b0450*/  ULDC UR28, c[0x0][0x22c] ;  /* 0x00008b00001c7ab9 */ /* 0x000fe20000000800 */
[----:B------:R-:W-:Y:S01]  /*b0460*/  LOP3.LUT R237, R237, 0xffdfffff, RZ, 0xc0, !PT ;  /* 0xffdfffffeded7812 */ /* 0x000fe200078ec0ff */
[----:B------:R-:W-:Y:S01]  /*b0470*/  VIADD R30, R0, 0x19b ;  /* 0x0000019b001e7836 */ /* 0x000fe20000000000 */
[----:B------:R-:W-:Y:S01]  /*b0480*/  ISETP.GE.AND P0, PT, R192, UR19, PT ;  /* 0x00000013c0007c0c */ /* 0x000fe2000bf06270 */
[----:B------:R-:W-:Y:S01]  /*b0490*/  ULDC.64 UR18, c[0x0][0x228] ;  /* 0x00008a0000127ab9 */ /* 0x000fe20000000a00 */
[----:B------:R-:W-:Y:S01]  /*b04a0*/  @P2 LOP3.LUT R237, R237, 0x200000, RZ, 0xfc, !PT ;  /* 0x00200000eded2812 */ /* 0x000fe200078efcff */
[C---:B------:R-:W-:Y:S01]  /*b04b0*/  VIADD R29, R0.reuse, 0x19c ;  /* 0x0000019c001d7836 */ /* 0x040fe20000000000 */
[----:B------:R-:W-:Y:S01]  /*b04c0*/  ISETP.LT.AND P2, PT, R7, UR14, !P0 ;  /* 0x0000000e07007c0c */ /* 0x000fe2000c741270 */
[----:B------:R-:W-:Y:S01]  /*b04d0*/  ULDC UR42, c[0x0][0x22c] ;  /* 0x00008b00002a7ab9 */ /* 0x000fe20000000800 */
[----:B------:R-:W-:Y:S01]  /*b04e0*/  LOP3.LUT R237, R237, 0xfff7ffff, RZ, 0xc0, !PT ;  /* 0xfff7ffffeded7812 */ /* 0x000fe200078ec0ff */
[C---:B------:R-:W-:Y:S01]  /*b04f0*/  VIADD R28, R0.reuse, 0x19d ;  /* 0x0000019d001c7836 */ /* 0x040fe20000000000 */
[----:B------:R-:W-:Y:S01]  /*b0500*/  ULDC UR46, c[0x0][0x22c] ;  /* 0x00008b00002e7ab9 */ /* 0x000fe20000000800 */
        /* <DEDUP_REMOVED lines=10> */
[C---:B------:R-:W-:Y:S01]  /*b05b0*/  VIADD R25, R0.reuse, 0x1a0 ;  /* 0x000001a000197836 */ /* 0x040fe20000000000 */
[----:B------:R-:W-:Y:S01]  /*b05c0*/  ISETP.LT.AND P2, PT, R7, UR18, !P0 ;  /* 0x0000001207007c0c */ /* 0x000fe2000c741270 */
[----:B------:R-:W-:Y:S01]  /*b05d0*/  ULDC UR48, c[0x0][0x22c] ;  /* 0x00008b0000307ab9 */ /* 0x000fe20000000800 */
[----:B------:R-:W-:Y:S01]  /*b05e0*/  LOP3.LUT R237, R237, 0xffff7fff, RZ, 0xc0, !PT ;  /* 0xffff7fffeded7812 */ /* 0x000fe200078ec0ff */
[----:B------:R-:W-:Y:S01]  /*b05f0*/  VIADD R23, R0, 0x1a2 ;  /* 0x000001a200177836 */ /* 0x000fe20000000000 */
[----:B------:R-:W-:Y:S01]  /*b0600*/  ULDC UR51, c[0x0][0x22c] ;  /* 0x00008b0000337ab9 */ /* 0x000fe20000000800 */
[----:B------:R-:W-:Y:S01]  /*b0610*/  LOP3.LUT R14, R14, 0xfffffffe, RZ, 0xc0, !PT ;  /* 0xfffffffe0e0e7812 */ /* 0x000fe200078ec0ff */
[----:B------:R-:W-:Y:S01]  /*b0620*/  VIADD R22, R0, 0x1a3 ;  /* 0x000001a300167836 */ /* 0x000fe20000000000 */
[----:B------:R-:W-:Y:S01]  /*b0630*/  @P1 LOP3.LUT R237, R237, 0x8000, RZ, 0xfc, !PT ;  /* 0x00008000eded1812 */ /* 0x000fe200078efcff */
[----:B------:R-:W-:Y:S01]  /*b0640*/  ULDC UR52, c[0x0][0x22c] ;  /* 0x00008b0000347ab9 */ /* 0x000fe20000000800 */
        /* <DEDUP_REMOVED lines=11> */
[----:B------:R-:W-:Y:S01]  /*b0700*/  VIADD R18, R0, 0x1a7 ;  /* 0x000001a700127836 */ /* 0x000fe20000000000 */
[----:B------:R-:W-:-:S02]  /*b0710*/  ULDC UR54, c[0x0][0x22c] ;  /* 0x00008b0000367ab9 */ /* 0x000fc40000000800 */
[----:B------:R-:W-:Y:S02]  /*b0720*/  @P1 LOP3.LUT R237, R237, 0x800, RZ, 0xfc, !PT ;  /* 0x00000800eded1812 */ /* 0x000fe400078efcff */
[----:B------:R-:W-:Y:S01]  /*b0730*/  ISETP.LT.AND P1, PT, R6, UR24, !P0 ;  /* 0x0000001806007c0c */ /* 0x000fe2000c721270 */
[----:B------:R-:W-:Y:S01]  /*b0740*/  ULDC UR24, c[0x0][0x22c] ;  /* 0x00008b0000187ab9 */ /* 0x000fe20000000800 */
[----:B------:R-:W-:Y:S02]  /*b0750*/  LOP3.LUT R237, R237, 0xfffffdff, RZ, 0xc0, !PT ;  /* 0xfffffdffeded7812 */ /* 0x000fe400078ec0ff */
[----:B------:R-:W-:Y:S01]  /*b0760*/  ISETP.GE.AND P0, PT, R195, UR9, PT ;  /* 0x00000009c3007c0c */ /* 0x000fe2000bf06270 */
[----:B------:R-:W-:Y:S01]  /*b0770*/  ULDC.64 UR8, c[0x0][0x228] ;  /* 0x00008a0000087ab9 */ /* 0x000fe20000000a00 */
[----:B------:R-:W-:Y:S02]  /*b0780*/  @P2 LOP3.LUT R237, R237, 0x200, RZ, 0xfc, !PT ;  /* 0x00000200eded2812 */ /* 0x000fe400078efcff */
[----:B------:R-:W-:-:S02]  /*b0790*/  ISETP.LT.AND P2, PT, R7, UR6, !P0 ;  /* 0x0000000607007c0c */ /* 0x000fc4000c741270 */
[----:B------:R-:W-:-:S04]  /*b07a0*/  LOP3.LUT R237, R237, 0xffffff7f, RZ, 0xc0, !PT ;  /* 0xffffff7feded7812 */ /* 0x000fc800078ec0ff */
        /* <DEDUP_REMOVED lines=21> */
[----:B------:R-:W-:Y:S01]  /*b0900*/  ISETP.GE.AND P0, PT, R198, UR15, PT ;  /* 0x0000000fc6007c0c */ /* 0x000fe2000bf06270 */
[----:B------:R-:W-:Y:S02]  /*b0910*/  ULDC.64 UR14, c[0x0][0x228] ;  /* 0x00008a00000e7ab9 */ /* 0x000fe40000000a00 */
[----:B------:R-:W-:Y:S02]  /*b0920*/  @P2 LOP3.LUT R238, R238, 0x80000000, RZ, 0xfc, !PT ;  /* 0x80000000eeee2812 */ /* 0x000fe400078efcff */
[----:B------:R-:W-:Y:S02]  /*b0930*/  ISETP.LT.AND P2, PT, R7, UR16, !P0 ;  /* 0x0000001007007c0c */ /* 0x000fe4000c741270 */
        /* <DEDUP_REMOVED lines=8> */
[----:B------:R-:W-:Y:S01]  /*b09c0*/  ISETP.LT.AND P2, PT, R7, UR14, !P0 ;  /* 0x0000000e07007c0c */ /* 0x000fe2000c741270 */
[----:B------:R-:W-:Y:S01]  /*b09d0*/  ULDC UR14, c[0x0][0x22c] ;  /* 0x00008b00000e7ab9 */ /* 0x000fe20000000800 */
[----:B------:R-:W-:-:S04]  /*b09e0*/  LOP3.LUT R238, R238, 0xfdffffff, RZ, 0xc0, !PT ;  /* 0xfdffffffeeee7812 */ /* 0x000fc800078ec0ff */
[----:B------:R-:W-:Y:S02]  /*b09f0*/  @P1 LOP3.LUT R238, R238, 0x2000000, RZ, 0xfc, !PT ;  /* 0x02000000eeee1812 */ /* 0x000fe400078efcff */
[----:B------:R-:W-:Y:S01]  /*b0a00*/  ISETP.LT.AND P1, PT, R6, UR39, !P0 ;  /* 0x0000002706007c0c */ /* 0x000fe2000c721270 */
[----:B------:R-:W-:Y:S01]  /*b0a10*/  ULDC UR39, c[0x0][0x22c] ;  /* 0x00008b0000277ab9 */ /* 0x000fe20000000800 */
[----:B------:R-:W-:-:S04]  /*b0a20*/  LOP3.LUT R238, R238, 0xff7fffff, RZ, 0xc0, !PT ;  /* 0xff7fffffeeee7812 */ /* 0x000fc800078ec0ff */
[----:B------:R-:W-:Y:S02]  /*b0a30*/  @P2 LOP3.LUT R238, R238, 0x800000, RZ, 0xfc, !PT ;  /* 0x00800000eeee2812 */ /* 0x000fe400078efcff */
[----:B------:R-:W-:Y:S01]  /*b0a40*/  ISETP.GE.AND P0, PT, R200, UR21, PT ;  /* 0x00000015c8007c0c */ /* 0x000fe2000bf06270 */
[----:B------:R-:W-:Y:S01]  /*b0a50*/  ULDC.64 UR20, c[0x0][0x228] ;  /* 0x00008a0000147ab9 */ /* 0x000fe20000000a00 */
[----:B------:R-:W-:-:S04]  /*b0a60*/  LOP3.LUT R238, R238, 0xffdfffff, RZ, 0xc0, !PT ;  /* 0xffdfffffeeee7812 */ /* 0x000fc800078ec0ff */
[----:B------:R-:W-:Y:S02]  /*b0a70*/  @P1 LOP3.LUT R238, R238, 0x200000, RZ, 0xfc, !PT ;  /* 0x00200000eeee1812 */ /* 0x000fe400078efcff */
[----:B------:R-:W-:Y:S01]  /*b0a80*/  ISETP.LT.AND P1, PT, R7, UR18, !P0 ;  /* 0x0000001207007c0c */ /* 0x000fe2000c721270 */
[----:B------:R-:W-:Y:S01]  /*b0a90*/  ULDC UR18, c[0x0][0x22c] ;  /* 0x00008b0000127ab9 */ /* 0x000fe20000000800 */
[----:B------:R-:W-:Y:S01]  /*b0aa0*/  ISETP.LT.AND P0, PT, R6, UR45, !P0 ;  /* 0x0000002d06007c0c */ /* 0x000fe2000c701270 */
[----:B------:R-:W-:Y:S01]  /*b0ab0*/  ULDC UR45, c[0x0][0x22c] ;  /* 0x00008b00002d7ab9 */ /* 0x000fe20000000800 */
[----:B------:R-:W-:-:S04]  /*b0ac0*/  LOP3.LUT R238, R238, 0xfffdffff, RZ, 0xc0, !PT ;  /* 0xfffdffffeeee7812 */ /* 0x000fc800078ec0ff */
[----:B------:R-:W-:-:S05]  /*b0ad0*/  LOP3.LUT R238, R238, 0xfff7ffff, RZ, 0xc0, !PT ;  /* 0xfff7ffffeeee7812 */ /* 0x000fca00078ec0ff */
[----:B------:R-:W-:-:S04]  /*b0ae0*/  @P1 LOP3.LUT R238, R238, 0x80000, RZ, 0xfc, !PT ;  /* 0x00080000eeee1812 */ /* 0x000fc800078efcff */
        /* <DEDUP_REMOVED lines=42> */
[----:B------:R-:W-:-:S03]  /*b0d90*/  ULDC UR15, c[0x0][0x22c] ;  /* 0x00008b00000f7ab9 */ /* 0x000fc60000000800 */
[----:B------:R-:W-:Y:S01]  /*b0da0*/  ISETP.LT.AND P1, PT, R7, UR16, !P0 ;  /* 0x0000001007007c0c */ /* 0x000fe2000c721270 */
[----:B------:R-:W-:Y:S01]  /*b0db0*/  ULDC UR16, c[0x0][0x22c] ;  /* 0x00008b0000107ab9 */ /* 0x000fe20000000800 */
[----:B------:R-:W-:Y:S01]  /*b0dc0*/  ISETP.LT.AND P0, PT, R6, UR57, !P0 ;  /* 0x0000003906007c0c */ /* 0x000fe2000c701270 */
[----:B------:R-:W-:Y:S01]  /*b0dd0*/  ULDC UR57, c[0x0][0x228] ;  /* 0x00008a0000397ab9 */ /* 0x000fe20000000800 */
[----:B------:R-:W-:-:S11]  /*b0de0*/  LOP3.LUT R238, R238, 0xfffffffd, RZ, 0xc0, !PT ;  /* 0xfffffffdeeee7812 */ /* 0x000fd600078ec0ff */
[----:B------:R-:W-:Y:S02]  /*b0df0*/  @P0 LOP3.LUT R2, R2, 0x80000000, RZ, 0xfc, !PT ;  /* 0x8000000002020812 */ /* 0x000fe400078efcff */
[----:B------:R-:W-:Y:S01]  /*b0e00*/  ISETP.GE.AND P0, PT, R206, UR19, PT ;  /* 0x00000013ce007c0c */ /* 0x000fe2000bf06270 */
[----:B------:R-:W-:Y:S01]  /*b0e10*/  ULDC UR19, c[0x0][0x22c] ;  /* 0x00008b0000137ab9 */ /* 0x000fe20000000800 */
[----:B------:R-:W-:Y:S02]  /*b0e20*/  @P1 LOP3.LUT R238, R238, 0x2, RZ, 0xfc, !PT ;  /* 0x00000002eeee1812 */ /* 0x000fe400078efcff */
[----:B------:R-:W-:Y:S01]  /*b0e30*/  ISETP.LT.AND P1, PT, R7, UR56, !P0 ;  /* 0x0000003807007c0c */ /* 0x000fe2000c721270 */
[----:B------:R-:W-:Y:S01]  /*b0e40*/  VIADD R17, R0, 0x1a8 ;  /* 0x000001a800117836 */ /* 0x000fe20000000000 */
[----:B------:R-:W-:Y:S01]  /*b0e50*/  ISETP.LT.AND P0, PT, R6, UR57, !P0 ;  /* 0x0000003906007c0c */ /* 0x000fe2000c701270 */
[----:B------:R-:W-:Y:S01]  /*b0e60*/  ULDC UR57, c[0x0][0x228] ;  /* 0x00008a0000397ab9 */ /* 0x000fe20000000800 */
[----:B------:R-:W-:Y:S01]  /*b0e70*/  LOP3.LUT R2, R2, 0xdfffffff, RZ, 0xc0, !PT ;  /* 0xdfffffff02027812 */ /* 0x000fe200078ec0ff */
[----:B------:R-:W-:Y:S01]  /*b0e80*/  VIADD R16, R0, 0x1a9 ;  /* 0x000001a900107836 */ /* 0x000fe20000000000 */
[----:B------:R-:W-:Y:S01]  /*b0e90*/  ISETP.GE.AND P2, PT, R94, UR35, PT ;  /* 0x000000235e007c0c */ /* 0x000fe2000bf46270 */
[----:B------:R-:W-:Y:S01]  /*b0ea0*/  ULDC UR35, c[0x0][0x22c] ;  /* 0x00008b0000237ab9 */ /* 0x000fe20000000800 */
[----:B------:R-:W-:Y:S01]  /*b0eb0*/  LOP3.LUT R238, R238, 0xfffffffe, RZ, 0xc0, !PT ;  /* 0xfffffffeeeee7812 */ /* 0x000fe200078ec0ff */
[----:B------:R-:W-:-:S04]  /*b0ec0*/  ULDC UR56, c[0x0][0x22c] ;  /* 0x00008b0000387ab9 */ /* 0x000fc80000000800 */
        /* <DEDUP_REMOVED lines=50> */
[----:B------:R-:W-:Y:S02]  /*b11f0*/  @P1 LOP3.LUT R2, R2, 0x800, RZ, 0xfc, !PT ;  /* 0x0000080002021812 */ /* 0x000fe400078efcff */
[----:B------:R-:W-:Y:S01]  /*b1200*/  ISETP.GE.AND P1, PT, R96, UR29, PT ;  /* 0x0000001d60007c0c */ /* 0x000fe2000bf26270 */
[----:B------:R-:W-:Y:S01]  /*b1210*/  ULDC UR29, c[0x0][0x22c] ;  /* 0x00008b00001d7ab9 */ /* 0x000fe20000000800 */
[----:B------:R-:W-:-:S04]  /*b1220*/  LOP3.LUT R2, R2, 0xfffffdff, RZ, 0xc0, !PT ;  /* 0xfffffdff02027812 */ /* 0x000fc800078ec0ff */
[----:B------:R-:W-:-:S04]  /*b1230*/  @P0 LOP3.LUT R2, R2, 0x200, RZ, 0xfc, !PT ;  /* 0x0000020002020812 */ /* 0x000fc800078efcff */
[----:B------:R-:W-:-:S04]  /*b1240*/  LOP3.LUT R2, R2, 0xfffffffe, RZ, 0xc0, !PT ;  /* 0xfffffffe02027812 */ /* 0x000fc800078ec0ff */
[----:B------:R-:W-:Y:S02]  /*b1250*/  @P1 LOP3.LUT R2, R2, 0x1, RZ, 0xfc, !PT ;  /* 0x0000000102021812 */ /* 0x000fe400078efcff */
[----:B------:R-:W-:Y:S01]  /*b1260*/  ISETP.GE.AND P1, PT, R93, UR37, PT ;  /* 0x000000255d007c0c */ /* 0x000fe2000bf26270 */
[----:B------:R-:W-:Y:S01]  /*b1270*/  ULDC UR37, c[0x0][0x22c] ;  /* 0x00008b0000257ab9 */ /* 0x000fe20000000800 */
[----:B------:R-:W-:-:S04]  /*b1280*/  LOP3.LUT R2, R2, 0xffffffef, RZ, 0xc0, !PT ;  /* 0xffffffef02027812 */ /* 0x000fc800078ec0ff */
[----:B------:R-:W-:-:S04]  /*b1290*/  @P2 LOP3.LUT R2, R2, 0x10, RZ, 0xfc, !PT ;  /* 0x0000001002022812 */ /* 0x000fc800078efcff */
[----:B------:R-:W-:-:S04]  /*b12a0*/  LOP3.LUT R2, R2, 0xfffffeff, RZ, 0xc0, !PT ;  /* 0xfffffeff02027812 */ /* 0x000fc800078ec0ff */
[----:B------:R-:W-:Y:S02]  /*b12b0*/  @P1 LOP3.LUT R2, R2, 0x100, RZ, 0xfc, !PT ;  /* 0x0000010002021812 */ /* 0x000fe400078efcff */
[----:B------:R-:W-:Y:S02]  /*b12c0*/  ISETP.GE.AND P2, PT, R91, UR43, PT ;  /* 0x0000002b5b007c0c */ /* 0x000fe4000bf46270 */
        /* <DEDUP_REMOVED lines=13> */
[----:B------:R-:W-:-:S04]  /*b13a0*/  @P2 LOP3.LUT R2, R2, 0x40000, RZ, 0xfc, !PT ;  /* 0x0004000002022812 */ /* 0x000fc800078efcff */
[----:B------:R-:W-:-:S04]  /*b13b0*/  LOP3.LUT R2, R2, 0xffdfffff, RZ, 0xc0, !PT ;  /* 0xffdfffff02027812 */ /* 0x000fc800078ec0ff */
[----:B------:R-:W-:Y:S02]  /*b13c0*/  @P1 LOP3.LUT R2, R2, 0x200000, RZ, 0xfc, !PT ;  /* 0x0020000002021812 */ /* 0x000fe400078efcff */
[----:B------:R-:W-:Y:S02]  /*b13d0*/  ISETP.GE.AND P1, PT, R86, UR61, PT ;  /* 0x0000003d56007c0c */ /* 0x000fe4000bf26270 */
[----:B------:R-:W-:Y:S01]  /*b13e0*/  ISETP.GE.AND P3, PT, R85, UR35, PT ;  /* 0x0000002355007c0c */ /* 0x000fe2000bf66270 */
[----:B------:R-:W-:Y:S01]  /*b13f0*/  ULDC UR35, c[0x0][0x22c] ;  /* 0x00008b0000237ab9 */ /* 0x000fe20000000800 */
[----:B------:R-:W-:Y:S02]  /*b1400*/  LOP3.LUT R2, R2, 0xfeffffff, RZ, 0xc0, !PT ;  /* 0xfeffffff02027812 */ /* 0x000fe400078ec0ff */
[----:B------:R-:W-:Y:S01]  /*b1410*/  ISETP.GE.AND P0, PT, R95, UR31, PT ;  /* 0x0000001f5f007c0c */ /* 0x000fe2000bf06270 */
[----:B------:R-:W-:Y:S02]  /*b1420*/  ULDC UR31, c[0x0][0x22c] ;  /* 0x00008b00001f7ab9 */ /* 0x000fe40000000800 */
[----:B------:R-:W-:Y:S01]  /*b1430*/  ISETP.GE.AND P2, PT, R84, UR31, PT ;  /* 0x0000001f54007c0c */ /* 0x000fe2000bf46270 */
[----:B------:R-:W-:-:S03]  /*b1440*/  ULDC UR31, c[0x0][0x22c] ;  /* 0x00008b00001f7ab9 */ /* 0x000fc60000000800 */
        /* <DEDUP_REMOVED lines=11> */
[----:B------:R-:W-:Y:S01]  /*b1500*/  ISETP.GE.AND P3, PT, R81, UR35, PT ;  /* 0x0000002351007c0c */ /* 0x000fe2000bf66270 */
[----:B------:R-:W-:Y:S01]  /*b1510*/  ULDC UR35, c[0x0][0x22c] ;  /* 0x00008b0000237ab9 */ /* 0x000fe20000000800 */
[----:B------:R-:W-:Y:S01]  /*b1520*/  ISETP.GE.AND P2, PT, R80, UR31, PT ;  /* 0x0000001f50007c0c */ /* 0x000fe2000bf46270 */
[----:B------:R-:W-:-:S08]  /*b1530*/  ULDC UR31, c[0x0][0x22c] ;  /* 0x00008b00001f7ab9 */ /* 0x000fd00000000800 */
        /* <DEDUP_REMOVED lines=13> */
[----:B------:R-:W-:Y:S02]  /*b1610*/  LOP3.LUT R238, R238, 0xfffffeff, RZ, 0xc0, !PT ;  /* 0xfffffeffeeee7812 */ /* 0x000fe400078ec0ff */
[----:B------:R-:W-:Y:S01]  /*b1620*/  ISETP.GE.AND P2, PT, R76, UR31, PT ;  /* 0x0000001f4c007c0c */ /* 0x000fe2000bf46270 */
[----:B------:R-:W-:-:S06]  /*b1630*/  ULDC UR31, c[0x0][0x22c] ;  /* 0x00008b00001f7ab9 */ /* 0x000fcc0000000800 */
        /* <DEDUP_REMOVED lines=27> */
[----:B------:R-:W-:Y:S02]  /*b17f0*/  LOP3.LUT R238, R238, 0xfbffffff, RZ, 0xc0, !PT ;  /* 0xfbffffffeeee7812 */ /* 0x000fe400078ec0ff */
[----:B------:R-:W-:Y:S01]  /*b1800*/  ISETP.GE.AND P3, PT, R69, UR35, PT ;  /* 0x0000002345007c0c */ /* 0x000fe2000bf66270 */
[----:B------:R-:W-:-:S08]  /*b1810*/  ULDC UR35, c[0x0][0x22c] ;  /* 0x00008b0000237ab9 */ /* 0x000fd00000000800 */
[----:B------:R-:W-:Y:S02]  /*b1820*/  @P1 LOP3.LUT R238, R238, 0x4000000, RZ, 0xfc, !PT ;  /* 0x04000000eeee1812 */ /* 0x000fe400078efcff */
[----:B------:R-:W-:Y:S01]  /*b1830*/  ISETP.GE.AND P1, PT, R67, UR29, PT ;  /* 0x0000001d43007c0c */ /* 0x000fe2000bf26270 */
[----:B------:R-:W-:Y:S01]  /*b1840*/  ULDC UR29, c[0x0][0x22c] ;  /* 0x00008b00001d7ab9 */ /* 0x000fe20000000800 */
[----:B------:R-:W-:Y:S02]  /*b1850*/  LOP3.LUT R237, R237, 0xfffffffd, RZ, 0xc0, !PT ;  /* 0xfffffffdeded7812 */ /* 0x000fe400078ec0ff */
[----:B------:R-:W-:Y:S01]  /*b1860*/  ISETP.GE.AND P2, PT, R68, UR31, PT ;  /* 0x0000001f44007c0c */ /* 0x000fe2000bf46270 */
[----:B------:R-:W-:Y:S01]  /*b1870*/  ULDC UR31, c[0x0][0x22c] ;  /* 0x00008b00001f7ab9 */ /* 0x000fe20000000800 */
[----:B------:R-:W-:-:S07]  /*b1880*/  LOP3.LUT R238, R238, 0xefffffff, RZ, 0xc0, !PT ;  /* 0xefffffffeeee7812 */ /* 0x000fce00078ec0ff */
[----:B------:R-:W-:Y:S02]  /*b1890*/  @P1 LOP3.LUT R237, R237, 0x2, RZ, 0xfc, !PT ;  /* 0x00000002eded1812 */ /* 0x000fe400078efcff */
[----:B------:R-:W-:Y:S01]  /*b18a0*/  ISETP.GE.AND P1, PT, R66, UR37, PT ;  /* 0x0000002542007c0c */ /* 0x000fe2000bf26270 */
[----:B------:R-:W-:Y:S01]  /*b18b0*/  ULDC UR37, c[0x0][0x22c] ;  /* 0x00008b0000257ab9 */ /* 0x000fe20000000800 */
[----:B------:R-:W-:Y:S02]  /*b18c0*/  @P3 LOP3.LUT R238, R238, 0x10000000, RZ, 0xfc, !PT ;  /* 0x10000000eeee3812 */ /* 0x000fe400078efcff */
[----:B------:R-:W-:Y:S01]  /*b18d0*/  ISETP.GE.AND P3, PT, R65, UR35, PT ;  /* 0x0000002341007c0c */ /* 0x000fe2000bf66270 */
[----:B------:R-:W-:Y:S01]  /*b18e0*/  ULDC UR35, c[0x0][0x22c] ;  /* 0x00008b0000237ab9 */ /* 0x000fe20000000800 */
[----:B------:R-:W-:Y:S02]  /*b18f0*/  LOP3.LUT R237, R237, 0xffffffef, RZ, 0xc0, !PT ;  /* 0xffffffefeded7812 */ /* 0x000fe400078ec0ff */
[----:B------:R-:W-:-:S05]  /*b1900*/  LOP3.LUT R238, R238, 0xbfffffff, RZ, 0xc0, !PT ;  /* 0xbfffffffeeee7812 */ /* 0x000fca00078ec0ff */
[----:B------:R-:W-:Y:S02]  /*b1910*/  @P1 LOP3.LUT R237, R237, 0x10, RZ, 0xfc, !PT ;  /* 0x00000010eded1812 */ /* 0x000fe400078efcff */
[----:B------:R-:W-:Y:S02]  /*b1920*/  @P2 LOP3.LUT R238, R238, 0x40000000, RZ, 0xfc, !PT ;  /* 0x40000000eeee2812 */ /* 0x000fe400078efcff */
[----:B------:R-:W-:Y:S01]  /*b1930*/  ISETP.GE.AND P2, PT, R64, UR31, PT ;  /* 0x0000001f40007c0c */ /* 0x000fe2000bf46270 */
[----:B------:R-:W-:Y:S01]  /*b1940*/  ULDC UR31, c[0x0][0x22c] ;  /* 0x00008b00001f7ab9 */ /* 0x000fe20000000800 */
[----:B------:R-:W-:-:S04]  /*b1950*/  LOP3.LUT R237, R237, 0xffffffdf, RZ, 0xc0, !PT ;  /* 0xffffffdfeded7812 */ /* 0x000fc800078ec0ff */
[----:B------:R-:W-:Y:S02]  /*b1960*/  @P3 LOP3.LUT R237, R237, 0x20, RZ, 0xfc, !PT ;  /* 0x00000020eded3812 */ /* 0x000fe400078efcff */
[----:B------:R-:W-:Y:S01]  /*b1970*/  ISETP.GE.AND P1, PT, R63, UR29, PT ;  /* 0x0000001d3f007c0c */ /* 0x000fe2000bf26270 */
[----:B------:R-:W-:Y:S01]  /*b1980*/  ULDC UR29, c[0x0][0x22c] ;  /* 0x00008b00001d7ab9 */ /* 0x000fe20000000800 */
        /* <DEDUP_REMOVED lines=27> */
[----:B------:R-:W-:Y:S02]  /*b1b40*/  ISETP.GE.AND P1, PT, R54, UR16, PT ;  /* 0x0000001036007c0c */ /* 0x000fe4000bf26270 */
[----:B------:R-:W-:-:S04]  /*b1b50*/  LOP3.LUT R237, R237, 0xf7ffffff, RZ, 0xc0, !PT ;  /* 0xf7ffffffeded7812 */ /* 0x000fc800078ec0ff */
[----:B------:R-:W-:Y:S02]  /*b1b60*/  @P3 LOP3.LUT R237, R237, 0x8000000, RZ, 0xfc, !PT ;  /* 0x08000000eded3812 */ /* 0x000fe400078efcff */
[----:B------:R-:W-:Y:S02]  /*b1b70*/  ISETP.GE.AND P3, PT, R52, UR14, PT ;  /* 0x0000000e34007c0c */ /* 0x000fe4000bf66270 */
[----:B------:R-:W-:Y:S02]  /*b1b80*/  LOP3.LUT R237, R237, 0xbfffffff, RZ, 0xc0, !PT ;  /* 0xbfffffffeded7812 */ /* 0x000fe400078ec0ff */
[----:B------:R-:W-:Y:S02]  /*b1b90*/  @P2 LOP3.LUT R236, R236, 0x1, RZ, 0xfc, !PT ;  /* 0x00000001ecec2812 */ /* 0x000fe400078efcff */
[----:B------:R-:W-:Y:S02]  /*b1ba0*/  @P1 LOP3.LUT R237, R237, 0x40000000, RZ, 0xfc, !PT ;  /* 0x40000000eded1812 */ /* 0x000fe400078efcff */
[----:B------:R-:W-:-:S02]  /*b1bb0*/  ISETP.GE.AND P1, PT, R51, UR19, PT ;  /* 0x0000001333007c0c */ /* 0x000fc4000bf26270 */
        /* <DEDUP_REMOVED lines=86> */
[----:B------:R-:W-:-:S04]  /*b2120*/  @P2 LOP3.LUT R14, R14, 0x4, RZ, 0xfc, !PT ;  /* 0x000000040e0e2812 */ /* 0x000fc800078efcff */
[----:B------:R-:W-:Y:S02]  /*b2130*/  LOP3.LUT R14, R14, 0xffffffef, RZ, 0xc0, !PT ;  /* 0xffffffef0e0e7812 */ /* 0x000fe400078ec0ff */
[----:B------:R-:W-:Y:S02]  /*b2140*/  ISETP.GE.AND P1, PT, R21, UR54, PT ;  /* 0x0000003615007c0c */ /* 0x000fe4000bf26270 */
[----:B------:R-:W-:Y:S02]  /*b2150*/  @P3 LOP3.LUT R14, R14, 0x10, RZ, 0xfc, !PT ;  /* 0x000000100e0e3812 */ /* 0x000fe400078efcff */
[----:B------:R-:W-:Y:S02]  /*b2160*/  ISETP.GE.AND P2, PT, R20, UR56, PT ;  /* 0x0000003814007c0c */ /* 0x000fe4000bf46270 */
[----:B------:R-:W-:Y:S02]  /*b2170*/  ISETP.GE.AND P3, PT, R19, UR57, PT ;  /* 0x0000003913007c0c */ /* 0x000fe4000bf66270 */
[----:B------:R-:W-:-:S02]  /*b2180*/  ISETP.GE.AND P4, PT, R18, UR58, PT ;  /* 0x0000003a12007c0c */ /* 0x000fc4000bf86270 */
[----:B------:R-:W-:Y:S02]  /*b2190*/  ISETP.GE.AND P5, PT, R17, UR59, PT ;  /* 0x0000003b11007c0c */ /* 0x000fe4000bfa6270 */
[----:B------:R-:W-:Y:S01]  /*b21a0*/  ISETP.GE.AND P6, PT, R16, UR60, PT ;  /* 0x0000003c10007c0c */ /* 0x000fe2000bfc6270 */
[----:B------:R-:W2:Y:S01]  /*b21b0*/  LDL.LU R107, [R1+0x74] ;  /* 0x00007400016b7983 */ /* 0x000ea20000300800 */
[----:B------:R-:W-:Y:S01]  /*b21c0*/  LOP3.LUT R239, R239, 0xfffffffb, RZ, 0xc0, !PT ;  /* 0xfffffffbefef7812 */ /* 0x000fe200078ec0ff */
[----:B------:R-:W-:Y:S01]  /*b21d0*/  ULDC.64 UR28, c[0x0][0x228] ;  /* 0x00008a00001c7ab9 */ /* 0x000fe20000000a00 */
[----:B------:R-:W-:Y:S01]  /*b21e0*/  LOP3.LUT R13, R13, 0x7fffffff, RZ, 0xc0, !PT ;  /* 0x7fffffff0d0d7812 */ /* 0x000fe200078ec0ff */
[----:B------:R-:W2:Y:S01]  /*b21f0*/  LDL.LU R106, [R1+0x384] ;  /* 0x00038400016a7983 */ /* 0x000ea20000300800 */
[----:B------:R-:W-:Y:S01]  /*b2200*/  ULDC.64 UR26, c[0x0][0x228] ;  /* 0x00008a00001a7ab9 */ /* 0x000fe20000000a00 */
[----:B------:R-:W-:Y:S01]  /*b2210*/  ULDC.64 UR24, c[0x0][0x228] ;  /* 0x00008a0000187ab9 */ /* 0x000fe20000000a00 */
[----:B------:R-:W-:Y:S01]  /*b2220*/  ULDC.64 UR22, c[0x0][0x228] ;  /* 0x00008a0000167ab9 */ /* 0x000fe20000000a00 */
[----:B------:R-:W3:Y:S01]  /*b2230*/  LDL.LU R105, [R1+0x70] ;  /* 0x0000700001697983 */ /* 0x000ee20000300800 */
[----:B------:R-:W-:Y:S01]  /*b2240*/  ULDC.64 UR20, c[0x0][0x228] ;  /* 0x00008a0000147ab9 */ /* 0x000fe20000000a00 */
[----:B------:R-:W-:Y:S01]  /*b2250*/  ULDC.64 UR18, c[0x0][0x228] ;  /* 0x00008a0000127ab9 */ /* 0x000fe20000000a00 */
[----:B------:R-:W-:Y:S01]  /*b2260*/  ULDC.64 UR14, c[0x0][0x228] ;  /* 0x00008a00000e7ab9 */ /* 0x000fe20000000a00 */
[----:B------:R-:W3:Y:S01]  /*b2270*/  LDL.LU R104, [R1+0x380] ;  /* 0x0003800001687983 */ /* 0x000ee20000300800 */
[----:B------:R-:W-:Y:S01]  /*b2280*/  ULDC.64 UR12, c[0x0][0x228] ;  /* 0x00008a00000c7ab9 */ /* 0x000fe20000000a00 */
[----:B------:R-:W-:Y:S01]  /*b2290*/  ULDC.64 UR8, c[0x0][0x228] ;  /* 0x00008a0000087ab9 */ /* 0x000fe20000000a00 */
[----:B------:R-:W-:Y:S01]  /*b22a0*/  ULDC.64 UR6, c[0x0][0x228] ;  /* 0x00008a0000067ab9 */ /* 0x000fe20000000a00 */
[----:B------:R-:W4:Y:S01]  /*b22b0*/  LDL.LU R103, [R1+0x118] ;  /* 0x0001180001677983 */ /* 0x000f220000300800 */
[----:B------:R-:W-:-:S03]  /*b22c0*/  ULDC.64 UR30, c[0x0][0x228] ;  /* 0x00008a00001e7ab9 */ /* 0x000fc60000000a00 */
[----:B------:R-:W4:Y:S04]  /*b22d0*/  LDL.LU R102, [R1+0x2874] ;  /* 0x0028740001667983 */ /* 0x000f280000300800 */
[----:B------:R-:W4:Y:S04]  /*b22e0*/  LDL.LU R101, [R1+0x2870] ;  /* 0x0028700001657983 */ /* 0x000f280000300800 */
[----:B------:R-:W4:Y:S04]  /*b22f0*/  LDL.LU R100, [R1+0x286c] ;  /* 0x00286c0001647983 */ /* 0x000f280000300800 */
[----:B------:R-:W4:Y:S04]  /*b2300*/  LDL.LU R99, [R1+0x10c] ;  /* 0x00010c0001637983 */ /* 0x000f280000300800 */
[----:B------:R-:W4:Y:S04]  /*b2310*/  LDL.LU R98, [R1+0x108] ;  /* 0x0001080001627983 */ /* 0x000f280000300800 */
[----:B------:R-:W4:Y:S01]  /*b2320*/  LDL.LU R97, [R1+0x94] ;  /* 0x0000940001617983 */ /* 0x000f220000300800 */
[----:B------:R-:W-:-:S02]  /*b2330*/  @P0 LOP3.LUT R239, R239, 0x4, RZ, 0xfc, !PT ;  /* 0x00000004efef0812 */ /* 0x000fc400078efcff */
[----:B------:R-:W-:Y:S01]  /*b2340*/  @P3 LOP3.LUT R13, R13, 0x80000000, RZ, 0xfc, !PT ;  /* 0x800000000d0d3812 */ /* 0x000fe200078efcff */
[----:B------:R-:W-:Y:S01]  /*b2350*/  STL.64 [R1+0x2b78], R236 ;  /* 0x002b78ec01007387 */ /* 0x000fe20000100a00 */
[----:B------:R-:W-:Y:S02]  /*b2360*/  LOP3.LUT R239, R239, 0xfffffffd, RZ, 0xc0, !PT ;  /* 0xfffffffdefef7812 */ /* 0x000fe400078ec0ff */
[----:B------:R-:W-:Y:S01]  /*b2370*/  LOP3.LUT R13, R13, 0xbfffffff, RZ, 0xc0, !PT ;  /* 0xbfffffff0d0d7812 */ /* 0x000fe200078ec0ff */
[----:B------:R0:W-:Y:S01]  /*b2380*/  STL.64 [R1+0x2b70], R14 ;  /* 0x002b700e01007387 */ /* 0x0001e20000100a00 */
[----:B------:R-:W-:Y:S02]  /*b2390*/  @P1 LOP3.LUT R239, R239, 0x2, RZ, 0xfc, !PT ;  /* 0x00000002efef1812 */ /* 0x000fe400078efcff */
[----:B------:R-:W-:Y:S01]  /*b23a0*/  @P4 LOP3.LUT R13, R13, 0x40000000, RZ, 0xfc, !PT ;  /* 0x400000000d0d4812 */ /* 0x000fe200078efcff */
[----:B------:R-:W-:Y:S01]  /*b23b0*/  STL.64 [R1+0x2b68], R250 ;  /* 0x002b68fa01007387 */ /* 0x000fe20000100a00 */
[----:B------:R-:W-:-:S02]  /*b23c0*/  LOP3.LUT R239, R239, 0xfffffffe, RZ, 0xc0, !PT ;  /* 0xfffffffeefef7812 */ /* 0x000fc400078ec0ff */
[----:B------:R-:W-:Y:S01]  /*b23d0*/  LOP3.LUT R13, R13, 0xdfffffff, RZ, 0xc0, !PT ;  /* 0xdfffffff0d0d7812 */ /* 0x000fe200078ec0ff */
[----:B------:R-:W-:Y:S01]  /*b23e0*/  STL.64 [R1+0x2b60], R244 ;  /* 0x002b60f401007387 */ /* 0x000fe20000100a00 */
[----:B------:R-:W-:Y:S02]  /*b23f0*/  @P2 LOP3.LUT R239, R239, 0x1, RZ, 0xfc, !PT ;  /* 0x00000001efef2812 */ /* 0x000fe400078efcff */
[----:B------:R-:W-:Y:S01]  /*b2400*/  @P5 LOP3.LUT R13, R13, 0x20000000, RZ, 0xfc, !PT ;  /* 0x200000000d0d5812 */ /* 0x000fe200078efcff */
[----:B------:R-:W-:Y:S01]  /*b2410*/  STL.64 [R1+0x2b58], R242 ;  /* 0x002b58f201007387 */ /* 0x000fe20000100a00 */
[C---:B------:R-:W-:Y:S02]  /*b2420*/  LOP3.LUT P5, RZ, R2.reuse, 0x2, RZ, 0xc0, !PT ;  /* 0x0000000202ff7812 */ /* 0x040fe400078ac0ff */
[----:B------:R-:W-:Y:S01]  /*b2430*/  LOP3.LUT R13, R13, 0xefffffff, RZ, 0xc0, !PT ;  /* 0xefffffff0d0d7812 */ /* 0x000fe200078ec0ff */
[----:B------:R-:W-:Y:S01]  /*b2440*/  STL.64 [R1+0x2b50], R240 ;  /* 0x002b50f001007387 */ /* 0x000fe20000100a00 */
[----:B------:R-:W-:-:S02]  /*b2450*/  LOP3.LUT P4, RZ, R2, 0x4, RZ, 0xc0, !PT ;  /* 0x0000000402ff7812 */ /* 0x000fc4000788c0ff */
[----:B------:R-:W-:Y:S01]  /*b2460*/  @P6 LOP3.LUT R13, R13, 0x10000000, RZ, 0xfc, !PT ;  /* 0x100000000d0d6812 */ /* 0x000fe200078efcff */
[----:B------:R-:W-:Y:S01]  /*b2470*/  STL.64 [R1+0x2b48], R10 ;  /* 0x002b480a01007387 */ /* 0x000fe20000100a00 */
[----:B------:R-:W-:Y:S02]  /*b2480*/  LOP3.LUT P6, RZ, R8, 0x20000000, RZ, 0xc0, !PT ;  /* 0x2000000008ff7812 */ /* 0x000fe400078cc0ff */
[C---:B------:R-:W-:Y:S01]  /*b2490*/  LOP3.LUT P3, RZ, R2.reuse, 0x8, RZ, 0xc0, !PT ;  /* 0x0000000802ff7812 */ /* 0x040fe2000786c0ff */
[----:B------:R1:W-:Y:S01]  /*b24a0*/  STL.64 [R1+0x2b40], R4 ;  /* 0x002b400401007387 */ /* 0x0003e20000100a00 */
[C---:B------:R-:W-:Y:S02]  /*b24b0*/  LOP3.LUT P2, RZ, R2.reuse, 0x20, RZ, 0xc0, !PT ;  /* 0x0000002002ff7812 */ /* 0x040fe4000784c0ff */
[C---:B------:R-:W-:Y:S01]  /*b24c0*/  LOP3.LUT P1, RZ, R2.reuse, 0x40, RZ, 0xc0, !PT ;  /* 0x0000004002ff7812 */ /* 0x040fe2000782c0ff */
[----:B------:R1:W-:Y:S01]  /*b24d0*/  STL.64 [R1+0x2b38], R6 ;  /* 0x002b380601007387 */ /* 0x0003e20000100a00 */
[----:B------:R-:W-:-:S03]  /*b24e0*/  LOP3.LUT P0, RZ, R2, 0x80, RZ, 0xc0, !PT ;  /* 0x0000008002ff7812 */ /* 0x000fc6000780c0ff */
[----:B------:R-:W-:Y:S01]  /*b24f0*/  STL.64 [R1+0x2b80], R238 ;  /* 0x002b80ee01007387 */ /* 0x000fe20000100a00 */
[----:B------:R-:W0:Y:S02]  /*b2500*/  S2R R108, SR_TID.X ;  /* 0x00000000006c7919 */ /* 0x000e240000002100 */
[----:B0-----:R-:W-:-:S05]  /*b2510*/  IMAD.SHL.U32 R108, R108, 0x40, RZ ;  /* 0x000000406c6c7824 */ /* 0x001fca00078e00ff */
[----:B------:R-:W-:-:S04]  /*b2520*/  LOP3.LUT R108, R108, 0x400, RZ, 0xc0, !PT ;  /* 0x000004006c6c7812 */ /* 0x000fc800078ec0ff */
[----:B------:R-:W-:Y:S02]  /*b2530*/  IADD3 R212, R108, UR4, R212 ;  /* 0x000000046cd47c10 */ /* 0x000fe4000fffe0d4 */
[----:B--2---:R-:W-:Y:S02]  /*b2540*/  PRMT R108, R106, 0x5410, R107 ;  /* 0x000054106a6c7816 */ /* 0x004fe4000000006b */
[----:B---3--:R-:W-:Y:S02]  /*b2550*/  PRMT R109, R104, 0x5410, R105 ;  /* 0x00005410686d7816 */ /* 0x008fe40000000069 */
[----:B----4-:R-:W-:Y:S02]  /*b2560*/  PRMT R110, R103, 0x5410, R248 ;  /* 0x00005410676e7816 */ /* 0x010fe400000000f8 */
[----:B------:R-:W2:Y:S01]  /*b2570*/  LDL.LU R103, [R1+0x198] ;  /* 0x0001980001677983 */ /* 0x000ea20000300800 */
[----:B------:R-:W-:-:S03]  /*b2580*/  LOP3.LUT R21, R102, 0xffff, RZ, 0xc0, !PT ;  /* 0x0000ffff66157812 */ /* 0x000fc600078ec0ff */
[----:B------:R-:W2:Y:S01]  /*b2590*/  LDL.LU R102, [R1+0x3ac] ;  /* 0x0003ac0001667983 */ /* 0x000ea20000300800 */
[----:B------:R-:W-:-:S03]  /*b25a0*/  LOP3.LUT R20, R101, 0xffff, RZ, 0xc0, !PT ;  /* 0x0000ffff65147812 */ /* 0x000fc600078ec0ff */
[----:B------:R-:W3:Y:S01]  /*b25b0*/  LDL.LU R101, [R1+0x174] ;  /* 0x0001740001657983 */ /* 0x000ee20000300800 */
[----:B------:R-:W-:-:S03]  /*b25c0*/  LOP3.LUT R19, R100, 0xffff, RZ, 0xc0, !PT ;  /* 0x0000ffff64137812 */ /* 0x000fc600078ec0ff */
[----:B------:R-:W4:Y:S01]  /*b25d0*/  LDL.LU R100, [R1+0x90] ;  /* 0x0000900001647983 */ /* 0x000f220000300800 */
[----:B------:R-:W-:Y:S02]  /*b25e0*/  LOP3.LUT R18, R99, 0xffff, RZ, 0xc0, !PT ;  /* 0x0000ffff63127812 */ /* 0x000fe400078ec0ff */
[----:B------:R-:W-:Y:S02]  /*b25f0*/  LOP3.LUT R17, R98, 0xffff, RZ, 0xc0, !PT ;  /* 0x0000ffff62117812 */ /* 0x000fe400078ec0ff */
[----:B------:R-:W4:Y:S01]  /*b2600*/  LDL.LU R98, [R1+0x154] ;  /* 0x0001540001627983 */ /* 0x000f220000300800 */
[----:B------:R-:W-:-:S03]  /*b2610*/  LOP3.LUT R16, R97, 0xffff, RZ, 0xc0, !PT ;  /* 0x0000ffff61107812 */ /* 0x000fc600078ec0ff */
[----:B------:R-:W4:Y:S01]  /*b2620*/  LDL.LU R97, [R1+0x150] ;  /* 0x0001500001617983 */ /* 0x000f220000300800 */
[----:B------:R-:W-:Y:S02]  /*b2630*/  SHF.R.U32.HI R24, RZ, 0x8, R21 ;  /* 0x00000008ff187819 */ /* 0x000fe40000011615 */
[--C-:B------:R-:W-:Y:S02]  /*b2640*/  SHF.R.U32.HI R23, RZ, 0x8, R18.reuse ;  /* 0x00000008ff177819 */ /* 0x100fe40000011612 */
[----:B------:R-:W-:Y:S02]  /*b2650*/  PRMT R14, R21, 0x3340, R18 ;  /* 0x00003340150e7816 */ /* 0x000fe40000000012 */
[----:B------:R-:W-:Y:S02]  /*b2660*/  SHF.R.U32.HI R18, RZ, 0x8, R20 ;  /* 0x00000008ff127819 */ /* 0x000fe40000011614 */
[--C-:B------:R-:W-:Y:S02]  /*b2670*/  PRMT R236, R20, 0x3340, R17.reuse ;  /* 0x0000334014ec7816 */ /* 0x100fe40000000011 */
[----:B------:R-:W-:-:S02]  /*b2680*/  SHF.R.U32.HI R22, RZ, 0x8, R17 ;  /* 0x00000008ff167819 */ /* 0x000fc40000011611 */
[--C-:B-1----:R-:W-:Y:S02]  /*b2690*/  PRMT R4, R19, 0x3340, R16.reuse ;  /* 0x0000334013047816 */ /* 0x102fe40000000010 */
[----:B------:R-:W-:Y:S02]  /*b26a0*/  SHF.R.U32.HI R20, RZ, 0x8, R16 ;  /* 0x00000008ff147819 */ /* 0x000fe40000011610 */
[----:B------:R-:W-:Y:S02]  /*b26b0*/  LOP3.LUT R17, R24, 0xffff, RZ, 0xc0, !PT ;  /* 0x0000ffff18117812 */ /* 0x000fe400078ec0ff */
[----:B------:R-:W-:-:S04]  /*b26c0*/  LOP3.LUT R16, R23, 0xffff, RZ, 0xc0, !PT ;  /* 0x0000ffff17107812 */ /* 0x000fc800078ec0ff */
[----:B------:R-:W-:-:S05]  /*b26d0*/  PRMT R15, R17, 0x3340, R16 ;  /* 0x00003340110f7816 */ /* 0x000fca0000000010 */
[----:B------:R-:W-:Y:S04]  /*b26e0*/  STL.64 [R1+0x2bb0], R14 ;  /* 0x002bb00e01007387 */ /* 0x000fe80000100a00 */
[----:B------:R-:W-:Y:S04]  /*b26f0*/  STL.64 [R1+0x2ba8], R12 ;  /* 0x002ba80c01007387 */ /* 0x000fe80000100a00 */
[----:B------:R-:W4:Y:S04]  /*b2700*/  LDL.LU R150, [R1+0x1c0] ;  /* 0x0001c00001967983 */ /* 0x000f280000300800 */
[----:B------:R-:W4:Y:S04]  /*b2710*/  LDL.LU R149, [R1+0x1b8] ;  /* 0x0001b80001957983 */ /* 0x000f280000300800 */
[----:B------:R-:W4:Y:S04]  /*b2720*/  LDL.LU R148, [R1+0x1b4] ;  /* 0x0001b40001947983 */ /* 0x000f280000300800 */
[----:B------:R-:W4:Y:S04]  /*b2730*/  LDL.LU R143, [R1+0x1c4] ;  /* 0x0001c400018f7983 */ /* 0x000f280000300800 */
[----:B------:R-:W4:Y:S04]  /*b2740*/  LDL.LU R135, [R1+0x190] ;  /* 0x0001900001877983 */ /* 0x000f280000300800 */
[----:B------:R-:W4:Y:S04]  /*b2750*/  LDL.LU R127, [R1+0x184] ;  /* 0x00018400017f7983 */ /* 0x000f280000300800 */
[----:B------:R-:W4:Y:S01]  /*b2760*/  LDL.LU R119, [R1+0x17c] ;  /* 0x00017c0001777983 */ /* 0x000f220000300800 */
[----:B------:R-:W0:Y:S01]  /*b2770*/  S2R R99, SR_TID.X ;  /* 0x0000000000637919 */ /* 0x000e220000002100 */
[----:B------:R-:W-:-:S02]  /*b2780*/  SHF.R.U32.HI R21, RZ, 0x8, R19 ;  /* 0x00000008ff157819 */ /* 0x000fc40000011613 */
[----:B------:R-:W4:Y:S02]  /*b2790*/  LDL.LU R111, [R1+0x148] ;  /* 0x00014800016f7983 */ /* 0x000f240000300800 */
[----:B------:R-:W-:Y:S02]  /*b27a0*/  LOP3.LUT R21, R21, 0xffff, RZ, 0xc0, !PT ;  /* 0x0000ffff15157812 */ /* 0x000fe400078ec0ff */
[----:B------:R-:W-:Y:S01]  /*b27b0*/  LOP3.LUT R19, R18, 0xffff, RZ, 0xc0, !PT ;  /* 0x0000ffff12137812 */ /* 0x000fe200078ec0ff */
[----:B------:R-:W4:Y:S01]  /*b27c0*/  LDL.LU R107, [R1+0x234] ;  /* 0x00023400016b7983 */ /* 0x000f220000300800 */
[----:B------:R-:W-:Y:S02]  /*b27d0*/  LOP3.LUT R20, R20, 0xffff, RZ, 0xc0, !PT ;  /* 0x0000ffff14147812 */ /* 0x000fe400078ec0ff */
[----:B------:R-:W-:Y:S01]  /*b27e0*/  LOP3.LUT R18, R22, 0xffff, RZ, 0xc0, !PT ;  /* 0x0000ffff16127812 */ /* 0x000fe200078ec0ff */
[----:B------:R-:W4:Y:S01]  /*b27f0*/  LDL.LU R106, [R1+0x230] ;  /* 0x00023000016a7983 */ /* 0x000f220000300800 */
[----:B------:R-:W-:-:S03]  /*b2800*/  PRMT R6, R21, 0x3340, R20 ;  /* 0x0000334015067816 */ /* 0x000fc60000000014 */
[----:B------:R-:W4:Y:S01]  /*b2810*/  LDL.LU R105, [R1+0x22c] ;  /* 0x00022c0001697983 */ /* 0x000f220000300800 */
[----:B------:R-:W-:Y:S01]  /*b2820*/  PRMT R237, R19, 0x3340, R18 ;  /* 0x0000334013ed7816 */ /* 0x000fe20000000012 */
[C---:B0-----:R-:W-:Y:S01]  /*b2830*/  IMAD.SHL.U32 R248, R99.reuse, 0x8, RZ ;  /* 0x0000000863f87824 */ /* 0x041fe200078e00ff */
[----:B------:R-:W-:-:S04]  /*b2840*/  LOP3.LUT R19, R99, 0x7f, RZ, 0xc0, !PT ;  /* 0x0000007f63137812 */ /* 0x000fc800078ec0ff */
[----:B------:R-:W-:Y:S01]  /*b2850*/  LEA R5, R19, UR4, 0x4 ;  /* 0x0000000413057c11 */ /* 0x000fe2000f8e20ff */
[----:B------:R-:W-:Y:S01]  /*b2860*/  ULDC.64 UR4, c[0x0][0x228] ;  /* 0x00008a0000047ab9 */ /* 0x000fe20000000a00 */
[----:B------:R-:W-:Y:S02]  /*b2870*/  LOP3.LUT R248, R248, 0x300, RZ, 0xc0, !PT ;  /* 0x00000300f8f87812 */ /* 0x000fe400078ec0ff */
[----:B------:R-:W-:Y:S02]  /*b2880*/  PRMT R21, R226, 0x5410, R216 ;  /* 0x00005410e2157816 */ /* 0x000fe400000000d8 */
[----:B------:R-:W-:Y:S01]  /*b2890*/  PRMT R22, R225, 0x5410, R217 ;  /* 0x00005410e1167816 */ /* 0x000fe200000000d9 */
[----:B------:R-:W-:Y:S01]  /*b28a0*/  IMAD.IADD R248, R212, 0x1, R248 ;  /* 0x00000001d4f87824 */ /* 0x000fe200078e02f8 */
[----:B------:R-:W-:Y:S01]  /*b28b0*/  BAR.SYNC.DEFER_BLOCKING 0x0 ;  /* 0x0000000000007b1d */ /* 0x000fe20000010000 */
[----:B------:R-:W-:Y:S02]  /*b28c0*/  PRMT R23, R224, 0x5410, R218 ;  /* 0x00005410e0177816 */ /* 0x000fe400000000da */
[----:B--2---:R-:W-:-:S03]  /*b28d0*/  PRMT R104, R102, 0x5410, R103 ;  /* 0x0000541066687816 */ /* 0x004fc60000000067 */
[----:B------:R-:W2:Y:S01]  /*b28e0*/  LDL.LU R103, [R1+0x210] ;  /* 0x0002100001677983 */ /* 0x000ea20000300800 */
[----:B---3--:R-:W-:-:S03]  /*b28f0*/  PRMT R16, R101, 0x5410, R213 ;  /* 0x0000541065107816 */ /* 0x008fc600000000d5 */
[----:B------:R-:W3:Y:S01]  /*b2900*/  LDL.LU R102, [R1+0x20c] ;  /* 0x00020c0001667983 */ /* 0x000ee20000300800 */
[----:B----4-:R-:W-:-:S03]  /*b2910*/  PRMT R20, R100, 0x5410, R215 ;  /* 0x0000541064147816 */ /* 0x010fc600000000d7 */
[----:B------:R-:W4:Y:S04]  /*b2920*/  LDL.LU R101, [R1+0x200] ;  /* 0x0002000001657983 */ /* 0x000f280000300800 */
[----:B------:R-:W4:Y:S04]  /*b2930*/  LDL.LU R100, [R1] ;  /* 0x0000000001647983 */ /* 0x000f280000300800 */
[----:B------:R-:W4:Y:S01]  /*b2940*/  LDL.LU R99, [R1+0x1fc] ;  /* 0x0001fc0001637983 */ /* 0x000f220000300800 */
[----:B------:R-:W-:Y:S02]  /*b2950*/  PRMT R18, R98, 0x5410, R219 ;  /* 0x0000541062127816 */ /* 0x000fe400000000db */
[----:B------:R-:W-:Y:S01]  /*b2960*/  PRMT R19, R97, 0x5410, R220 ;  /* 0x0000541061137816 */ /* 0x000fe200000000dc */
[----:B------:R-:W4:Y:S04]  /*b2970*/  LDL.LU R98, [R1+0x4] ;  /* 0x0000040001627983 */ /* 0x000f280000300800 */
[----:B------:R-:W4:Y:S04]  /*b2980*/  LDL.LU R97, [R1+0x138] ;  /* 0x0001380001617983 */ /* 0x000f280000300800 */
[----:B------:R-:W-:Y:S01]  /*b2990*/  STSM.16.M88.4 [R248], R20 ;  /* 0x00000014f8007844 */ /* 0x000fe20000000200 */
[----:B------:R-:W-:Y:S01]  /*b29a0*/  PRMT R17, R227, 0x5410, R214 ;  /* 0x00005410e3117816 */ /* 0x000fe200000000d6 */
[----:B------:R-:W-:Y:S06]  /*b29b0*/  BAR.SYNC.DEFER_BLOCKING 0x0 ;  /* 0x0000000000007b1d */ /* 0x000fec0000010000 */
[----:B------:R-:W0:Y:S02]  /*b29c0*/  LDS.128 R224, [R5] ;  /* 0x0000000005e07984 */ /* 0x000e240000000c00 */
[----:B------:R-:W-:Y:S06]  /*b29d0*/  BAR.SYNC.DEFER_BLOCKING 0x0 ;  /* 0x0000000000007b1d */ /* 0x000fec0000010000 */
[----:B------:R1:W-:Y:S02]  /*b29e0*/  STSM.16.M88.4 [R248], R16 ;  /* 0x00000010f8007844 */ /* 0x0003e40000000200 */
[----:B-1----:R-:W-:-:S02]  /*b29f0*/  PRMT R16, R150, 0x5410, R221 ;  /* 0x0000541096107816 */ /* 0x002fc400000000dd */
[----:B------:R-:W-:Y:S02]  /*b2a00*/  PRMT R17, R149, 0x5410, R222 ;  /* 0x0000541095117816 */ /* 0x000fe400000000de */
[----:B------:R-:W-:Y:S01]  /*b2a10*/  PRMT R18, R148, 0x5410, R223 ;  /* 0x0000541094127816 */ /* 0x000fe200000000df */
[----:B------:R-:W-:Y:S01]  /*b2a20*/  BAR.SYNC.DEFER_BLOCKING 0x0 ;  /* 0x0000000000007b1d */ /* 0x000fe20000010000 */
[----:B------:R-:W-:Y:S02]  /*b2a30*/  PRMT R20, R143, 0x5410, R228 ;  /* 0x000054108f147816 */ /* 0x000fe400000000e4 */
[----:B------:R-:W-:-:S03]  /*b2a40*/  PRMT R21, R135, 0x5410, R229 ;  /* 0x0000541087157816 */ /* 0x000fc600000000e5 */
[----:B------:R-:W1:Y:S01]  /*b2a50*/  LDS.128 R220, [R5] ;  /* 0x0000000005dc7984 */ /* 0x000e620000000c00 */
[----:B------:R-:W-:Y:S02]  /*b2a60*/  PRMT R22, R127, 0x5410, R230 ;  /* 0x000054107f167816 */ /* 0x000fe400000000e6 */
[----:B------:R-:W-:Y:S01]  /*b2a70*/  PRMT R23, R119, 0x5410, R231 ;  /* 0x0000541077177816 */ /* 0x000fe200000000e7 */
[----:B------:R-:W-:Y:S06]  /*b2a80*/  BAR.SYNC.DEFER_BLOCKING 0x0 ;  /* 0x0000000000007b1d */ /* 0x000fec0000010000 */
[----:B------:R1:W-:Y:S02]  /*b2a90*/  STSM.16.M88.4 [R248], R20 ;  /* 0x00000014f8007844 */ /* 0x0003e40000000200 */
[----:B------:R-:W-:Y:S06]  /*b2aa0*/  BAR.SYNC.DEFER_BLOCKING 0x0 ;  /* 0x0000000000007b1d */ /* 0x000fec0000010000 */
[----:B------:R-:W-:Y:S04]  /*b2ab0*/  STL [R1+0x90], R5 ;  /* 0x0000900501007387 */ /* 0x000fe80000100800 */
[----:B0-----:R-:W-:Y:S04]  /*b2ac0*/  STL.64 [R1+0x2ba0], R226 ;  /* 0x002ba0e201007387 */ /* 0x001fe80000100a00 */
[----:B------:R-:W-:Y:S04]  /*b2ad0*/  STL.64 [R1+0x2b98], R224 ;  /* 0x002b98e001007387 */ /* 0x000fe80000100a00 */
[----:B-1----:R-:W-:Y:S04]  /*b2ae0*/  STL.64 [R1+0x2b90], R222 ;  /* 0x002b90de01007387 */ /* 0x002fe80000100a00 */
[----:B------:R-:W-:Y:S04]  /*b2af0*/  LDS.128 R216, [R5] ;  /* 0x0000000005d87984 */ /* 0x000fe80000000c00 */
[----:B------:R-:W-:Y:S04]  /*b2b00*/  STL.64 [R1+0x2b88], R220 ;  /* 0x002b88dc01007387 */ /* 0x000fe80000100a00 */
        /* <DEDUP_REMOVED lines=15> */
[----:B------:R-:W-:Y:S01]  /*b2c00*/  PRMT R19, R111, 0x5410, R232 ;  /* 0x000054106f137816 */ /* 0x000fe200000000e8 */
[----:B------:R-:W-:Y:S01]  /*b2c10*/  BAR.SYNC.DEFER_BLOCKING 0x0 ;  /* 0x0000000000007b1d */ /* 0x000fe20000010000 */
[----:B------:R-:W-:-:S05]  /*b2c20*/  PRMT R20, R107, 0x5410, R233 ;  /* 0x000054106b147816 */ /* 0x000fca00000000e9 */
[----:B------:R-:W4:Y:S04]  /*b2c30*/  LDL.LU R149, [R1+0x14c] ;  /* 0x00014c0001957983 */ /* 0x000f280000300800 */
[----:B------:R-:W4:Y:S04]  /*b2c40*/  LDL.LU R148, [R1+0xb8] ;  /* 0x0000b80001947983 */ /* 0x000f280000300800 */
[----:B------:R-:W4:Y:S04]  /*b2c50*/  LDL.LU R143, [R1+0x2a4] ;  /* 0x0002a400018f7983 */ /* 0x000f280000300800 */
[----:B------:R-:W4:Y:S01]  /*b2c60*/  LDL.LU R135, [R1+0xb0] ;  /* 0x0000b00001877983 */ /* 0x000f220000300800 */
[----:B------:R-:W-:-:S03]  /*b2c70*/  PRMT R21, R106, 0x5410, R235 ;  /* 0x000054106a157816 */ /* 0x000fc600000000eb */
[----:B------:R-:W4:Y:S01]  /*b2c80*/  LDL.LU R127, [R1+0x298] ;  /* 0x00029800017f7983 */ /* 0x000f220000300800 */
[----:B------:R-:W-:-:S03]  /*b2c90*/  PRMT R22, R105, 0x5410, R247 ;  /* 0x0000541069167816 */ /* 0x000fc600000000f7 */
[----:B------:R-:W4:Y:S04]  /*b2ca0*/  LDL.LU R119, [R1+0xac] ;  /* 0x0000ac0001777983 */ /* 0x000f280000300800 */
[----:B------:R-:W4:Y:S04]  /*b2cb0*/  LDL.LU R111, [R1+0x294] ;  /* 0x00029400016f7983 */ /* 0x000f280000300800 */
[----:B------:R-:W4:Y:S04]  /*b2cc0*/  LDL.LU R107, [R1+0xa8] ;  /* 0x0000a800016b7983 */ /* 0x000f280000300800 */
[----:B------:R2:W-:Y:S04]  /*b2cd0*/  STSM.16.M88.4 [R248], R16 ;  /* 0x00000010f8007844 */ /* 0x0005e80000000200 */
[----:B------:R-:W4:Y:S04]  /*b2ce0*/  LDL.LU R106, [R1+0x2a0] ;  /* 0x0002a000016a7983 */ /* 0x000f280000300800 */
[----:B------:R-:W4:Y:S01]  /*b2cf0*/  LDL.LU R105, [R1+0xa4] ;  /* 0x0000a40001697983 */ /* 0x000f220000300800 */
[----:B------:R-:W-:Y:S01]  /*b2d00*/  BAR.SYNC.DEFER_BLOCKING 0x0 ;  /* 0x0000000000007b1d */ /* 0x000fe20000010000 */
[----:B--2---:R-:W-:-:S02]  /*b2d10*/  PRMT R16, R103, 0x5410, R234 ;  /* 0x0000541067107816 */ /* 0x004fc400000000ea */
[----:B---3--:R-:W-:-:S03]  /*b2d20*/  PRMT R17, R102, 0x5410, R246 ;  /* 0x0000541066117816 */ /* 0x008fc600000000f6 */
[----:B------:R-:W2:Y:S01]  /*b2d30*/  LDL.LU R103, [R1+0x29c] ;  /* 0x00029c0001677983 */ /* 0x000ea20000300800 */
[----:B----4-:R-:W-:Y:S02]  /*b2d40*/  PRMT R18, R101, 0x5410, R252 ;  /* 0x0000541065127816 */ /* 0x010fe400000000fc */
[----:B------:R-:W-:Y:S01]  /*b2d50*/  PRMT R19, R99, 0x5410, R100 ;  /* 0x0000541063137816 */ /* 0x000fe20000000064 */
[----:B------:R-:W3:Y:S04]  /*b2d60*/  LDL.LU R102, [R1+0x9c] ;  /* 0x00009c0001667983 */ /* 0x000ee80000300800 */
[----:B------:R-:W3:Y:S04]  /*b2d70*/  LDL.LU R101, [R1+0x290] ;  /* 0x0002900001657983 */ /* 0x000ee80000300800 */
[----:B------:R-:W4:Y:S04]  /*b2d80*/  LDL.LU R100, [R1+0x98] ;  /* 0x0000980001647983 */ /* 0x000f280000300800 */
[----:B------:R-:W4:Y:S01]  /*b2d90*/  LDL.LU R99, [R1+0x28c] ;  /* 0x00028c0001637983 */ /* 0x000f220000300800 */
[----:B------:R-:W-:-:S03]  /*b2da0*/  PRMT R23, R97, 0x5410, R98 ;  /* 0x0000541061177816 */ /* 0x000fc60000000062 */
[----:B------:R-:W4:Y:S04]  /*b2db0*/  LDL.LU R98, [R1+0xc] ;  /* 0x00000c0001627983 */ /* 0x000f280000300800 */
[----:B------:R-:W4:Y:S04]  /*b2dc0*/  LDL.LU R97, [R1+0x168] ;  /* 0x0001680001617983 */ /* 0x000f280000300800 */
[----:B------:R-:W-:Y:S01]  /*b2dd0*/  LDS.128 R212, [R5] ;  /* 0x0000000005d47984 */ /* 0x000fe20000000c00 */
[----:B------:R-:W-:Y:S01]  /*b2de0*/  BAR.SYNC.DEFER_BLOCKING 0x0 ;  /* 0x0000000000007b1d */ /* 0x000fe20000010000 */
[----:B------:R-:W-:-:S05]  /*b2df0*/  PRMT R28, R164, 0x5410, R165 ;  /* 0x00005410a41c7816 */ /* 0x000fca00000000a5 */
[----:B------:R-:W4:Y:S04]  /*b2e00*/  LDL.LU R165, [R1+0xd4] ;  /* 0x0000d40001a57983 */ /* 0x000f280000300800 */
[----:B------:R-:W4:Y:S01]  /*b2e10*/  LDL.LU R164, [R1+0x2bc] ;  /* 0x0002bc0001a47983 */ /* 0x000f220000300800 */
[----:B------:R-:W-:-:S03]  /*b2e20*/  PRMT R29, R162, 0x5410, R163 ;  /* 0x00005410a21d7816 */ /* 0x000fc600000000a3 */
        /* <DEDUP_REMOVED lines=32> */
[----:B--2---:R-:W-:-:S03]  /*b3030*/  PRMT R33, R103, 0x5410, R105 ;  /* 0x0000541067217816 */ /* 0x004fc60000000069 */
[----:B------:R-:W2:Y:S04]  /*b3040*/  LDL.LU R105, [R1+0xe0] ;  /* 0x0000e00001697983 */ /* 0x000ea80000300800 */
[----:B------:R-:W2:Y:S01]  /*b3050*/  LDL.LU R103, [R1+0x2cc] ;  /* 0x0002cc0001677983 */ /* 0x000ea20000300800 */
[----:B---3--:R-:W-:-:S03]  /*b3060*/  PRMT R34, R101, 0x5410, R102 ;  /* 0x0000541065227816 */ /* 0x008fc60000000066 */
[----:B------:R-:W3:Y:S04]  /*b3070*/  LDL.LU R102, [R1+0xdc] ;  /* 0x0000dc0001667983 */ /* 0x000ee80000300800 */
[----:B------:R-:W3:Y:S01]  /*b3080*/  LDL.LU R101, [R1+0x2c8] ;  /* 0x0002c80001657983 */ /* 0x000ee20000300800 */
[----:B----4-:R-:W-:-:S03]  /*b3090*/  PRMT R35, R99, 0x5410, R100 ;  /* 0x0000541063237816 */ /* 0x010fc60000000064 */
        /* <DEDUP_REMOVED lines=51> */
[----:B------:R-:W2:Y:S04]  /*b33d0*/  LDL.LU R98, [R1+0x1c] ;  /* 0x00001c0001627983 */ /* 0x000ea80000300800 */
[----:B------:R-:W2:Y:S01]  /*b33e0*/  LDL.LU R97, [R1+0x19c] ;  /* 0x00019c0001617983 */ /* 0x000ea20000300800 */
        /* <DEDUP_REMOVED lines=21> */
[----:B--2---:R-:W-:-:S03]  /*b3540*/  PRMT R71, R97, 0x5410, R98 ;  /* 0x0000541061477816 */ /* 0x004fc60000000062 */
[----:B------:R-:W2:Y:S04]  /*b3550*/  LDL.LU R98, [R1+0x20] ;  /* 0x0000200001627983 */ /* 0x000ea80000300800 */
[----:B------:R-:W2:Y:S01]  /*b3560*/  LDL.LU R97, [R1+0x1a4] ;  /* 0x0001a40001617983 */ /* 0x000ea20000300800 */
[----:B------:R-:W-:Y:S02]  /*b3570*/  PRMT R58, R154, 0x5410, R155 ;  /* 0x000054109a3a7816 */ /* 0x000fe4000000009b */
[----:B------:R-:W-:Y:S01]  /*b3580*/  PRMT R59, R151, 0x5410, R153 ;  /* 0x00005410973b7816 */ /* 0x000fe20000000099 */
[----:B------:R-:W2:Y:S01]  /*b3590*/  LDL.LU R155, [R1+0x1b0] ;  /* 0x0001b000019b7983 */ /* 0x000ea20000300800 */
[----:B------:R-:W-:-:S03]  /*b35a0*/  PRMT R63, R149, 0x5410, R150 ;  /* 0x00005410953f7816 */ /* 0x000fc60000000096 */
        /* <DEDUP_REMOVED lines=15> */
[----:B------:R-:W2:Y:S04]  /*b36a0*/  LDL.LU R111, [R1+0x38c] ;  /* 0x00038c00016f7983 */ /* 0x000ea80000300800 */
[----:B------:R-:W2:Y:S04]  /*b36b0*/  LDL.LU R107, [R1+0x180] ;  /* 0x00018000016b7983 */ /* 0x000ea80000300800 */
[----:B------:R-:W2:Y:S04]  /*b36c0*/  LDL.LU R106, [R1+0x388] ;  /* 0x00038800016a7983 */ /* 0x000ea80000300800 */
        /* <DEDUP_REMOVED lines=10> */
[----:B------:R-:W2:Y:S04]  /*b3770*/  LDL.LU R97, [R1+0x3cc] ;  /* 0x0003cc0001617983 */ /* 0x000ea80000300800 */
[----:B------:R-:W-:Y:S01]  /*b3780*/  STSM.16.M88.4 [R248], R16 ;  /* 0x00000010f8007844 */ /* 0x000fe20000000200 */
[----:B------:R-:W-:Y:S01]  /*b3790*/  BAR.SYNC.DEFER_BLOCKING 0x0 ;  /* 0x0000000000007b1d */ /* 0x000fe20000010000 */
[----:B------:R-:W-:-:S05]  /*b37a0*/  PRMT R85, R151, 0x5410, R153 ;  /* 0x0000541097557816 */ /* 0x000fca0000000099 */
[----:B------:R-:W2:Y:S04]  /*b37b0*/  LDL.LU R151, [R1+0x1ec] ;  /* 0x0001ec0001977983 */ /* 0x000ea80000300800 */
[----:B------:R-:W-:Y:S01]  /*b37c0*/  LDS.128 R16, [R5] ;  /* 0x0000000005107984 */ /* 0x000fe20000000c00 */
[----:B------:R-:W-:Y:S01]  /*b37d0*/  BAR.SYNC.DEFER_BLOCKING 0x0 ;  /* 0x0000000000007b1d */ /* 0x000fe20000010000 */
[----:B------:R-:W-:Y:S02]  /*b37e0*/  PRMT R86, R149, 0x5410, R150 ;  /* 0x0000541095567816 */ /* 0x000fe40000000096 */
[----:B------:R-:W-:Y:S02]  /*b37f0*/  PRMT R80, R143, 0x5410, R148 ;  /* 0x000054108f507816 */ /* 0x000fe40000000094 */
[----:B------:R-:W-:Y:S01]  /*b3800*/  PRMT R81, R127, 0x5410, R135 ;  /* 0x000054107f517816 */ /* 0x000fe20000000087 */
        /* <DEDUP_REMOVED lines=8> */
[----:B------:R-:W-:Y:S01]  /*b3890*/  STSM.16.M88.4 [R248], R20 ;  /* 0x00000014f8007844 */ /* 0x000fe20000000200 */
[----:B------:R-:W-:-:S03]  /*b38a0*/  PRMT R72, R158, 0x5410, R159 ;  /* 0x000054109e487816 */ /* 0x000fc6000000009f */
[----:B------:R-:W2:Y:S01]  /*b38b0*/  LDL.LU R111, [R1+0x1cc] ;  /* 0x0001cc00016f7983 */ /* 0x000ea20000300800 */
[----:B------:R-:W-:Y:S01]  /*b38c0*/  BAR.SYNC.DEFER_BLOCKING 0x0 ;  /* 0x0000000000007b1d */ /* 0x000fe20000010000 */
[----:B------:R-:W-:-:S05]  /*b38d0*/  PRMT R73, R156, 0x5410, R157 ;  /* 0x000054109c497816 */ /* 0x000fca000000009d */
[----:B------:R-:W2:Y:S04]  /*b38e0*/  LDL.LU R107, [R1+0x3b8] ;  /* 0x0003b800016b7983 */ /* 0x000ea80000300800 */
[----:B------:R-:W2:Y:S04]  /*b38f0*/  LDL.LU R106, [R1+0x28] ;  /* 0x00002800016a7983 */ /* 0x000ea80000300800 */
[----:B------:R-:W2:Y:S04]  /*b3900*/  LDL.LU R105, [R1+0x1bc] ;  /* 0x0001bc0001697983 */ /* 0x000ea80000300800 */
[----:B------:R-:W2:Y:S01]  /*b3910*/  LDL.LU R159, [R1+0x254] ;  /* 0x00025400019f7983 */ /* 0x000ea20000300800 */
[----:B------:R-:W-:-:S03]  /*b3920*/  PRMT R84, R154, 0x5410, R155 ;  /* 0x000054109a547816 */ /* 0x000fc6000000009b */
[----:B------:R-:W-:Y:S01]  /*b3930*/  LDS.128 R20, [R5] ;  /* 0x0000000005147984 */ /* 0x000fe20000000c00 */
[----:B------:R-:W-:Y:S06]  /*b3940*/  BAR.SYNC.DEFER_BLOCKING 0x0 ;  /* 0x0000000000007b1d */ /* 0x000fec0000010000 */
[----:B------:R-:W-:Y:S02]  /*b3950*/  STSM.16.M88.4 [R248], R24 ;  /* 0x00000018f8007844 */ /* 0x000fe40000000200 */
[----:B------:R-:W-:Y:S06]  /*b3960*/  BAR.SYNC.DEFER_BLOCKING 0x0 ;  /* 0x0000000000007b1d */ /* 0x000fec0000010000 */
[----:B------:R-:W-:Y:S02]  /*b3970*/  LDS.128 R24, [R5] ;  /* 0x0000000005187984 */ /* 0x000fe40000000c00 */
[----:B------:R-:W-:Y:S06]  /*b3980*/  BAR.SYNC.DEFER_BLOCKING 0x0 ;  /* 0x0000000000007b1d */ /* 0x000fec0000010000 */
[----:B------:R-:W-:Y:S02]  /*b3990*/  STSM.16.M88.4 [R248], R28 ;  /* 0x0000001cf8007844 */ /* 0x000fe40000000200 */
[----:B------:R-:W-:Y:S06]  /*b39a0*/  BAR.SYNC.DEFER_BLOCKING 0x0 ;  /* 0x0000000000007b1d */ /* 0x000fec0000010000 */
[----:B------:R-:W-:Y:S02]  /*b39b0*/  LDS.128 R28, [R5] ;  /* 0x00000000051c7984 */ /* 0x000fe40000000c00 */
[----:B------:R-:W-:Y:S01]  /*b39c0*/  BAR.SYNC.DEFER_BLOCKING 0x0 ;  /* 0x0000000000007b1d */ /* 0x000fe20000010000 */
[----:B---3--:R-:W-:-:S02]  /*b39d0*/  PRMT R92, R101, 0x5410, R102 ;  /* 0x00005410655c7816 */ /* 0x008fc40000000066 */
[----:B----4-:R-:W-:-:S03]  /*b39e0*/  PRMT R93, R99, 0x5410, R100 ;  /* 0x00005410635d7816 */ /* 0x010fc60000000064 */
[----:B------:R-:W3:Y:S04]  /*b39f0*/  LDL.LU R100, [R1+0x418] ;  /* 0x0004180001647983 */ /* 0x000ee80000300800 */
[----:B------:R-:W4:Y:S04]  /*b3a00*/  LDL.LU R158, [R1+0x244] ;  /* 0x00024400019e7983 */ /* 0x000f280000300800 */
[----:B------:R-:W4:Y:S04]  /*b3a10*/  LDL.LU R101, [R1+0x40c] ;  /* 0x00040c0001657983 */ /* 0x000f280000300800 */
[----:B------:R-:W4:Y:S01]  /*b3a20*/  LDL.LU R157, [R1+0x240] ;  /* 0x00024000019d7983 */ /* 0x000f220000300800 */
[----:B--2---:R-:W-:-:S03]  /*b3a30*/  PRMT R94, R97, 0x5410, R98 ;  /* 0x00005410615e7816 */ /* 0x004fc60000000062 */
[----:B------:R-:W2:Y:S04]  /*b3a40*/  LDL.LU R102, [R1+0x408] ;  /* 0x0004080001667983 */ /* 0x000ea80000300800 */
[----:B------:R-:W2:Y:S04]  /*b3a50*/  LDL.LU R156, [R1+0x23c] ;  /* 0x00023c00019c7983 */ /* 0x000ea80000300800 */
[----:B------:R-:W2:Y:S04]  /*b3a60*/  LDL.LU R155, [R1+0x414] ;  /* 0x00041400019b7983 */ /* 0x000ea80000300800 */
[----:B------:R-:W3:Y:S04]  /*b3a70*/  LDL.LU R154, [R1+0x238] ;  /* 0x00023800019a7983 */ /* 0x000ee80000300800 */
[----:B------:R-:W3:Y:S04]  /*b3a80*/  LDL.LU R97, [R1+0x410] ;  /* 0x0004100001617983 */ /* 0x000ee80000300800 */
[----:B------:R-:W4:Y:S04]  /*b3a90*/  LDL.LU R153, [R1+0x228] ;  /* 0x0002280001997983 */ /* 0x000f280000300800 */
[----:B------:R-:W4:Y:S04]  /*b3aa0*/  LDL.LU R98, [R1+0x404] ;  /* 0x0004040001627983 */ /* 0x000f280000300800 */
[----:B------:R-:W2:Y:S04]  /*b3ab0*/  LDL.LU R143, [R1+0x224] ;  /* 0x00022400018f7983 */ /* 0x000ea80000300800 */
[----:B------:R-:W2:Y:S04]  /*b3ac0*/  LDL.LU R99, [R1+0x400] ;  /* 0x0004000001637983 */ /* 0x000ea80000300800 */
[----:B------:R-:W3:Y:S04]  /*b3ad0*/  LDL.LU R127, [R1+0x30] ;  /* 0x00003000017f7983 */ /* 0x000ee80000300800 */
[----:B------:R-:W3:Y:S04]  /*b3ae0*/  LDL.LU R103, [R1+0x1d0] ;  /* 0x0001d00001677983 */ /* 0x000ee80000300800 */
[----:B------:R-:W-:Y:S01]  /*b3af0*/  STSM.16.M88.4 [R248], R32 ;  /* 0x00000020f8007844 */ /* 0x000fe20000000200 */
[----:B------:R-:W-:Y:S06]  /*b3b00*/  BAR.SYNC.DEFER_BLOCKING 0x0 ;  /* 0x0000000000007b1d */ /* 0x000fec0000010000 */
[----:B------:R-:W-:Y:S02]  /*b3b10*/  LDS.128 R32, [R5] ;  /* 0x0000000005207984 */ /* 0x000fe40000000c00 */
        /* <DEDUP_REMOVED lines=9> */
[----:B------:R-:W-:-:S02]  /*b3bb0*/  PRMT R88, R150, 0x5410, R151 ;  /* 0x0000541096587816 */ /* 0x000fc40000000097 */
[----:B------:R-:W-:Y:S02]  /*b3bc0*/  PRMT R95, R105, 0x5410, R106 ;  /* 0x00005410695f7816 */ /* 0x000fe4000000006a */
[----:B------:R-:W-:Y:S01]  /*b3bd0*/  PRMT R89, R148, 0x5410, R149 ;  /* 0x0000541094597816 */ /* 0x000fe20000000095 */
[----:B------:R-:W4:Y:S01]  /*b3be0*/  LDL.LU R151, [R1+0x274] ;  /* 0x0002740001977983 */ /* 0x000f220000300800 */
[----:B------:R-:W-:-:S03]  /*b3bf0*/  PRMT R91, R107, 0x5410, R111 ;  /* 0x000054106b5b7816 */ /* 0x000fc6000000006f */
[----:B------:R-:W4:Y:S04]  /*b3c00*/  LDL.LU R105, [R1+0x424] ;  /* 0x0004240001697983 */ /* 0x000f280000300800 */
[----:B------:R-:W4:Y:S04]  /*b3c10*/  LDL.LU R150, [R1+0x26c] ;  /* 0x00026c0001967983 */ /* 0x000f280000300800 */
[----:B------:R-:W4:Y:S04]  /*b3c20*/  LDL.LU R106, [R1+0x420] ;  /* 0x00042000016a7983 */ /* 0x000f280000300800 */
[----:B------:R-:W-:Y:S01]  /*b3c30*/  STSM.16.M88.4 [R248], R44 ;  /* 0x0000002cf8007844 */ /* 0x000fe20000000200 */
[----:B------:R-:W-:Y:S01]  /*b3c40*/  BAR.SYNC.DEFER_BLOCKING 0x0 ;  /* 0x0000000000007b1d */ /* 0x000fe20000010000 */
[----:B------:R-:W-:-:S05]  /*b3c50*/  PRMT R90, R119, 0x5410, R135 ;  /* 0x00005410775a7816 */ /* 0x000fca0000000087 */
[----:B------:R-:W4:Y:S04]  /*b3c60*/  LDL.LU R149, [R1+0x268] ;  /* 0x0002680001957983 */ /* 0x000f280000300800 */
[----:B------:R-:W4:Y:S04]  /*b3c70*/  LDL.LU R107, [R1+0x41c] ;  /* 0x00041c00016b7983 */ /* 0x000f280000300800 */
[----:B------:R-:W4:Y:S04]  /*b3c80*/  LDL.LU R148, [R1+0x48] ;  /* 0x0000480001947983 */ /* 0x000f280000300800 */
[----:B------:R-:W4:Y:S04]  /*b3c90*/  LDL.LU R111, [R1+0x1d8] ;  /* 0x0001d800016f7983 */ /* 0x000f280000300800 */
[----:B------:R-:W4:Y:S04]  /*b3ca0*/  LDL.LU R135, [R1+0x44] ;  /* 0x0000440001877983 */ /* 0x000f280000300800 */
[----:B------:R-:W4:Y:S04]  /*b3cb0*/  LDL.LU R119, [R1+0x1c8] ;  /* 0x0001c80001777983 */ /* 0x000f280000300800 */
[----:B------:R-:W-:Y:S01]  /*b3cc0*/  LDS.128 R44, [R5] ;  /* 0x00000000052c7984 */ /* 0x000fe20000000c00 */
[----:B------:R-:W-:Y:S06]  /*b3cd0*/  BAR.SYNC.DEFER_BLOCKING 0x0 ;  /* 0x0000000000007b1d */ /* 0x000fec0000010000 */
[----:B------:R-:W-:Y:S02]  /*b3ce0*/  STSM.16.M88.4 [R248], R48 ;  /* 0x00000030f8007844 */ /* 0x000fe40000000200 */
[----:B------:R-:W-:Y:S06]  /*b3cf0*/  BAR.SYNC.DEFER_BLOCKING 0x0 ;  /* 0x0000000000007b1d */ /* 0x000fec0000010000 */
[----:B------:R-:W-:Y:S02]  /*b3d00*/  LDS.128 R48, [R5] ;  /* 0x0000000005307984 */ /* 0x000fe40000000c00 */
[----:B------:R-:W-:Y:S01]  /*b3d10*/  BAR.SYNC.DEFER_BLOCKING 0x0 ;  /* 0x0000000000007b1d */ /* 0x000fe20000010000 */
[----:B--2---:R-:W-:-:S05]  /*b3d20*/  PRMT R99, R99, 0x5410, R143 ;  /* 0x0000541063637816 */ /* 0x004fca000000008f */
[----:B------:R-:W2:Y:S01]  /*b3d30*/  LDL.LU R143, [R1+0x4c] ;  /* 0x00004c00018f7983 */ /* 0x000ea20000300800 */
[----:B---3--:R-:W-:-:S03]  /*b3d40*/  PRMT R103, R103, 0x5410, R127 ;  /* 0x0000541067677816 */ /* 0x008fc6000000007f */
[----:B------:R-:W2:Y:S04]  /*b3d50*/  LDL.LU R127, [R1+0x1d4] ;  /* 0x0001d400017f7983 */ /* 0x000ea80000300800 */
        /* <DEDUP_REMOVED lines=17> */
[----:B----4-:R-:W-:Y:S02]  /*b3e70*/  PRMT R119, R119, 0x5410, R135 ;  /* 0x0000541077777816 */ /* 0x010fe40000000087 */
[----:B------:R-:W-:Y:S01]  /*b3e80*/  PRMT R77, R162, 0x5410, R163 ;  /* 0x00005410a24d7816 */ /* 0x000fe200000000a3 */
[----:B------:R-:W3:Y:S01]  /*b3e90*/  LDL.LU R164, [R1+0x50] ;  /* 0x0000500001a47983 */ /* 0x000ee20000300800 */
[----:B------:R-:W-:-:S03]  /*b3ea0*/  PRMT R98, R98, 0x5410, R153 ;  /* 0x0000541062627816 */ /* 0x000fc60000000099 */
[----:B------:R-:W3:Y:S01]  /*b3eb0*/  LDL.LU R135, [R1+0x1dc] ;  /* 0x0001dc0001877983 */ /* 0x000ee20000300800 */
[----:B------:R-:W-:-:S03]  /*b3ec0*/  PRMT R78, R160, 0x5410, R161 ;  /* 0x00005410a04e7816 */ /* 0x000fc600000000a1 */
[----:B------:R-:W4:Y:S04]  /*b3ed0*/  LDL.LU R163, [R1+0x54] ;  /* 0x0000540001a37983 */ /* 0x000f280000300800 */
[----:B------:R-:W-:Y:S01]  /*b3ee0*/  STSM.16.M88.4 [R248], R68 ;  /* 0x00000044f8007844 */ /* 0x000fe20000000200 */
[----:B------:R-:W-:Y:S01]  /*b3ef0*/  BAR.SYNC.DEFER_BLOCKING 0x0 ;  /* 0x0000000000007b1d */ /* 0x000fe20000010000 */
[----:B------:R-:W-:Y:S02]  /*b3f00*/  PRMT R97, R97, 0x5410, R154 ;  /* 0x0000541061617816 */ /* 0x000fe4000000009a */
[----:B------:R-:W-:Y:S02]  /*b3f10*/  PRMT R111, R111, 0x5410, R148 ;  /* 0x000054106f6f7816 */ /* 0x000fe40000000094 */
[----:B------:R-:W-:-:S02]  /*b3f20*/  PRMT R100, R100, 0x5410, R159 ;  /* 0x0000541064647816 */ /* 0x000fc4000000009f */
[----:B------:R-:W-:Y:S02]  /*b3f30*/  PRMT R107, R107, 0x5410, R149 ;  /* 0x000054106b6b7816 */ /* 0x000fe40000000095 */
[----:B------:R-:W-:Y:S02]  /*b3f40*/  PRMT R101, R101, 0x5410, R158 ;  /* 0x0000541065657816 */ /* 0x000fe4000000009e */
[----:B------:R-:W-:Y:S02]  /*b3f50*/  PRMT R106, R106, 0x5410, R150 ;  /* 0x000054106a6a7816 */ /* 0x000fe40000000096 */
[----:B------:R-:W-:Y:S02]  /*b3f60*/  PRMT R102, R102, 0x5410, R157 ;  /* 0x0000541066667816 */ /* 0x000fe4000000009d */
[----:B------:R-:W-:Y:S01]  /*b3f70*/  PRMT R105, R105, 0x5410, R151 ;  /* 0x0000541069697816 */ /* 0x000fe20000000097 */
[----:B------:R-:W-:Y:S01]  /*b3f80*/  LDS.128 R68, [R5] ;  /* 0x0000000005447984 */ /* 0x000fe20000000c00 */
[----:B------:R-:W-:Y:S01]  /*b3f90*/  BAR.SYNC.DEFER_BLOCKING 0x0 ;  /* 0x0000000000007b1d */ /* 0x000fe20000010000 */
[----:B------:R-:W-:-:S02]  /*b3fa0*/  PRMT R96, R155, 0x5410, R156 ;  /* 0x000054109b607816 */ /* 0x000fc4000000009c */
[----:B--2---:R-:W-:-:S03]  /*b3fb0*/  PRMT R127, R127, 0x5410, R143 ;  /* 0x000054107f7f7816 */ /* 0x004fc6000000008f */
[----:B------:R-:W4:Y:S04]  /*b3fc0*/  LDL.LU R143, [R1+0x1f4] ;  /* 0x0001f400018f7983 */ /* 0x000f280000300800 */
        /* <DEDUP_REMOVED lines=14> */
[----:B------:R-:W-:Y:S01]  /*b40b0*/  STSM.16.M88.4 [R248], R72 ;  /* 0x00000048f8007844 */ /* 0x000fe20000000200 */
[----:B------:R-:W-:Y:S06]  /*b40c0*/  BAR.SYNC.DEFER_BLOCKING 0x0 ;  /* 0x0000000000007b1d */ /* 0x000fec0000010000 */
[----:B------:R-:W2:Y:S04]  /*b40d0*/  LDL.LU R187, [R1+0x354] ;  /* 0x0003540001bb7983 */ /* 0x000ea80000300800 */
        /* <DEDUP_REMOVED lines=19> */
[----:B------:R-:W-:Y:S01]  /*b4210*/  BAR.SYNC.DEFER_BLOCKING 0x0 ;  /* 0x0000000000007b1d */ /* 0x000fe20000010000 */
[----:B----4-:R-:W-:-:S02]  /*b4220*/  PRMT R148, R148, 0x5410, R160 ;  /* 0x0000541094947816 */ /* 0x010fc400000000a0 */
[----:B---3--:R-:W-:Y:S02]  /*b4230*/  PRMT R154, R154, 0x5410, R161 ;  /* 0x000054109a9a7816 */ /* 0x008fe400000000a1 */
[----:B--2---:R-:W-:Y:S01]  /*b4240*/  PRMT R153, R153, 0x5410, R162 ;  /* 0x0000541099997816 */ /* 0x004fe200000000a2 */
[----:B------:R-:W2:Y:S04]  /*b4250*/  LDL.LU R160, [R1+0x5cc] ;  /* 0x0005cc0001a07983 */ /* 0x000ea80000300800 */
[----:B------:R-:W3:Y:S01]  /*b4260*/  LDL.LU R186, [R1+0x350] ;  /* 0x0003500001ba7983 */ /* 0x000ee20000300800 */
[----:B------:R-:W-:-:S03]  /*b4270*/  PRMT R155, R155, 0x5410, R156 ;  /* 0x000054109b9b7816 */ /* 0x000fc6000000009c */
[----:B------:R-:W3:Y:S04]  /*b4280*/  LDL.LU R161, [R1+0x5c8] ;  /* 0x0005c80001a17983 */ /* 0x000ee80000300800 */
[----:B------:R-:W4:Y:S04]  /*b4290*/  LDL.LU R185, [R1+0x33c] ;  /* 0x00033c0001b97983 */ /* 0x000f280000300800 */
[----:B------:R-:W-:Y:S01]  /*b42a0*/  LDS.128 R92, [R5] ;  /* 0x00000000055c7984 */ /* 0x000fe20000000c00 */
[----:B------:R-:W-:Y:S01]  /*b42b0*/  BAR.SYNC.DEFER_BLOCKING 0x0 ;  /* 0x0000000000007b1d */ /* 0x000fe20000010000 */
[----:B------:R-:W-:-:S02]  /*b42c0*/  PRMT R151, R151, 0x5410, R157 ;  /* 0x0000541097977816 */ /* 0x000fc4000000009d */
[----:B------:R-:W-:-:S03]  /*b42d0*/  PRMT R150, R150, 0x5410, R158 ;  /* 0x0000541096967816 */ /* 0x000fc6000000009e */
[----:B------:R-:W4:Y:S04]  /*b42e0*/  LDL.LU R162, [R1+0x5b8] ;  /* 0x0005b80001a27983 */ /* 0x000f280000300800 */
[----:B------:R-:W2:Y:S04]  /*b42f0*/  LDL.LU R184, [R1+0x334] ;  /* 0x0003340001b87983 */ /* 0x000ea80000300800 */
[----:B------:R-:W2:Y:S04]  /*b4300*/  LDL.LU R156, [R1+0x5c4] ;  /* 0x0005c400019c7983 */ /* 0x000ea80000300800 */
[----:B------:R-:W3:Y:S01]  /*b4310*/  LDL.LU R183, [R1+0x330] ;  /* 0x0003300001b77983 */ /* 0x000ee20000300800 */
[----:B------:R-:W-:-:S03]  /*b4320*/  PRMT R149, R149, 0x5410, R159 ;  /* 0x0000541095957816 */ /* 0x000fc6000000009f */
[----:B------:R-:W3:Y:S04]  /*b4330*/  LDL.LU R157, [R1+0x5c0] ;  /* 0x0005c000019d7983 */ /* 0x000ee80000300800 */
[----:B------:R-:W3:Y:S01]  /*b4340*/  LDL.LU R182, [R1+0x324] ;  /* 0x0003240001b67983 */ /* 0x000ee20000300800 */
[----:B------:R-:W-:-:S03]  /*b4350*/  PRMT R143, R143, 0x5410, R163 ;  /* 0x000054108f8f7816 */ /* 0x000fc600000000a3 */
[----:B------:R-:W3:Y:S04]  /*b4360*/  LDL.LU R158, [R1+0x5b4] ;  /* 0x0005b400019e7983 */ /* 0x000ee80000300800 */
[----:B------:R-:W3:Y:S04]  /*b4370*/  LDL.LU R181, [R1+0x5c] ;  /* 0x00005c0001b57983 */ /* 0x000ee80000300800 */
[----:B------:R-:W3:Y:S04]  /*b4380*/  LDL.LU R159, [R1+0x1f8] ;  /* 0x0001f800019f7983 */ /* 0x000ee80000300800 */
[----:B------:R-:W3:Y:S04]  /*b4390*/  LDL.LU R180, [R1+0x340] ;  /* 0x0003400001b47983 */ /* 0x000ee80000300800 */
[----:B------:R-:W3:Y:S04]  /*b43a0*/  LDL.LU R163, [R1+0x5bc] ;  /* 0x0005bc0001a37983 */ /* 0x000ee80000300800 */
[----:B------:R-:W4:Y:S04]  /*b43b0*/  LDL.LU R179, [R1+0x398] ;  /* 0x0003980001b37983 */ /* 0x000f280000300800 */
[----:B------:R-:W4:Y:S04]  /*b43c0*/  LDL.LU R168, [R1+0x5e8] ;  /* 0x0005e80001a87983 */ /* 0x000f280000300800 */
[----:B------:R-:W2:Y:S01]  /*b43d0*/  LDL.LU R178, [R1+0x378] ;  /* 0x0003780001b27983 */ /* 0x000ea20000300800 */
[----:B------:R-:W-:-:S03]  /*b43e0*/  PRMT R135, R135, 0x5410, R164 ;  /* 0x0000541087877816 */ /* 0x000fc600000000a4 */
[----:B------:R-:W2:Y:S04]  /*b43f0*/  LDL.LU R169, [R1+0x5dc] ;  /* 0x0005dc0001a97983 */ /* 0x000ea80000300800 */
[----:B------:R-:W3:Y:S04]  /*b4400*/  LDL.LU R177, [R1+0x374] ;  /* 0x0003740001b17983 */ /* 0x000ee80000300800 */
[----:B------:R-:W-:Y:S04]  /*b4410*/  STSM.16.M88.4 [R248], R96 ;  /* 0x00000060f8007844 */ /* 0x000fe80000000200 */
[----:B------:R-:W3:Y:S01]  /*b4420*/  LDL.LU R170, [R1+0x5d8] ;  /* 0x0005d80001aa7983 */ /* 0x000ee20000300800 */
[----:B------:R-:W-:Y:S06]  /*b4430*/  BAR.SYNC.DEFER_BLOCKING 0x0 ;  /* 0x0000000000007b1d */ /* 0x000fec0000010000 */
        /* <DEDUP_REMOVED lines=10> */
[----:B------:R-:W-:Y:S01]  /*b44e0*/  LDS.128 R96, [R5] ;  /* 0x0000000005607984 */ /* 0x000fe20000000c00 */
[----:B------:R-:W-:Y:S06]  /*b44f0*/  BAR.SYNC.DEFER_BLOCKING 0x0 ;  /* 0x0000000000007b1d */ /* 0x000fec0000010000 */
        /* <DEDUP_REMOVED lines=29> */
[----:B------:R-:W-:Y:S01]  /*b46d0*/  STSM.16.M88.4 [R248], R120 ;  /* 0x00000078f8007844 */ /* 0x000fe20000000200 */
        /* <DEDUP_REMOVED lines=18> */
[----:B------:R-:W4:Y:S01]  /*b4800*/  LDL.LU R195, [R1+0x3fc] ;  /* 0x0003fc0001c37983 */ /* 0x000f220000300800 */
[----:B------:R-:W-:-:S03]  /*b4810*/  PRMT R161, R161, 0x5410, R186 ;  /* 0x00005410a1a17816 */ /* 0x000fc600000000ba */
[----:B------:R-:W4:Y:S04]  /*b4820*/  LDL.LU R184, [R1+0x267c] ;  /* 0x00267c0001b87983 */ /* 0x000f280000300800 */
[----:B------:R-:W2:Y:S01]  /*b4830*/  LDL.LU R194, [R1+0x3f8] ;  /* 0x0003f80001c27983 */ /* 0x000ea20000300800 */
[----:B------:R-:W-:-:S03]  /*b4840*/  PRMT R163, R163, 0x5410, R180 ;  /* 0x00005410a3a37816 */ /* 0x000fc600000000b4 */
[----:B------:R-:W2:Y:S04]  /*b4850*/  LDL.LU R185, [R1+0x8f4] ;  /* 0x0008f40001b97983 */ /* 0x000ea80000300800 */
[----:B------:R-:W3:Y:S01]  /*b4860*/  LDL.LU R193, [R1+0x3f4] ;  /* 0x0003f40001c17983 */ /* 0x000ee20000300800 */
[----:B------:R-:W-:-:S03]  /*b4870*/  PRMT R159, R159, 0x5410, R181 ;  /* 0x000054109f9f7816 */ /* 0x000fc600000000b5 */
[----:B------:R-:W-:Y:S04]  /*b4880*/  LDS.128 R120, [R5] ;  /* 0x0000000005787984 */ /* 0x000fe80000000c00 */
[----:B------:R-:W3:Y:S01]  /*b4890*/  LDL.LU R186, [R1+0x8f0] ;  /* 0x0008f00001ba7983 */ /* 0x000ee20000300800 */
[----:B------:R-:W-:Y:S01]  /*b48a0*/  BAR.SYNC.DEFER_BLOCKING 0x0 ;  /* 0x0000000000007b1d */ /* 0x000fe20000010000 */
[----:B------:R-:W-:-:S05]  /*b48b0*/  PRMT R158, R158, 0x5410, R182 ;  /* 0x000054109e9e7816 */ /* 0x000fca00000000b6 */
[----:B------:R-:W4:Y:S04]  /*b48c0*/  LDL.LU R192, [R1+0x3e4] ;  /* 0x0003e40001c07983 */ /* 0x000f280000300800 */
[----:B------:R-:W4:Y:S04]  /*b48d0*/  LDL.LU R180, [R1+0x7a8] ;  /* 0x0007a80001b47983 */ /* 0x000f280000300800 */
        /* <DEDUP_REMOVED lines=46> */
[----:B------:R-:W4:Y:S04]  /*b4bc0*/  LDL.LU R243, [R1+0x4bc] ;  /* 0x0004bc0001f37983 */ /* 0x000f280000300800 */
        /* <DEDUP_REMOVED lines=18> */
[----:B------:R-:W3:Y:S04]  /*b4cf0*/  LDL.LU R201, [R1+0x26a8] ;  /* 0x0026a80001c97983 */ /* 0x000ee80000300800 */
[----:B------:R-:W4:Y:S01]  /*b4d00*/  LDL.LU R209, [R1+0x4dc] ;  /* 0x0004dc0001d17983 */ /* 0x000f220000300800 */
[----:B------:R-:W-:-:S03]  /*b4d10*/  PRMT R175, R175, 0x5410, R197 ;  /* 0x00005410afaf7816 */ /* 0x000fc600000000c5 */
[----:B------:R-:W-:Y:S04]  /*b4d20*/  STSM.16.M88.4 [R248], R148 ;  /* 0x00000094f8007844 */ /* 0x000fe80000000200 */
[----:B------:R-:W4:Y:S01]  /*b4d30*/  LDL.LU R202, [R1+0x26a4] ;  /* 0x0026a40001ca7983 */ /* 0x000f220000300800 */
[----:B------:R-:W-:Y:S01]  /*b4d40*/  BAR.SYNC.DEFER_BLOCKING 0x0 ;  /* 0x0000000000007b1d */ /* 0x000fe20000010000 */
[----:B------:R-:W-:-:S05]  /*b4d50*/  PRMT R174, R174, 0x5410, R198 ;  /* 0x00005410aeae7816 */ /* 0x000fca00000000c6 */
        /* <DEDUP_REMOVED lines=12> */
[----:B------:R-:W-:Y:S01]  /*b4e20*/  LDS.128 R148, [R5] ;  /* 0x0000000005947984 */ /* 0x000fe20000000c00 */
[----:B------:R-:W-:Y:S06]  /*b4e30*/  BAR.SYNC.DEFER_BLOCKING 0x0 ;  /* 0x0000000000007b1d */ /* 0x000fec0000010000 */
        /* <DEDUP_REMOVED lines=21> */
[----:B--2---:R-:W-:-:S02]  /*b4f90*/  PRMT R196, R196, 0x5410, R208 ;  /* 0x00005410c4c47816 */ /* 0x004fc400000000d0 */
[----:B----4-:R-:W-:Y:S02]  /*b4fa0*/  PRMT R202, R202, 0x5410, R209 ;  /* 0x00005410caca7816 */ /* 0x010fe400000000d1 */
[----:B---3--:R-:W-:Y:S01]  /*b4fb0*/  PRMT R201, R201, 0x5410, R210 ;  /* 0x00005410c9c97816 */ /* 0x008fe200000000d2 */
        /* <DEDUP_REMOVED lines=26> */
[----:B------:R-:W-:-:S03]  /*b5160*/  PRMT R192, R192, 0x5410, R240 ;  /* 0x00005410c0c07816 */ /* 0x000fc600000000f0 */
[----:B------:R-:W4:Y:S01]  /*b5170*/  LDL.LU R239, [R1+0x518] ;  /* 0x0005180001ef7983 */ /* 0x000f220000300800 */
[----:B------:R-:W-:-:S03]  /*b5180*/  PRMT R193, R193, 0x5410, R241 ;  /* 0x00005410c1c17816 */ /* 0x000fc600000000f1 */
[----:B------:R-:W-:Y:S04]  /*b5190*/  LDS.128 R172, [R5] ;  /* 0x0000000005ac7984 */ /* 0x000fe80000000c00 */
[----:B------:R-:W4:Y:S01]  /*b51a0*/  LDL.LU R7, [R1+0x2704] ;  /* 0x0027040001077983 */ /* 0x000f220000300800 */
[----:B------:R-:W-:Y:S01]  /*b51b0*/  PRMT R194, R194, 0x5410, R242 ;  /* 0x00005410c2c27816 */ /* 0x000fe200000000f2 */
        /* <DEDUP_REMOVED lines=8> */
[----:B------:R-:W-:Y:S01]  /*b5240*/  STSM.16.M88.4 [R248], R176 ;  /* 0x000000b0f8007844 */ /* 0x000fe20000000200 */
[----:B------:R-:W-:Y:S06]  /*b5250*/  BAR.SYNC.DEFER_BLOCKING 0x0 ;  /* 0x0000000000007b1d */ /* 0x000fec0000010000 */
[----:B------:R-:W-:Y:S02]  /*b5260*/  LDS.128 R176, [R5] ;  /* 0x0000000005b07984 */ /* 0x000fe40000000c00 */
[----:B------:R-:W-:Y:S01]  /*b5270*/  BAR.SYNC.DEFER_BLOCKING 0x0 ;  /* 0x0000000000007b1d */ /* 0x000fe20000010000 */
[----:B------:R-:W-:-:S02]  /*b5280*/  PRMT R189, R189, 0x5410, R244 ;  /* 0x00005410bdbd7816 */ /* 0x000fc400000000f4 */
[----:B------:R-:W-:-:S03]  /*b5290*/  PRMT R190, R190, 0x5410, R245 ;  /* 0x00005410bebe7816 */ /* 0x000fc600000000f5 */
[----:B------:R-:W4:Y:S04]  /*b52a0*/  LDL.LU R244, [R1+0x84] ;  /* 0x0000840001f47983 */ /* 0x000f280000300800 */
[----:B------:R-:W4:Y:S04]  /*b52b0*/  LDL.LU R245, [R1+0x250] ;  /* 0x0002500001f57983 */ /* 0x000f280000300800 */
[----:B------:R-:W-:Y:S01]  /*b52c0*/  STSM.16.M88.4 [R248], R180 ;  /* 0x000000b4f8007844 */ /* 0x000fe20000000200 */
[----:B------:R-:W-:Y:S06]  /*b52d0*/  BAR.SYNC.DEFER_BLOCKING 0x0 ;  /* 0x0000000000007b1d */ /* 0x000fec0000010000 */
[----:B------:R-:W-:Y:S02]  /*b52e0*/  LDS.128 R180, [R5] ;  /* 0x0000000005b47984 */ /* 0x000fe40000000c00 */
[----:B------:R-:W-:Y:S06]  /*b52f0*/  BAR.SYNC.DEFER_BLOCKING 0x0 ;  /* 0x0000000000007b1d */ /* 0x000fec0000010000 */
[----:B------:R-:W-:Y:S02]  /*b5300*/  STSM.16.M88.4 [R248], R184 ;  /* 0x000000b8f8007844 */ /* 0x000fe40000000200 */
[----:B------:R-:W-:Y:S01]  /*b5310*/  BAR.SYNC.DEFER_BLOCKING 0x0 ;  /* 0x0000000000007b1d */ /* 0x000fe20000010000 */
[----:B------:R-:W-:-:S02]  /*b5320*/  PRMT R191, R191, 0x5410, R250 ;  /* 0x00005410bfbf7816 */ /* 0x000fc400000000fa */
[----:B------:R-:W-:-:S03]  /*b5330*/  PRMT R195, R195, 0x5410, R251 ;  /* 0x00005410c3c37816 */ /* 0x000fc600000000fb */
        /* <DEDUP_REMOVED lines=15> */
[----:B---3--:R-:W-:-:S02]  /*b5430*/  PRMT R209, R209, 0x5410, R229 ;  /* 0x00005410d1d17816 */ /* 0x008fc400000000e5 */
[----:B--2---:R-:W-:Y:S02]  /*b5440*/  PRMT R208, R208, 0x5410, R230 ;  /* 0x00005410d0d07816 */ /* 0x004fe400000000e6 */
[----:B----4-:R-:W-:Y:S02]  /*b5450*/  PRMT R229, R241, 0x5410, R240 ;  /* 0x00005410f1e57816 */ /* 0x010fe400000000f0 */
[----:B------:R-:W2:Y:S01]  /*b5460*/  LDL.LU R240, [R1+0x538] ;  /* 0x0005380001f07983 */ /* 0x000ea20000300800 */
[----:B------:R-:W-:-:S03]  /*b5470*/  PRMT R230, R243, 0x5410, R242 ;  /* 0x00005410f3e67816 */ /* 0x000fc600000000f2 */
[----:B------:R-:W2:Y:S04]  /*b5480*/  LDL.LU R241, [R1+0x2ad0] ;  /* 0x002ad00001f17983 */ /* 0x000ea80000300800 */
[----:B------:R-:W3:Y:S04]  /*b5490*/  LDL.LU R242, [R1+0x530] ;  /* 0x0005300001f27983 */ /* 0x000ee80000300800 */
[----:B------:R-:W3:Y:S04]  /*b54a0*/  LDL.LU R243, [R1+0x2ac0] ;  /* 0x002ac00001f37983 */ /* 0x000ee80000300800 */
[----:B------:R-:W-:Y:S01]  /*b54b0*/  LDS.128 R196, [R5] ;  /* 0x0000000005c47984 */ /* 0x000fe20000000c00 */
[----:B------:R-:W-:Y:S06]  /*b54c0*/  BAR.SYNC.DEFER_BLOCKING 0x0 ;  /* 0x0000000000007b1d */ /* 0x000fec0000010000 */
[----:B------:R-:W-:Y:S02]  /*b54d0*/  STSM.16.M88.4 [R248], R200 ;  /* 0x000000c8f8007844 */ /* 0x000fe40000000200 */
[----:B------:R-:W-:Y:S01]  /*b54e0*/  BAR.SYNC.DEFER_BLOCKING 0x0 ;  /* 0x0000000000007b1d */ /* 0x000fe20000010000 */
[----:B------:R-:W-:-:S02]  /*b54f0*/  PRMT R204, R204, 0x5410, R224 ;  /* 0x00005410cccc7816 */ /* 0x000fc400000000e0 */
[----:B------:R-:W-:-:S03]  /*b5500*/  PRMT R205, R205, 0x5410, R225 ;  /* 0x00005410cdcd7816 */ /* 0x000fc600000000e1 */
[----:B------:R-:W-:Y:S01]  /*b5510*/  LDS.128 R200, [R5] ;  /* 0x0000000005c87984 */ /* 0x000fe20000000c00 */
[----:B------:R-:W-:Y:S02]  /*b5520*/  PRMT R206, R206, 0x5410, R226 ;  /* 0x00005410cece7816 */ /* 0x000fe400000000e2 */
[----:B------:R-:W-:Y:S01]  /*b5530*/  PRMT R207, R207, 0x5410, R227 ;  /* 0x00005410cfcf7816 */ /* 0x000fe200000000e3 */
[----:B------:R-:W-:Y:S01]  /*b5540*/  BAR.SYNC.DEFER_BLOCKING 0x0 ;  /* 0x0000000000007b1d */ /* 0x000fe20000010000 */
[----:B------:R-:W-:-:S05]  /*b5550*/  PRMT R231, R245, 0x5410, R244 ;  /* 0x00005410f5e77816 */ /* 0x000fca00000000f4 */
[----:B------:R-:W4:Y:S04]  /*b5560*/  LDL.LU R244, [R1+0x52c] ;  /* 0x00052c0001f47983 */ /* 0x000f280000300800 */
[----:B------:R-:W4:Y:S01]  /*b5570*/  LDL.LU R245, [R1+0x2acc] ;  /* 0x002acc0001f57983 */ /* 0x000f220000300800 */
[----:B------:R-:W-:Y:S02]  /*b5580*/  PRMT R210, R210, 0x5410, R228 ;  /* 0x00005410d2d27816 */ /* 0x000fe400000000e4 */
[----:B------:R-:W-:Y:S01]  /*b5590*/  PRMT R211, R211, 0x5410, R12 ;  /* 0x00005410d3d37816 */ /* 0x000fe2000000000c */
[----:B------:R-:W4:Y:S04]  /*b55a0*/  LDL.LU R221, [R1+0x528] ;  /* 0x0005280001dd7983 */ /* 0x000f280000300800 */
[----:B------:R-:W-:Y:S01]  /*b55b0*/  STSM.16.M88.4 [R248], R204 ;  /* 0x000000ccf8007844 */ /* 0x000fe20000000200 */
[----:B------:R-:W-:Y:S01]  /*b55c0*/  BAR.SYNC.DEFER_BLOCKING 0x0 ;  /* 0x0000000000007b1d */ /* 0x000fe20000010000 */
[----:B------:R-:W-:-:S02]  /*b55d0*/  PRMT R232, R14, 0x5410, R13 ;  /* 0x000054100ee87816 */ /* 0x000fc4000000000d */
[----:B------:R-:W-:Y:S02]  /*b55e0*/  PRMT R228, R11, 0x5410, R10 ;  /* 0x000054100be47816 */ /* 0x000fe4000000000a */
[----:B------:R-:W-:Y:S01]  /*b55f0*/  PRMT R233, R238, 0x5410, R15 ;  /* 0x00005410eee97816 */ /* 0x000fe2000000000f */
[----:B------:R-:W4:Y:S04]  /*b5600*/  LDL.LU R222, [R1+0x2ac8] ;  /* 0x002ac80001de7983 */ /* 0x000f280000300800 */
[----:B------:R-:W4:Y:S04]  /*b5610*/  LDL.LU R12, [R1+0x524] ;  /* 0x00052400010c7983 */ /* 0x000f280000300800 */
[----:B------:R-:W4:Y:S04]  /*b5620*/  LDL.LU R13, [R1+0x2714] ;  /* 0x00271400010d7983 */ /* 0x000f280000300800 */
[----:B------:R-:W4:Y:S04]  /*b5630*/  LDL.LU R14, [R1+0x8c] ;  /* 0x00008c00010e7983 */ /* 0x000f280000300800 */
[----:B------:R-:W-:Y:S01]  /*b5640*/  LDS.128 R204, [R5] ;  /* 0x0000000005cc7984 */ /* 0x000fe20000000c00 */
[----:B------:R-:W-:Y:S01]  /*b5650*/  BAR.SYNC.DEFER_BLOCKING 0x0 ;  /* 0x0000000000007b1d */ /* 0x000fe20000010000 */
[----:B------:R-:W-:-:S05]  /*b5660*/  PRMT R235, R251, 0x5410, R250 ;  /* 0x00005410fbeb7816 */ /* 0x000fca00000000fa */
[----:B------:R-:W4:Y:S04]  /*b5670*/  LDL.LU R15, [R1+0x25c] ;  /* 0x00025c00010f7983 */ /* 0x000f280000300800 */
[----:B------:R-:W4:Y:S04]  /*b5680*/  LDL.LU R250, [R1+0x534] ;  /* 0x0005340001fa7983 */ /* 0x000f280000300800 */
[----:B------:R-:W4:Y:S04]  /*b5690*/  LDL.LU R251, [R1+0x2ac4] ;  /* 0x002ac40001fb7983 */ /* 0x000f280000300800 */
[----:B------:R-:W-:Y:S01]  /*b56a0*/  STSM.16.M88.4 [R248], R208 ;  /* 0x000000d0f8007844 */ /* 0x000fe20000000200 */
[----:B------:R-:W-:Y:S06]  /*b56b0*/  BAR.SYNC.DEFER_BLOCKING 0x0 ;  /* 0x0000000000007b1d */ /* 0x000fec0000010000 */
[----:B------:R-:W-:Y:S02]  /*b56c0*/  LDS.128 R208, [R5] ;  /* 0x0000000005d07984 */ /* 0x000fe40000000c00 */
[----:B------:R-:W-:Y:S06]  /*b56d0*/  BAR.SYNC.DEFER_BLOCKING 0x0 ;  /* 0x0000000000007b1d */ /* 0x000fec0000010000 */
[----:B------:R0:W-:Y:S02]  /*b56e0*/  STSM.16.M88.4 [R248], R228 ;  /* 0x000000e4f8007844 */ /* 0x0001e40000000200 */
[----:B------:R-:W-:Y:S06]  /*b56f0*/  BAR.SYNC.DEFER_BLOCKING 0x0 ;  /* 0x0000000000007b1d */ /* 0x000fec0000010000 */
[----:B0-----:R-:W4:Y:S04]  /*b5700*/  LDL.LU R231, [R1+0x53c] ;  /* 0x00053c0001e77983 */ /* 0x001f280000300800 */
[----:B------:R-:W4:Y:S04]  /*b5710*/  LDL.LU R223, [R1+0x558] ;  /* 0x0005580001df7983 */ /* 0x000f280000300800 */
[----:B------:R-:W0:Y:S01]  /*b5720*/  LDS.128 R224, [R5] ;  /* 0x0000000005e07984 */ /* 0x000e220000000c00 */
[----:B------:R-:W-:Y:S01]  /*b5730*/  PRMT R234, R7, 0x5410, R239 ;  /* 0x0000541007ea7816 */ /* 0x000fe200000000ef */
[----:B------:R-:W-:Y:S06]  /*b5740*/  BAR.SYNC.DEFER_BLOCKING 0x0 ;  /* 0x0000000000007b1d */ /* 0x000fec0000010000 */
[----:B------:R-:W-:Y:S04]  /*b5750*/  STSM.16.M88.4 [R248], R232 ;  /* 0x000000e8f8007844 */ /* 0x000fe80000000200 */
[----:B0-----:R0:W-:Y:S04]  /*b5760*/  STL.64 [R1+0x60], R224 ;  /* 0x000060e001007387 */ /* 0x0011e80000100a00 */
[----:B------:R1:W-:Y:S04]  /*b5770*/  STL.64 [R1+0x68], R226 ;  /* 0x000068e201007387 */ /* 0x0003e80000100a00 */
[----:B0-----:R-:W4:Y:S04]  /*b5780*/  LDL.LU R224, [R1+0x2af0] ;  /* 0x002af00001e07983 */ /* 0x001f280000300800 */
[----:B------:R-:W4:Y:S04]  /*b5790*/  LDL.LU R225, [R1+0x550] ;  /* 0x0005500001e17983 */ /* 0x000f280000300800 */
[----:B-1----:R-:W4:Y:S04]  /*b57a0*/  LDL.LU R226, [R1+0x2ae4] ;  /* 0x002ae40001e27983 */ /* 0x002f280000300800 */
[----:B------:R-:W4:Y:S04]  /*b57b0*/  LDL.LU R227, [R1+0x54c] ;  /* 0x00054c0001e37983 */ /* 0x000f280000300800 */
[----:B------:R-:W4:Y:S01]  /*b57c0*/  LDL.LU R238, [R1+0x2ae0] ;  /* 0x002ae00001ee7983 */ /* 0x000f220000300800 */
[----:B--2---:R-:W-:-:S03]  /*b57d0*/  PRMT R233, R241, 0x5410, R240 ;  /* 0x00005410f1e97816 */ /* 0x004fc600000000f0 */
[----:B------:R-:W2:Y:S04]  /*b57e0*/  LDL.LU R239, [R1+0x548] ;  /* 0x0005480001ef7983 */ /* 0x000ea80000300800 */
[----:B------:R-:W2:Y:S01]  /*b57f0*/  LDL.LU R7, [R1+0x2aec] ;  /* 0x002aec0001077983 */ /* 0x000ea20000300800 */
[----:B---3--:R-:W-:-:S03]  /*b5800*/  PRMT R234, R243, 0x5410, R242 ;  /* 0x00005410f3ea7816 */ /* 0x008fc600000000f2 */
[----:B------:R-:W3:Y:S04]  /*b5810*/  LDL.LU R10, [R1+0x544] ;  /* 0x00054400010a7983 */ /* 0x000ee80000300800 */
[----:B------:R-:W3:Y:S04]  /*b5820*/  LDL.LU R11, [R1+0x2adc] ;  /* 0x002adc00010b7983 */ /* 0x000ee80000300800 */
[----:B------:R-:W3:Y:S04]  /*b5830*/  LDL.LU R240, [R1+0x540] ;  /* 0x0005400001f07983 */ /* 0x000ee80000300800 */
[----:B------:R-:W3:Y:S04]  /*b5840*/  LDL.LU R241, [R1+0x2ad8] ;  /* 0x002ad80001f17983 */ /* 0x000ee80000300800 */
[----:B------:R-:W3:Y:S04]  /*b5850*/  LDL.LU R242, [R1+0xa0] ;  /* 0x0000a00001f27983 */ /* 0x000ee80000300800 */
[----:B------:R-:W3:Y:S01]  /*b5860*/  LDL.LU R243, [R1+0x27c] ;  /* 0x00027c0001f37983 */ /* 0x000ee20000300800 */
[----:B----4-:R-:W-:-:S03]  /*b5870*/  PRMT R228, R245, 0x5410, R244 ;  /* 0x00005410f5e47816 */ /* 0x010fc600000000f4 */
[----:B------:R-:W4:Y:S04]  /*b5880*/  LDL.LU R244, [R1+0x554] ;  /* 0x0005540001f47983 */ /* 0x000f280000300800 */
[----:B------:R-:W4:Y:S01]  /*b5890*/  LDL.LU R245, [R1+0x2ae8] ;  /* 0x002ae80001f57983 */ /* 0x000f220000300800 */
[----:B------:R-:W-:Y:S02]  /*b58a0*/  PRMT R230, R13, 0x5410, R12 ;  /* 0x000054100de67816 */ /* 0x000fe4000000000c */
[----:B------:R-:W-:Y:S02]  /*b58b0*/  PRMT R229, R222, 0x5410, R221 ;  /* 0x00005410dee57816 */ /* 0x000fe400000000dd */
[----:B------:R-:W-:Y:S02]  /*b58c0*/  PRMT R235, R251, 0x5410, R250 ;  /* 0x00005410fbeb7816 */ /* 0x000fe400000000fa */
[----:B------:R-:W-:Y:S01]  /*b58d0*/  PRMT R232, R220, 0x5410, R231 ;  /* 0x00005410dce87816 */ /* 0x000fe200000000e7 */
[----:B------:R-:W-:Y:S01]  /*b58e0*/  BAR.SYNC.DEFER_BLOCKING 0x0 ;  /* 0x0000000000007b1d */ /* 0x000fe20000010000 */
[----:B------:R-:W-:-:S05]  /*b58f0*/  PRMT R231, R15, 0x5410, R14 ;  /* 0x000054100fe77816 */ /* 0x000fca000000000e */
[----:B------:R-:W0:Y:S02]  /*b5900*/  LDS.128 R12, [R5] ;  /* 0x00000000050c7984 */ /* 0x000e240000000c00 */
[----:B------:R-:W-:Y:S06]  /*b5910*/  BAR.SYNC.DEFER_BLOCKING 0x0 ;  /* 0x0000000000007b1d */ /* 0x000fec0000010000 */
[----:B0-----:R-:W-:Y:S04]  /*b5920*/  STL.64 [R1+0x50], R12 ;  /* 0x0000500c01007387 */ /* 0x001fe80000100a00 */
[----:B------:R0:W-:Y:S04]  /*b5930*/  STL.64 [R1+0x58], R14 ;  /* 0x0000580e01007387 */ /* 0x0001e80000100a00 */
[----:B0-----:R-:W4:Y:S04]  /*b5940*/  LDL.LU.64 R14, [R1+0x2bb0] ;  /* 0x002bb000010e7983 */ /* 0x001f280000300a00 */
[----:B------:R-:W4:Y:S04]  /*b5950*/  LDL.LU.64 R12, [R1+0x2ba8] ;  /* 0x002ba800010c7983 */ /* 0x000f280000300a00 */
[----:B------:R-:W4:Y:S04]  /*b5960*/  LDL.LU R250, [R1+0x570] ;  /* 0x0005700001fa7983 */ /* 0x000f280000300800 */
[----:B------:R-:W4:Y:S04]  /*b5970*/  LDL.LU R251, [R1+0x2b08] ;  /* 0x002b080001fb7983 */ /* 0x000f280000300800 */
[----:B------:R-:W-:Y:S01]  /*b5980*/  STSM.16.M88.4 [R248], R228 ;  /* 0x000000e4f8007844 */ /* 0x000fe20000000200 */
[----:B------:R-:W-:Y:S06]  /*b5990*/  BAR.SYNC.DEFER_BLOCKING 0x0 ;  /* 0x0000000000007b1d */ /* 0x000fec0000010000 */
[----:B------:R-:W0:Y:S02]  /*b59a0*/  LDS.128 R228, [R5] ;  /* 0x0000000005e47984 */ /* 0x000e240000000c00 */
[----:B------:R-:W-:Y:S06]  /*b59b0*/  BAR.SYNC.DEFER_BLOCKING 0x0 ;  /* 0x0000000000007b1d */ /* 0x000fec0000010000 */
[----:B------:R1:W-:Y:S04]  /*b59c0*/  STSM.16.M88.4 [R248], R232 ;  /* 0x000000e8f8007844 */ /* 0x0003e80000000200 */
[----:B0-----:R2:W-:Y:S04]  /*b59d0*/  STL.64 [R1+0x40], R228 ;  /* 0x000040e401007387 */ /* 0x0015e80000100a00 */
[----:B------:R3:W-:Y:S01]  /*b59e0*/  STL.64 [R1+0x48], R230 ;  /* 0x000048e601007387 */ /* 0x0007e20000100a00 */
[----:B-1----:R-:W-:-:S03]  /*b59f0*/  PRMT R232, R224, 0x5410, R223 ;  /* 0x00005410e0e87816 */ /* 0x002fc600000000df */
[----:B------:R-:W4:Y:S01]  /*b5a00*/  LDL.LU R220, [R1+0x2afc] ;  /* 0x002afc0001dc7983 */ /* 0x000f220000300800 */
[----:B--2---:R-:W-:-:S03]  /*b5a10*/  PRMT R228, R7, 0x5410, R239 ;  /* 0x0000541007e47816 */ /* 0x004fc600000000ef */
[----:B------:R-:W2:Y:S01]  /*b5a20*/  LDL.LU R221, [R1+0x560] ;  /* 0x0005600001dd7983 */ /* 0x000ea20000300800 */
[----:B---3--:R-:W-:-:S03]  /*b5a30*/  PRMT R230, R241, 0x5410, R240 ;  /* 0x00005410f1e67816 */ /* 0x008fc600000000f0 */
[----:B------:R-:W2:Y:S01]  /*b5a40*/  LDL.LU R222, [R1+0x2af8] ;  /* 0x002af80001de7983 */ /* 0x000ea20000300800 */
[----:B------:R-:W-:Y:S01]  /*b5a50*/  PRMT R231, R243, 0x5410, R242 ;  /* 0x00005410f3e77816 */ /* 0x000fe200000000f2 */
[----:B------:R-:W-:Y:S01]  /*b5a60*/  BAR.SYNC.DEFER_BLOCKING 0x0 ;  /* 0x0000000000007b1d */ /* 0x000fe20000010000 */
[----:B------:R-:W-:Y:S02]  /*b5a70*/  PRMT R229, R11, 0x5410, R10 ;  /* 0x000054100be57816 */ /* 0x000fe4000000000a */
[----:B------:R-:W-:Y:S02]  /*b5a80*/  PRMT R233, R226, 0x5410, R225 ;  /* 0x00005410e2e97816 */ /* 0x000fe400000000e1 */
[----:B------:R-:W-:Y:S01]  /*b5a90*/  PRMT R234, R238, 0x5410, R227 ;  /* 0x00005410eeea7816 */ /* 0x000fe200000000e3 */
[----:B------:R-:W3:Y:S04]  /*b5aa0*/  LDL.LU R223, [R1+0x55c] ;  /* 0x00055c0001df7983 */ /* 0x000ee80000300800 */
[----:B------:R-:W3:Y:S04]  /*b5ab0*/  LDL.LU R224, [R1+0x2af4] ;  /* 0x002af40001e07983 */ /* 0x000ee80000300800 */
[----:B------:R-:W3:Y:S04]  /*b5ac0*/  LDL.LU R225, [R1+0xb4] ;  /* 0x0000b40001e17983 */ /* 0x000ee80000300800 */
[----:B------:R-:W3:Y:S04]  /*b5ad0*/  LDL.LU R238, [R1+0x280] ;  /* 0x0002800001ee7983 */ /* 0x000ee80000300800 */
[----:B------:R-:W0:Y:S01]  /*b5ae0*/  LDS.128 R240, [R5] ;  /* 0x0000000005f07984 */ /* 0x000e220000000c00 */
[----:B------:R-:W-:Y:S06]  /*b5af0*/  BAR.SYNC.DEFER_BLOCKING 0x0 ;  /* 0x0000000000007b1d */ /* 0x000fec0000010000 */
[----:B------:R-:W3:Y:S04]  /*b5b00*/  LDL.LU R239, [R1+0x574] ;  /* 0x0005740001ef7983 */ /* 0x000ee80000300800 */
[----:B------:R-:W3:Y:S04]  /*b5b10*/  LDL.LU R7, [R1+0x2b0c] ;  /* 0x002b0c0001077983 */ /* 0x000ee80000300800 */
[----:B------:R1:W-:Y:S04]  /*b5b20*/  STSM.16.M88.4 [R248], R228 ;  /* 0x000000e4f8007844 */ /* 0x0003e80000000200 */
[----:B0-----:R-:W-:Y:S04]  /*b5b30*/  STL.64 [R1+0x30], R240 ;  /* 0x000030f001007387 */ /* 0x001fe80000100a00 */
[----:B------:R-:W-:Y:S01]  /*b5b40*/  STL.64 [R1+0x38], R242 ;  /* 0x000038f201007387 */ /* 0x000fe20000100a00 */
[----:B------:R-:W-:Y:S01]  /*b5b50*/  BAR.SYNC.DEFER_BLOCKING 0x0 ;  /* 0x0000000000007b1d */ /* 0x000fe20000010000 */
[----:B----4-:R-:W-:-:S05]  /*b5b60*/  PRMT R235, R245, 0x5410, R244 ;  /* 0x00005410f5eb7816 */ /* 0x010fca00000000f4 */
[----:B-1----:R-:W4:Y:S04]  /*b5b70*/  LDL.LU R228, [R1+0x2b04] ;  /* 0x002b040001e47983 */ /* 0x002f280000300800 */
[----:B------:R-:W2:Y:S04]  /*b5b80*/  LDL.LU R229, [R1+0x568] ;  /* 0x0005680001e57983 */ /* 0x000ea80000300800 */
[----:B------:R-:W2:Y:S04]  /*b5b90*/  LDL.LU R230, [R1+0x2b00] ;  /* 0x002b000001e67983 */ /* 0x000ea80000300800 */
[----:B------:R-:W4:Y:S04]  /*b5ba0*/  LDL.LU R231, [R1+0x564] ;  /* 0x0005640001e77983 */ /* 0x000f280000300800 */
[----:B------:R-:W0:Y:S01]  /*b5bb0*/  LDS.128 R240, [R5] ;  /* 0x0000000005f07984 */ /* 0x000e220000000c00 */
[----:B------:R-:W-:Y:S06]  /*b5bc0*/  BAR.SYNC.DEFER_BLOCKING 0x0 ;  /* 0x0000000000007b1d */ /* 0x000fec0000010000 */
[----:B------:R1:W-:Y:S04]  /*b5bd0*/  STSM.16.M88.4 [R248], R232 ;  /* 0x000000e8f8007844 */ /* 0x0003e80000000200 */
[----:B0-----:R0:W-:Y:S04]  /*b5be0*/  STL.64 [R1+0x20], R240 ;  /* 0x000020f001007387 */ /* 0x0011e80000100a00 */
[----:B------:R0:W-:Y:S04]  /*b5bf0*/  STL.64 [R1+0x28], R242 ;  /* 0x000028f201007387 */ /* 0x0001e80000100a00 */
[----:B-1----:R-:W4:Y:S04]  /*b5c00*/  LDL.LU R235, [R1+0x56c] ;  /* 0x00056c0001eb7983 */ /* 0x002f280000300800 */
        /* <DEDUP_REMOVED lines=9> */
[----:B------:R-:W4:Y:S01]  /*b5ca0*/  LDL.LU R245, [R1+0x2b18] ;  /* 0x002b180001f57983 */ /* 0x000f220000300800 */
[----:B------:R-:W-:-:S03]  /*b5cb0*/  PRMT R232, R251, 0x5410, R250 ;  /* 0x00005410fbe87816 */ /* 0x000fc600000000fa */
[----:B------:R-:W4:Y:S04]  /*b5cc0*/  LDL.LU R250, [R1+0x578] ;  /* 0x0005780001fa7983 */ /* 0x000f280000300800 */
[----:B------:R-:W4:Y:S01]  /*b5cd0*/  LDL.LU R251, [R1+0x2b14] ;  /* 0x002b140001fb7983 */ /* 0x000f220000300800 */
[----:B--2---:R-:W-:Y:S02]  /*b5ce0*/  PRMT R234, R230, 0x5410, R229 ;  /* 0x00005410e6ea7816 */ /* 0x004fe400000000e5 */
[----:B------:R-:W-:Y:S02]  /*b5cf0*/  PRMT R229, R222, 0x5410, R221 ;  /* 0x00005410dee57816 */ /* 0x000fe400000000dd */
[----:B---3--:R-:W-:Y:S02]  /*b5d00*/  PRMT R230, R224, 0x5410, R223 ;  /* 0x00005410e0e67816 */ /* 0x008fe400000000df */
[----:B----4-:R-:W-:-:S02]  /*b5d10*/  PRMT R233, R228, 0x5410, R235 ;  /* 0x00005410e4e97816 */ /* 0x010fc400000000eb */
[----:B------:R-:W-:Y:S01]  /*b5d20*/  PRMT R228, R220, 0x5410, R231 ;  /* 0x00005410dce47816 */ /* 0x000fe200000000e7 */
[----:B------:R-:W-:Y:S01]  /*b5d30*/  BAR.SYNC.DEFER_BLOCKING 0x0 ;  /* 0x0000000000007b1d */ /* 0x000fe20000010000 */
[----:B------:R-:W-:-:S05]  /*b5d40*/  PRMT R231, R238, 0x5410, R225 ;  /* 0x00005410eee77816 */ /* 0x000fca00000000e1 */
[----:B------:R-:W0:Y:S02]  /*b5d50*/  LDS.128 R220, [R5] ;  /* 0x0000000005dc7984 */ /* 0x000e240000000c00 */
[----:B------:R-:W-:Y:S06]  /*b5d60*/  BAR.SYNC.DEFER_BLOCKING 0x0 ;  /* 0x0000000000007b1d */ /* 0x000fec0000010000 */
[----:B------:R-:W-:Y:S02]  /*b5d70*/  STSM.16.M88.4 [R248], R228 ;  /* 0x000000e4f8007844 */ /* 0x000fe40000000200 */
[----:B------:R-:W-:Y:S01]  /*b5d80*/  BAR.SYNC.DEFER_BLOCKING 0x0 ;  /* 0x0000000000007b1d */ /* 0x000fe20000010000 */
[----:B------:R-:W-:-:S05]  /*b5d90*/  PRMT R235, R7, 0x5410, R239 ;  /* 0x0000541007eb7816 */ /* 0x000fca00000000ef */
[----:B------:R-:W1:Y:S02]  /*b5da0*/  LDS.128 R228, [R5] ;  /* 0x0000000005e47984 */ /* 0x000e640000000c00 */
[----:B------:R-:W-:Y:S06]  /*b5db0*/  BAR.SYNC.DEFER_BLOCKING 0x0 ;  /* 0x0000000000007b1d */ /* 0x000fec0000010000 */
[----:B------:R-:W-:Y:S02]  /*b5dc0*/  STSM.16.M88.4 [R248], R232 ;  /* 0x000000e8f8007844 */ /* 0x000fe40000000200 */
[----:B------:R-:W-:Y:S06]  /*b5dd0*/  BAR.SYNC.DEFER_BLOCKING 0x0 ;  /* 0x0000000000007b1d */ /* 0x000fec0000010000 */
[----:B0-----:R0:W-:Y:S04]  /*b5de0*/  STL.64 [R1+0x10], R220 ;  /* 0x000010dc01007387 */ /* 0x0011e80000100a00 */
[----:B------:R2:W-:Y:S04]  /*b5df0*/  STL.64 [R1+0x18], R222 ;  /* 0x000018de01007387 */ /* 0x0005e80000100a00 */
[----:B0-----:R-:W3:Y:S04]  /*b5e00*/  LDL.LU R221, [R1+0x5a8] ;  /* 0x0005a80001dd7983 */ /* 0x001ee80000300800 */
[----:B------:R-:W-:Y:S04]  /*b5e10*/  LDS.128 R232, [R5] ;  /* 0x0000000005e87984 */ /* 0x000fe80000000c00 */
[----:B--2---:R-:W3:Y:S04]  /*b5e20*/  LDL.LU R222, [R1+0x2b30] ;  /* 0x002b300001de7983 */ /* 0x004ee80000300800 */
[----:B------:R-:W2:Y:S04]  /*b5e30*/  LDL.LU R223, [R1+0x5a4] ;  /* 0x0005a40001df7983 */ /* 0x000ea80000300800 */
[----:B------:R-:W2:Y:S04]  /*b5e40*/  LDL.LU R238, [R1+0x2b2c] ;  /* 0x002b2c0001ee7983 */ /* 0x000ea80000300800 */
[----:B------:R-:W4:Y:S04]  /*b5e50*/  LDL.LU R239, [R1+0x5a0] ;  /* 0x0005a00001ef7983 */ /* 0x000f280000300800 */
[----:B------:R-:W4:Y:S04]  /*b5e60*/  LDL.LU R7, [R1+0x2b28] ;  /* 0x002b280001077983 */ /* 0x000f280000300800 */
[----:B-1----:R0:W-:Y:S04]  /*b5e70*/  STL.64 [R1], R228 ;  /* 0x000000e401007387 */ /* 0x0021e80000100a00 */
[----:B------:R1:W-:Y:S01]  /*b5e80*/  STL.64 [R1+0x8], R230 ;  /* 0x000008e601007387 */ /* 0x0003e20000100a00 */
[----:B0-----:R-:W-:-:S02]  /*b5e90*/  PRMT R228, R243, 0x5410, R242 ;  /* 0x00005410f3e47816 */ /* 0x001fc400000000f2 */
[----:B------:R-:W-:Y:S02]  /*b5ea0*/  PRMT R229, R245, 0x5410, R244 ;  /* 0x00005410f5e57816 */ /* 0x000fe400000000f4 */
[----:B-1----:R-:W-:Y:S02]  /*b5eb0*/  PRMT R230, R251, 0x5410, R250 ;  /* 0x00005410fbe67816 */ /* 0x002fe400000000fa */
[----:B------:R-:W-:Y:S01]  /*b5ec0*/  PRMT R231, R14, 0x5410, R15 ;  /* 0x000054100ee77816 */ /* 0x000fe2000000000f */
[----:B------:R-:W-:Y:S01]  /*b5ed0*/  BAR.SYNC.DEFER_BLOCKING 0x0 ;  /* 0x0000000000007b1d */ /* 0x000fe20000010000 */
[----:B------:R-:W-:Y:S02]  /*b5ee0*/  PRMT R226, R227, 0x5410, R226 ;  /* 0x00005410e3e27816 */ /* 0x000fe400000000e2 */
[----:B------:R-:W-:Y:S02]  /*b5ef0*/  PRMT R225, R11, 0x5410, R10 ;  /* 0x000054100be17816 */ /* 0x000fe4000000000a */
[----:B------:R-:W-:Y:S01]  /*b5f00*/  PRMT R224, R241, 0x5410, R240 ;  /* 0x00005410f1e07816 */ /* 0x000fe200000000f0 */
[----:B------:R-:W4:Y:S04]  /*b5f10*/  LDL.LU.64 R10, [R1+0x2670] ;  /* 0x00267000010a7983 */ /* 0x000f280000300a00 */
[----:B------:R-:W4:Y:S01]  /*b5f20*/  LDL.LU.64 R240, [R1+0x2660] ;  /* 0x0026600001f07983 */ /* 0x000f220000300a00 */
[----:B------:R-:W-:-:S03]  /*b5f30*/  PRMT R220, R236, 0x5410, R237 ;  /* 0x00005410ecdc7816 */ /* 0x000fc600000000ed */
[----:B------:R-:W4:Y:S04]  /*b5f40*/  LDL.LU.64 R242, [R1+0x2668] ;  /* 0x0026680001f27983 */ /* 0x000f280000300a00 */
[----:B------:R-:W4:Y:S04]  /*b5f50*/  LDL.LU.64 R244, [R1+0x2650] ;  /* 0x0026500001f47983 */ /* 0x000f280000300a00 */
[----:B------:R0:W-:Y:S04]  /*b5f60*/  STSM.16.M88.4 [R248], R228 ;  /* 0x000000e4f8007844 */ /* 0x0001e80000000200 */
[----:B------:R-:W4:Y:S04]  /*b5f70*/  LDL.LU.64 R250, [R1+0x2658] ;  /* 0x0026580001fa7983 */ /* 0x000f280000300a00 */
[----:B------:R-:W4:Y:S04]  /*b5f80*/  LDL.LU.64 R14, [R1+0x2648] ;  /* 0x00264800010e7983 */ /* 0x000f280000300a00 */
[----:B------:R-:W4:Y:S01]  /*b5f90*/  LDL.LU.64 R236, [R1+0x2640] ;  /* 0x0026400001ec7983 */ /* 0x000f220000300a00 */
[----:B0-----:R-:W-:-:S02]  /*b5fa0*/  IMAD.MOV.U32 R228, RZ, RZ, R226 ;  /* 0x000000ffffe47224 */ /* 0x001fc400078e00e2 */
[----:B------:R-:W-:Y:S02]  /*b5fb0*/  IMAD.MOV.U32 R229, RZ, RZ, R225 ;  /* 0x000000ffffe57224 */ /* 0x000fe400078e00e1 */
[----:B------:R-:W-:Y:S01]  /*b5fc0*/  IMAD.MOV.U32 R230, RZ, RZ, R224 ;  /* 0x000000ffffe67224 */ /* 0x000fe200078e00e0 */
[----:B------:R-:W-:Y:S06]  /*b5fd0*/  BAR.SYNC.DEFER_BLOCKING 0x0 ;  /* 0x0000000000007b1d */ /* 0x000fec0000010000 */
[----:B------:R-:W0:Y:S04]  /*b5fe0*/  LDS.128 R224, [R5] ;  /* 0x0000000005e07984 */ /* 0x000e280000000c00 */
[----:B0-----:R-:W-:Y:S04]  /*b5ff0*/  STL.64 [R1+0x70], R224 ;  /* 0x000070e001007387 */ /* 0x001fe80000100a00 */
[----:B------:R0:W-:Y:S04]  /*b6000*/  STL.64 [R1+0x78], R226 ;  /* 0x000078e201007387 */ /* 0x0001e80000100a00 */
[----:B0-----:R-:W4:Y:S04]  /*b6010*/  LDL.LU.64 R226, [R1+0x2ba0] ;  /* 0x002ba00001e27983 */ /* 0x001f280000300a00 */
[----:B------:R-:W4:Y:S01]  /*b6020*/  LDL.LU.64 R224, [R1+0x2b98] ;  /* 0x002b980001e07983 */ /* 0x000f220000300a00 */
[----:B------:R-:W-:Y:S01]  /*b6030*/  IMAD.MOV.U32 R231, RZ, RZ, R220 ;  /* 0x000000ffffe77224 */ /* 0x000fe200078e00dc */
[----:B------:R-:W-:Y:S06]  /*b6040*/  BAR.SYNC.DEFER_BLOCKING 0x0 ;  /* 0x0000000000007b1d */ /* 0x000fec0000010000 */
[----:B------:R-:W-:Y:S02]  /*b6050*/  STSM.16.M88.4 [R248], R228 ;  /* 0x000000e4f8007844 */ /* 0x000fe40000000200 */
[----:B------:R-:W-:Y:S06]  /*b6060*/  BAR.SYNC.DEFER_BLOCKING 0x0 ;  /* 0x0000000000007b1d */ /* 0x000fec0000010000 */
[----:B------:R-:W0:Y:S01]  /*b6070*/  LDS.128 R228, [R5] ;  /* 0x0000000005e47984 */ /* 0x000e220000000c00 */
[----:B---3--:R-:W-:-:S02]  /*b6080*/  PRMT R220, R222, 0x5410, R221 ;  /* 0x00005410dedc7816 */ /* 0x008fc400000000dd */
[----:B--2---:R-:W-:Y:S02]  /*b6090*/  PRMT R221, R238, 0x5410, R223 ;  /* 0x00005410eedd7816 */ /* 0x004fe400000000df */
[----:B------:R-:W-:Y:S02]  /*b60a0*/  PRMT R223, R4, 0x5410, R6 ;  /* 0x0000541004df7816 */ /* 0x000fe40000000006 */
[----:B----4-:R-:W-:Y:S01]  /*b60b0*/  PRMT R222, R7, 0x5410, R239 ;  /* 0x0000541007de7816 */ /* 0x010fe200000000ef */
[----:B------:R-:W-:Y:S06]  /*b60c0*/  BAR.SYNC.DEFER_BLOCKING 0x0 ;  /* 0x0000000000007b1d */ /* 0x000fec0000010000 */
[----:B------:R1:W-:Y:S04]  /*b60d0*/  STSM.16.M88.4 [R248], R220 ;  /* 0x000000dcf8007844 */ /* 0x0003e80000000200 */
[----:B-1----:R-:W2:Y:S04]  /*b60e0*/  LDL.LU.64 R222, [R1+0x2b90] ;  /* 0x002b900001de7983 */ /* 0x002ea80000300a00 */
[----:B------:R-:W3:Y:S01]  /*b60f0*/  LDL.LU.64 R220, [R1+0x2b88] ;  /* 0x002b880001dc7983 */ /* 0x000ee20000300a00 */
[C---:B------:R-:W-:Y:S01]  /*b6100*/  PRMT R4, R224.reuse, 0x7770, RZ ;  /* 0x00007770e0047816 */ /* 0x040fe200000000ff */
[----:B------:R-:W-:Y:S01]  /*b6110*/  BAR.SYNC.DEFER_BLOCKING 0x0 ;  /* 0x0000000000007b1d */ /* 0x000fe20000010000 */
[----:B------:R-:W-:-:S05]  /*b6120*/  PRMT R248, R224, 0x7771, RZ ;  /* 0x00007771e0f87816 */ /* 0x000fca00000000ff */
[----:B------:R1:W-:Y:S04]  /*b6130*/  @P6 STG.E.U8 desc[UR10][R10.64], R4 ;  /* 0x000000040a006986 */ /* 0x0003e8000c10110a */
[----:B------:R4:W-:Y:S04]  /*b6140*/  @P5 STG.E.U8 desc[UR10][R240.64], R248 ;  /* 0x000000f8f0005986 */ /* 0x0009e8000c10110a */
[----:B-1----:R-:W2:Y:S01]  /*b6150*/  LDL.LU.64 R10, [R1+0x2638] ;  /* 0x00263800010a7983 */ /* 0x002ea20000300a00 */
[C---:B----4-:R-:W-:Y:S02]  /*b6160*/  PRMT R248, R224.reuse, 0x7772, RZ ;  /* 0x00007772e0f87816 */ /* 0x050fe400000000ff */
[----:B------:R-:W-:-:S03]  /*b6170*/  PRMT R224, R224, 0x7773, RZ ;  /* 0x00007773e0e07816 */ /* 0x000fc600000000ff */
[----:B------:R-:W-:Y:S04]  /*b6180*/  @P4 STG.E.U8 desc[UR10][R242.64], R248 ;  /* 0x000000f8f2004986 */ /* 0x000fe8000c10110a */
[----:B------:R1:W-:Y:S02]  /*b6190*/  @P3 STG.E.U8 desc[UR10][R244.64], R224 ;  /* 0x000000e0f4003986 */ /* 0x0003e4000c10110a */
[----:B-1----:R-:W-:-:S05]  /*b61a0*/  PRMT R224, R225, 0x7770, RZ ;  /* 0x00007770e1e07816 */ /* 0x002fca00000000ff */
[----:B------:R1:W-:Y:S02]  /*b61b0*/  @P2 STG.E.U8 desc[UR10][R250.64], R224 ;  /* 0x000000e0fa002986 */ /* 0x0003e4000c10110a */
[----:B-1----:R-:W-:-:S05]  /*b61c0*/  PRMT R224, R225, 0x7771, RZ ;  /* 0x00007771e1e07816 */ /* 0x002fca00000000ff */
[----:B------:R1:W-:Y:S02]  /*b61d0*/  @P1 STG.E.U8 desc[UR10][R14.64], R224 ;  /* 0x000000e00e001986 */ /* 0x0003e4000c10110a */
[----:B-1----:R-:W-:-:S05]  /*b61e0*/  PRMT R224, R225, 0x7772, RZ ;  /* 0x00007772e1e07816 */ /* 0x002fca00000000ff */
[----:B------:R1:W-:Y:S04]  /*b61f0*/  @P0 STG.E.U8 desc[UR10][R236.64], R224 ;  /* 0x000000e0ec000986 */ /* 0x0003e8000c10110a */
[----:B-1----:R-:W4:Y:S04]  /*b6200*/  LDL.LU.64 R236, [R1+0x2630] ;  /* 0x0026300001ec7983 */ /* 0x002f280000300a00 */
[----:B------:R-:W3:Y:S04]  /*b6210*/  LDL.LU.64 R240, [R1+0x2628] ;  /* 0x0026280001f07983 */ /* 0x000ee80000300a00 */
[----:B------:R-:W3:Y:S04]  /*b6220*/  LDL.LU.64 R242, [R1+0x2620] ;  /* 0x0026200001f27983 */ /* 0x000ee80000300a00 */
[----:B------:R-:W3:Y:S04]  /*b6230*/  LDL.LU.64 R244, [R1+0x2618] ;  /* 0x0026180001f47983 */ /* 0x000ee80000300a00 */
[----:B------:R-:W3:Y:S04]  /*b6240*/  LDL.LU.64 R250, [R1+0x2610] ;  /* 0x0026100001fa7983 */ /* 0x000ee80000300a00 */
[----:B------:R-:W3:Y:S04]  /*b6250*/  LDL.LU.64 R14, [R1+0x2608] ;  /* 0x00260800010e7983 */ /* 0x000ee80000300a00 */
[----:B------:R-:W3:Y:S01]  /*b6260*/  LDL.LU.64 R238, [R1+0x2600] ;  /* 0x0026000001ee7983 */ /* 0x000ee20000300a00 */
[----:B------:R-:W-:-:S02]  /*b6270*/  LOP3.LUT P6, RZ, R2, 0x80000, RZ, 0xc0, !PT ;  /* 0x0008000002ff7812 */ /* 0x000fc400078cc0ff */
[----:B------:R-:W-:-:S11]  /*b6280*/  LOP3.LUT R247, R247, 0xfbffffff, RZ, 0xc0, !PT ;  /* 0xfbfffffff7f77812 */ /* 0x000fd600078ec0ff */
[----:B------:R-:W-:Y:S02]  /*b6290*/  @P6 LOP3.LUT R247, R247, 0x4000000, RZ, 0xfc, !PT ;  /* 0x04000000f7f76812 */ /* 0x000fe400078efcff */
[----:B------:R-:W-:Y:S02]  /*b62a0*/  LOP3.LUT P6, RZ, R2, 0x20000, RZ, 0xc0, !PT ;  /* 0x0002000002ff7812 */ /* 0x000fe400078cc0ff */
        /* <DEDUP_REMOVED lines=15> */
[----:B------:R-:W-:Y:S02]  /*b63a0*/  LOP3.LUT R252, R252, 0xfffffffe, RZ, 0xc0, !PT ;  /* 0xfffffffefcfc7812 */ /* 0x000fe400078ec0ff */
[C---:B------:R-:W-:Y:S02]  /*b63b0*/  LOP3.LUT P3, RZ, R8.reuse, 0x8000, RZ, 0xc0, !PT ;  /* 0x0000800008ff7812 */ /* 0x040fe4000786c0ff */
[----:B------:R-:W-:-:S07]  /*b63c0*/  LOP3.LUT P2, RZ, R8, 0x40000, RZ, 0xc0, !PT ;  /* 0x0004000008ff7812 */ /* 0x000fce000784c0ff */
[----:B------:R-:W-:Y:S02]  /*b63d0*/  @P6 LOP3.LUT R252, R252, 0x1, RZ, 0xfc, !PT ;  /* 0x00000001fcfc6812 */ /* 0x000fe400078efcff */
[C---:B------:R-:W-:Y:S02]  /*b63e0*/  LOP3.LUT P6, RZ, R8.reuse, 0x80000, RZ, 0xc0, !PT ;  /* 0x0008000008ff7812 */ /* 0x040fe400078cc0ff */
[----:B------:R-:W-:Y:S02]  /*b63f0*/  LOP3.LUT P1, RZ, R8, 0x100000, RZ, 0xc0, !PT ;  /* 0x0010000008ff7812 */ /* 0x000fe4000782c0ff */
[----:B------:R-:W-:Y:S02]  /*b6400*/  PRMT R225, R225, 0x7773, RZ ;  /* 0x00007773e1e17816 */ /* 0x000fe400000000ff */
[----:B------:R-:W-:Y:S02]  /*b6410*/  LOP3.LUT R252, R252, 0xfffffffd, RZ, 0xc0, !PT ;  /* 0xfffffffdfcfc7812 */ /* 0x000fe400078ec0ff */
[----:B------:R-:W-:-:S02]  /*b6420*/  PRMT R224, R226, 0x7770, RZ ;  /* 0x00007770e2e07816 */ /* 0x000fc400000000ff */
[----:B------:R-:W-:-:S03]  /*b6430*/  LOP3.LUT P0, RZ, R8, 0x200000, RZ, 0xc0, !PT ;  /* 0x0020000008ff7812 */ /* 0x000fc6000780c0ff */
[----:B------:R-:W-:Y:S02]  /*b6440*/  @P6 LOP3.LUT R252, R252, 0x2, RZ, 0xfc, !PT ;  /* 0x00000002fcfc6812 */ /* 0x000fe400078efcff */
[----:B------:R-:W-:Y:S01]  /*b6450*/  LOP3.LUT P6, RZ, R8, 0x400000, RZ, 0xc0, !PT ;  /* 0x0040000008ff7812 */ /* 0x000fe200078cc0ff */
[----:B--2---:R-:W-:Y:S04]  /*b6460*/  @P3 STG.E.U8 desc[UR10][R10.64], R225 ;  /* 0x000000e10a003986 */ /* 0x004fe8000c10110a */
[----:B----4-:R1:W-:Y:S02]  /*b6470*/  @P2 STG.E.U8 desc[UR10][R236.64], R224 ;  /* 0x000000e0ec002986 */ /* 0x0103e4000c10110a */
[C---:B-1----:R-:W-:Y:S02]  /*b6480*/  PRMT R224, R226.reuse, 0x7771, RZ ;  /* 0x00007771e2e07816 */ /* 0x042fe400000000ff */
[----:B------:R-:W2:Y:S04]  /*b6490*/  LDL.LU.64 R236, [R1+0x25f0] ;  /* 0x0025f00001ec7983 */ /* 0x000ea80000300a00 */
[----:B---3--:R1:W-:Y:S04]  /*b64a0*/  @P1 STG.E.U8 desc[UR10][R240.64], R224 ;  /* 0x000000e0f0001986 */ /* 0x0083e8000c10110a */
[----:B------:R-:W3:Y:S04]  /*b64b0*/  LDL.LU.64 R6, [R1+0x25e0] ;  /* 0x0025e00001067983 */ /* 0x000ee80000300a00 */
[----:B------:R-:W4:Y:S01]  /*b64c0*/  LDL.LU.64 R4, [R1+0x25d8] ;  /* 0x0025d80001047983 */ /* 0x000f220000300a00 */
[----:B-1----:R-:W-:-:S03]  /*b64d0*/  PRMT R224, R226, 0x7772, RZ ;  /* 0x00007772e2e07816 */ /* 0x002fc600000000ff */
[----:B------:R-:W4:Y:S01]  /*b64e0*/  LDL.LU.64 R10, [R1+0x25d0] ;  /* 0x0025d000010a7983 */ /* 0x000f220000300a00 */
[----:B------:R-:W-:-:S03]  /*b64f0*/  PRMT R226, R226, 0x7773, RZ ;  /* 0x00007773e2e27816 */ /* 0x000fc600000000ff */
[----:B------:R1:W-:Y:S04]  /*b6500*/  @P0 STG.E.U8 desc[UR10][R242.64], R224 ;  /* 0x000000e0f2000986 */ /* 0x0003e8000c10110a */
[----:B------:R0:W-:Y:S01]  /*b6510*/  @P6 STG.E.U8 desc[UR10][R244.64], R226 ;  /* 0x000000e2f4006986 */ /* 0x0001e2000c10110a */
[----:B------:R-:W-:-:S03]  /*b6520*/  LOP3.LUT P6, RZ, R252, 0x2, RZ, 0xc0, !PT ;  /* 0x00000002fcff7812 */ /* 0x000fc600078cc0ff */
[----:B------:R-:W4:Y:S01]  /*b6530*/  LDL.LU.64 R240, [R1+0x25c8] ;  /* 0x0025c80001f07983 */ /* 0x000f220000300a00 */
[----:B-1----:R-:W-:-:S03]  /*b6540*/  PRMT R224, R227, 0x7770, RZ ;  /* 0x00007770e3e07816 */ /* 0x002fc600000000ff */
[----:B------:R-:W4:Y:S04]  /*b6550*/  LDL.LU.64 R242, [R1+0x25c0] ;  /* 0x0025c00001f27983 */ /* 0x000f280000300a00 */
[----:B0-----:R-:W4:Y:S04]  /*b6560*/  LDL.LU.64 R244, [R1+0x25b8] ;  /* 0x0025b80001f47983 */ /* 0x001f280000300a00 */
[----:B------:R0:W-:Y:S01]  /*b6570*/  @P6 STG.E.U8 desc[UR10][R250.64], R224 ;  /* 0x000000e0fa006986 */ /* 0x0001e2000c10110a */
[----:B------:R-:W-:Y:S02]  /*b6580*/  LOP3.LUT P6, RZ, R252, 0x1, RZ, 0xc0, !PT ;  /* 0x00000001fcff7812 */ /* 0x000fe400078cc0ff */
[----:B0-----:R-:W-:Y:S01]  /*b6590*/  PRMT R224, R227, 0x7771, RZ ;  /* 0x00007771e3e07816 */ /* 0x001fe200000000ff */
[----:B------:R-:W4:Y:S10]  /*b65a0*/  LDL.LU.64 R250, [R1+0x25b0] ;  /* 0x0025b00001fa7983 */ /* 0x000f340000300a00 */
[----:B------:R0:W-:Y:S01]  /*b65b0*/  @P6 STG.E.U8 desc[UR10][R14.64], R224 ;  /* 0x000000e00e006986 */ /* 0x0001e2000c10110a */
[----:B------:R-:W-:-:S02]  /*b65c0*/  LOP3.LUT P6, RZ, R247, 0x80000000, RZ, 0xc0, !PT ;  /* 0x80000000f7ff7812 */ /* 0x000fc400078cc0ff */
[----:B0-----:R-:W-:Y:S01]  /*b65d0*/  PRMT R224, R227, 0x7772, RZ ;  /* 0x00007772e3e07816 */ /* 0x001fe200000000ff */
[----:B------:R-:W4:Y:S10]  /*b65e0*/  LDL.LU.64 R14, [R1+0x25a8] ;  /* 0x0025a800010e7983 */ /* 0x000f340000300a00 */
[----:B------:R0:W-:Y:S04]  /*b65f0*/  @P6 STG.E.U8 desc[UR10][R238.64], R224 ;  /* 0x000000e0ee006986 */ /* 0x0001e8000c10110a */
[----:B0-----:R-:W4:Y:S04]  /*b6600*/  LDL.LU.64 R238, [R1+0x2b80] ;  /* 0x002b800001ee7983 */ /* 0x001f280000300a00 */
[----:B------:R-:W2:Y:S01]  /*b6610*/  LDL.LU.64 R224, [R1+0x25f8] ;  /* 0x0025f80001e07983 */ /* 0x000ea20000300a00 */
[----:B------:R-:W-:-:S02]  /*b6620*/  LOP3.LUT P6, RZ, R247, 0x40000000, RZ, 0xc0, !PT ;  /* 0x40000000f7ff7812 */ /* 0x000fc400078cc0ff */
[----:B------:R-:W-:-:S11]  /*b6630*/  PRMT R227, R227, 0x7773, RZ ;  /* 0x00007773e3e37816 */ /* 0x000fd600000000ff */
[----:B--2---:R0:W-:Y:S04]  /*b6640*/  @P6 STG.E.U8 desc[UR10][R224.64], R227 ;  /* 0x000000e3e0006986 */ /* 0x0041e8000c10110a */
[----:B0-----:R-:W2:Y:S01]  /*b6650*/  LDL.LU.64 R226, [R1+0x25e8] ;  /* 0x0025e80001e27983 */ /* 0x001ea20000300a00 */
[----:B------:R-:W-:Y:S02]  /*b6660*/  LOP3.LUT P6, RZ, R247, 0x20000000, RZ, 0xc0, !PT ;  /* 0x20000000f7ff7812 */ /* 0x000fe400078cc0ff */
[----:B------:R-:W-:-:S11]  /*b6670*/  PRMT R224, R220, 0x7770, RZ ;  /* 0x00007770dce07816 */ /* 0x000fd600000000ff */
[----:B------:R0:W-:Y:S01]  /*b6680*/  @P6 STG.E.U8 desc[UR10][R236.64], R224 ;  /* 0x000000e0ec006986 */ /* 0x0001e2000c10110a */
[----:B------:R-:W-:Y:S02]  /*b6690*/  LOP3.LUT P6, RZ, R247, 0x10000000, RZ, 0xc0, !PT ;  /* 0x10000000f7ff7812 */ /* 0x000fe400078cc0ff */
[----:B0-----:R-:W-:Y:S01]  /*b66a0*/  PRMT R224, R220, 0x7771, RZ ;  /* 0x00007771dce07816 */ /* 0x001fe200000000ff */
[----:B------:R-:W4:Y:S01]  /*b66b0*/  LDL.LU.64 R236, [R1+0x2b78] ;  /* 0x002b780001ec7983 */ /* 0x000f220000300a00 */
[C---:B------:R-:W-:Y:S02]  /*b66c0*/  LOP3.LUT P5, RZ, R2.reuse, 0x100000, RZ, 0xc0, !PT ;  /* 0x0010000002ff7812 */ /* 0x040fe400078ac0ff */
[C---:B------:R-:W-:Y:S02]  /*b66d0*/  LOP3.LUT P4, RZ, R2.reuse, 0x400000, RZ, 0xc0, !PT ;  /* 0x0040000002ff7812 */ /* 0x040fe4000788c0ff */
[C---:B------:R-:W-:Y:S02]  /*b66e0*/  LOP3.LUT P3, RZ, R2.reuse, 0x800000, RZ, 0xc0, !PT ;  /* 0x0080000002ff7812 */ /* 0x040fe4000786c0ff */
[----:B------:R-:W-:-:S02]  /*b66f0*/  LOP3.LUT P2, RZ, R2, 0x4000000, RZ, 0xc0, !PT ;  /* 0x0400000002ff7812 */ /* 0x000fc4000784c0ff */
[C---:B------:R-:W-:Y:S02]  /*b6700*/  LOP3.LUT P1, RZ, R2.reuse, 0x8000000, RZ, 0xc0, !PT ;  /* 0x0800000002ff7812 */ /* 0x040fe4000782c0ff */
[----:B------:R-:W-:Y:S01]  /*b6710*/  LOP3.LUT P0, RZ, R2, 0x20000000, RZ, 0xc0, !PT ;  /* 0x2000000002ff7812 */ /* 0x000fe2000780c0ff */
[----:B--2---:R0:W-:Y:S01]  /*b6720*/  @P6 STG.E.U8 desc[UR10][R226.64], R224 ;  /* 0x000000e0e2006986 */ /* 0x0041e2000c10110a */
[----:B------:R-:W-:Y:S02]  /*b6730*/  LOP3.LUT P6, RZ, R247, 0x8000000, RZ, 0xc0, !PT ;  /* 0x08000000f7ff7812 */ /* 0x000fe400078cc0ff */
[----:B0-----:R-:W-:-:S11]  /*b6740*/  PRMT R224, R220, 0x7772, RZ ;  /* 0x00007772dce07816 */ /* 0x001fd600000000ff */
[----:B---3--:R-:W-:Y:S01]  /*b6750*/  @P6 STG.E.U8 desc[UR10][R6.64], R224 ;  /* 0x000000e006006986 */ /* 0x008fe2000c10110a */
[----:B------:R-:W-:Y:S02]  /*b6760*/  LOP3.LUT P6, RZ, R247, 0x4000000, RZ, 0xc0, !PT ;  /* 0x04000000f7ff7812 */ /* 0x000fe400078cc0ff */
[----:B------:R-:W-:-:S11]  /*b6770*/  PRMT R220, R220, 0x7773, RZ ;  /* 0x00007773dcdc7816 */ /* 0x000fd600000000ff */
[----:B----4-:R0:W-:Y:S02]  /*b6780*/  @P6 STG.E.U8 desc[UR10][R4.64], R220 ;  /* 0x000000dc04006986 */ /* 0x0101e4000c10110a */
[----:B0-----:R-:W-:-:S05]  /*b6790*/  PRMT R220, R221, 0x7770, RZ ;  /* 0x00007770dddc7816 */ /* 0x001fca00000000ff */
[----:B------:R0:W-:Y:S02]  /*b67a0*/  @P5 STG.E.U8 desc[UR10][R10.64], R220 ;  /* 0x000000dc0a005986 */ /* 0x0001e4000c10110a */
[----:B0-----:R-:W-:-:S05]  /*b67b0*/  PRMT R220, R221, 0x7771, RZ ;  /* 0x00007771dddc7816 */ /* 0x001fca00000000ff */
[----:B------:R0:W-:Y:S02]  /*b67c0*/  @P4 STG.E.U8 desc[UR10][R240.64], R220 ;  /* 0x000000dcf0004986 */ /* 0x0001e4000c10110a */
[C---:B0-----:R-:W-:Y:S02]  /*b67d0*/  PRMT R220, R221.reuse, 0x7772, RZ ;  /* 0x00007772dddc7816 */ /* 0x041fe400000000ff */
[----:B------:R-:W-:-:S03]  /*b67e0*/  PRMT R221, R221, 0x7773, RZ ;  /* 0x00007773dddd7816 */ /* 0x000fc600000000ff */
[----:B------:R0:W-:Y:S04]  /*b67f0*/  @P3 STG.E.U8 desc[UR10][R242.64], R220 ;  /* 0x000000dcf2003986 */ /* 0x0001e8000c10110a */
[----:B------:R-:W-:Y:S01]  /*b6800*/  @P2 STG.E.U8 desc[UR10][R244.64], R221 ;  /* 0x000000ddf4002986 */ /* 0x000fe2000c10110a */
[----:B0-----:R-:W-:-:S05]  /*b6810*/  PRMT R220, R222, 0x7770, RZ ;  /* 0x00007770dedc7816 */ /* 0x001fca00000000ff */
[----:B------:R0:W-:Y:S02]  /*b6820*/  @P1 STG.E.U8 desc[UR10][R250.64], R220 ;  /* 0x000000dcfa001986 */ /* 0x0001e4000c10110a */
[----:B0-----:R-:W-:-:S05]  /*b6830*/  PRMT R220, R222, 0x7771, RZ ;  /* 0x00007771dedc7816 */ /* 0x001fca00000000ff */
[----:B------:R0:W-:Y:S04]  /*b6840*/  @P0 STG.E.U8 desc[UR10][R14.64], R220 ;  /* 0x000000dc0e000986 */ /* 0x0001e8000c10110a */
[----:B0-----:R-:W2:Y:S04]  /*b6850*/  LDL.LU.64 R14, [R1+0x25a0] ;  /* 0x0025a000010e7983 */ /* 0x001ea80000300a00 */
[----:B------:R-:W3:Y:S04]  /*b6860*/  LDL.LU.64 R250, [R1+0x2598] ;  /* 0x0025980001fa7983 */ /* 0x000ee80000300a00 */
[----:B------:R-:W4:Y:S04]  /*b6870*/  LDL.LU.64 R4, [R1+0x2590] ;  /* 0x0025900001047983 */ /* 0x000f280000300a00 */
[----:B------:R-:W4:Y:S04]  /*b6880*/  LDL.LU.64 R10, [R1+0x2588] ;  /* 0x00258800010a7983 */ /* 0x000f280000300a00 */
[----:B------:R-:W4:Y:S04]  /*b6890*/  LDL.LU.64 R240, [R1+0x2580] ;  /* 0x0025800001f07983 */ /* 0x000f280000300a00 */
[----:B------:R-:W4:Y:S01]  /*b68a0*/  LDL.LU.64 R242, [R1+0x2578] ;  /* 0x0025780001f27983 */ /* 0x000f220000300a00 */
[----:B------:R-:W-:-:S03]  /*b68b0*/  LOP3.LUT P3, RZ, R2, 0x80000000, RZ, 0xc0, !PT ;  /* 0x8000000002ff7812 */ /* 0x000fc6000786c0ff */
[----:B------:R-:W4:Y:S01]  /*b68c0*/  LDL.LU.64 R244, [R1+0x2570] ;  /* 0x0025700001f47983 */ /* 0x000f220000300a00 */
[----:B------:R-:W-:Y:S02]  /*b68d0*/  PRMT R220, R222, 0x7772, RZ ;  /* 0x00007772dedc7816 */ /* 0x000fe400000000ff */
[----:B------:R-:W-:Y:S02]  /*b68e0*/  LOP3.LUT P2, RZ, R238, 0x2, RZ, 0xc0, !PT ;  /* 0x00000002eeff7812 */ /* 0x000fe4000784c0ff */
[----:B------:R-:W-:Y:S02]  /*b68f0*/  PRMT R222, R222, 0x7773, RZ ;  /* 0x00007773dede7816 */ /* 0x000fe400000000ff */
        /* <DEDUP_REMOVED lines=13> */
[----:B------:R-:W-:Y:S01]  /*b69d0*/  LOP3.LUT R247, R247, 0xffbfffff, RZ, 0xc0, !PT ;  /* 0xffbffffff7f77812 */ /* 0x000fe200078ec0ff */
[----:B--2---:R0:W-:Y:S04]  /*b69e0*/  @P3 STG.E.U8 desc[UR10][R14.64], R220 ;  /* 0x000000dc0e003986 */ /* 0x0041e8000c10110a */
[----:B0-----:R-:W2:Y:S04]  /*b69f0*/  LDL.LU.64 R14, [R1+0x2568] ;  /* 0x00256800010e7983 */ /* 0x001ea80000300a00 */
[----:B---3--:R0:W-:Y:S04]  /*b6a00*/  @P2 STG.E.U8 desc[UR10][R250.64], R222 ;  /* 0x000000defa002986 */ /* 0x0081e8000c10110a */
[----:B0-----:R-:W3:Y:S01]  /*b6a10*/  LDL.LU.64 R250, [R1+0x2560] ;  /* 0x0025600001fa7983 */ /* 0x001ee20000300a00 */
[----:B------:R-:W-:-:S02]  /*b6a20*/  @P6 LOP3.LUT R247, R247, 0x400000, RZ, 0xfc, !PT ;  /* 0x00400000f7f76812 */ /* 0x000fc400078efcff */
[C---:B------:R-:W-:Y:S01]  /*b6a30*/  LOP3.LUT P6, RZ, R238.reuse, 0x1000, RZ, 0xc0, !PT ;  /* 0x00001000eeff7812 */ /* 0x040fe200078cc0ff */
[----:B------:R-:W3:Y:S01]  /*b6a40*/  LDL.LU.64 R224, [R1+0x2548] ;  /* 0x0025480001e07983 */ /* 0x000ee20000300a00 */
[----:B------:R-:W-:Y:S02]  /*b6a50*/  LOP3.LUT R247, R247, 0xff7fffff, RZ, 0xc0, !PT ;  /* 0xff7ffffff7f77812 */ /* 0x000fe400078ec0ff */
[C---:B------:R-:W-:Y:S01]  /*b6a60*/  LOP3.LUT P1, RZ, R238.reuse, 0x8, RZ, 0xc0, !PT ;  /* 0x00000008eeff7812 */ /* 0x040fe2000782c0ff */
[----:B------:R-:W3:Y:S01]  /*b6a70*/  LDL.LU.64 R226, [R1+0x2540] ;  /* 0x0025400001e27983 */ /* 0x000ee20000300a00 */
[----:B------:R-:W-:Y:S02]  /*b6a80*/  LOP3.LUT P0, RZ, R238, 0x20, RZ, 0xc0, !PT ;  /* 0x00000020eeff7812 */ /* 0x000fe4000780c0ff */
[----:B------:R-:W-:Y:S01]  /*b6a90*/  PRMT R220, R223, 0x7770, RZ ;  /* 0x00007770dfdc7816 */ /* 0x000fe200000000ff */
[----:B------:R-:W3:Y:S04]  /*b6aa0*/  LDL.LU.64 R6, [R1+0x2538] ;  /* 0x0025380001067983 */ /* 0x000ee80000300a00 */
[----:B------:R-:W-:-:S02]  /*b6ab0*/  @P6 LOP3.LUT R247, R247, 0x800000, RZ, 0xfc, !PT ;  /* 0x00800000f7f76812 */ /* 0x000fc400078efcff */
[----:B------:R-:W-:Y:S02]  /*b6ac0*/  LOP3.LUT P6, RZ, R238, 0x400, RZ, 0xc0, !PT ;  /* 0x00000400eeff7812 */ /* 0x000fe400078cc0ff */
[----:B------:R-:W-:-:S11]  /*b6ad0*/  LOP3.LUT R247, R247, 0xfeffffff, RZ, 0xc0, !PT ;  /* 0xfefffffff7f77812 */ /* 0x000fd600078ec0ff */
[----:B------:R-:W-:Y:S02]  /*b6ae0*/  @P6 LOP3.LUT R247, R247, 0x1000000, RZ, 0xfc, !PT ;  /* 0x01000000f7f76812 */ /* 0x000fe400078efcff */
[----:B------:R-:W-:Y:S02]  /*b6af0*/  LOP3.LUT P6, RZ, R238, 0x200, RZ, 0xc0, !PT ;  /* 0x00000200eeff7812 */ /* 0x000fe400078cc0ff */
[----:B------:R-:W-:Y:S01]  /*b6b00*/  LOP3.LUT R247, R247, 0xfdffffff, RZ, 0xc0, !PT ;  /* 0xfdfffffff7f77812 */ /* 0x000fe200078ec0ff */
[----:B----4-:R0:W-:Y:S10]  /*b6b10*/  @P1 STG.E.U8 desc[UR10][R4.64], R220 ;  /* 0x000000dc04001986 */ /* 0x0101f4000c10110a */
[----:B------:R-:W-:-:S02]  /*b6b20*/  @P6 LOP3.LUT R247, R247, 0x2000000, RZ, 0xfc, !PT ;  /* 0x02000000f7f76812 */ /* 0x000fc400078efcff */
[----:B------:R-:W-:Y:S01]  /*b6b30*/  LOP3.LUT P6, RZ, R238, 0x80, RZ, 0xc0, !PT ;  /* 0x00000080eeff7812 */ /* 0x000fe200078cc0ff */
[----:B0-----:R-:W4:Y:S01]  /*b6b40*/  LDL.LU.64 R4, [R1+0x2530] ;  /* 0x0025300001047983 */ /* 0x001f220000300a00 */
[----:B------:R-:W-:-:S05]  /*b6b50*/  PRMT R220, R223, 0x7771, RZ ;  /* 0x00007771dfdc7816 */ /* 0x000fca00000000ff */
[----:B------:R0:W-:Y:S02]  /*b6b60*/  @P0 STG.E.U8 desc[UR10][R10.64], R220 ;  /* 0x000000dc0a000986 */ /* 0x0001e4000c10110a */
[----:B0-----:R-:W-:Y:S02]  /*b6b70*/  PRMT R220, R223, 0x7772, RZ ;  /* 0x00007772dfdc7816 */ /* 0x001fe400000000ff */
[----:B------:R-:W4:Y:S04]  /*b6b80*/  LDL.LU.64 R10, [R1+0x2528] ;  /* 0x00252800010a7983 */ /* 0x000f280000300a00 */
[----:B------:R0:W-:Y:S01]  /*b6b90*/  @P6 STG.E.U8 desc[UR10][R240.64], R220 ;  /* 0x000000dcf0006986 */ /* 0x0001e2000c10110a */
[----:B------:R-:W-:Y:S02]  /*b6ba0*/  LOP3.LUT P6, RZ, R247, 0x2000000, RZ, 0xc0, !PT ;  /* 0x02000000f7ff7812 */ /* 0x000fe400078cc0ff */
[----:B------:R-:W-:-:S11]  /*b6bb0*/  PRMT R223, R223, 0x7773, RZ ;  /* 0x00007773dfdf7816 */ /* 0x000fd600000000ff */
[----:B------:R1:W-:Y:S01]  /*b6bc0*/  @P6 STG.E.U8 desc[UR10][R242.64], R223 ;  /* 0x000000dff2006986 */ /* 0x0003e2000c10110a */
[C---:B------:R-:W-:Y:S02]  /*b6bd0*/  LOP3.LUT P6, RZ, R247.reuse, 0x1000000, RZ, 0xc0, !PT ;  /* 0x01000000f7ff7812 */ /* 0x040fe400078cc0ff */
[----:B0-----:R-:W-:Y:S01]  /*b6be0*/  PRMT R220, R216, 0x7770, RZ ;  /* 0x00007770d8dc7816 */ /* 0x001fe200000000ff */
[----:B-1----:R-:W4:Y:S10]  /*b6bf0*/  LDL.LU.64 R222, [R1+0x2550] ;  /* 0x0025500001de7983 */ /* 0x002f340000300a00 */
[----:B------:R0:W-:Y:S01]  /*b6c00*/  @P6 STG.E.U8 desc[UR10][R244.64], R220 ;  /* 0x000000dcf4006986 */ /* 0x0001e2000c10110a */
[----:B------:R-:W-:-:S03]  /*b6c10*/  LOP3.LUT P6, RZ, R247, 0x800000, RZ, 0xc0, !PT ;  /* 0x00800000f7ff7812 */ /* 0x000fc600078cc0ff */
[----:B------:R-:W4:Y:S04]  /*b6c20*/  LDL.LU.64 R240, [R1+0x2520] ;  /* 0x0025200001f07983 */ /* 0x000f280000300a00 */
[----:B------:R-:W4:Y:S01]  /*b6c30*/  LDL.LU.64 R242, [R1+0x2518] ;  /* 0x0025180001f27983 */ /* 0x000f220000300a00 */
[----:B0-----:R-:W-:-:S03]  /*b6c40*/  PRMT R220, R216, 0x7771, RZ ;  /* 0x00007771d8dc7816 */ /* 0x001fc600000000ff */
[----:B------:R-:W4:Y:S04]  /*b6c50*/  LDL.LU.64 R244, [R1+0x2510] ;  /* 0x0025100001f47983 */ /* 0x000f280000300a00 */
[----:B--2---:R0:W-:Y:S01]  /*b6c60*/  @P6 STG.E.U8 desc[UR10][R14.64], R220 ;  /* 0x000000dc0e006986 */ /* 0x0041e2000c10110a */
[C---:B------:R-:W-:Y:S02]  /*b6c70*/  LOP3.LUT P6, RZ, R247.reuse, 0x400000, RZ, 0xc0, !PT ;  /* 0x00400000f7ff7812 */ /* 0x040fe400078cc0ff */
[----:B0-----:R-:W-:Y:S01]  /*b6c80*/  PRMT R220, R216, 0x7772, RZ ;  /* 0x00007772d8dc7816 */ /* 0x001fe200000000ff */
[----:B------:R-:W2:Y:S10]  /*b6c90*/  LDL.LU.64 R14, [R1+0x2b70] ;  /* 0x002b7000010e7983 */ /* 0x000eb40000300a00 */
[----:B---3--:R0:W-:Y:S04]  /*b6ca0*/  @P6 STG.E.U8 desc[UR10][R250.64], R220 ;  /* 0x000000dcfa006986 */ /* 0x0081e8000c10110a */
[----:B0-----:R-:W3:Y:S04]  /*b6cb0*/  LDL.LU.64 R250, [R1+0x2b68] ;  /* 0x002b680001fa7983 */ /* 0x001ee80000300a00 */
[----:B------:R-:W4:Y:S01]  /*b6cc0*/  LDL.LU.64 R220, [R1+0x2558] ;  /* 0x0025580001dc7983 */ /* 0x000f220000300a00 */
[----:B------:R-:W-:-:S02]  /*b6cd0*/  LOP3.LUT P6, RZ, R247, 0x200000, RZ, 0xc0, !PT ;  /* 0x00200000f7ff7812 */ /* 0x000fc400078cc0ff */
[----:B------:R-:W-:Y:S02]  /*b6ce0*/  PRMT R216, R216, 0x7773, RZ ;  /* 0x00007773d8d87816 */ /* 0x000fe400000000ff */
[C---:B------:R-:W-:Y:S02]  /*b6cf0*/  LOP3.LUT P5, RZ, R238.reuse, 0x800000, RZ, 0xc0, !PT ;  /* 0x00800000eeff7812 */ /* 0x040fe400078ac0ff */
[C---:B------:R-:W-:Y:S02]  /*b6d00*/  LOP3.LUT P4, RZ, R238.reuse, 0x2000000, RZ, 0xc0, !PT ;  /* 0x02000000eeff7812 */ /* 0x040fe4000788c0ff */
[C---:B------:R-:W-:Y:S02]  /*b6d10*/  LOP3.LUT P3, RZ, R238.reuse, 0x8000000, RZ, 0xc0, !PT ;  /* 0x08000000eeff7812 */ /* 0x040fe4000786c0ff */
[C---:B------:R-:W-:Y:S02]  /*b6d20*/  LOP3.LUT P2, RZ, R238.reuse, 0x20000000, RZ, 0xc0, !PT ;  /* 0x20000000eeff7812 */ /* 0x040fe4000784c0ff */
[----:B------:R-:W-:-:S02]  /*b6d30*/  LOP3.LUT P1, RZ, R238, 0x80000000, RZ, 0xc0, !PT ;  /* 0x80000000eeff7812 */ /* 0x000fc4000782c0ff */
[----:B------:R-:W-:Y:S01]  /*b6d40*/  LOP3.LUT P0, RZ, R237, 0x1, RZ, 0xc0, !PT ;  /* 0x00000001edff7812 */ /* 0x000fe2000780c0ff */
[----:B----4-:R0:W-:Y:S01]  /*b6d50*/  @P6 STG.E.U8 desc[UR10][R220.64], R216 ;  /* 0x000000d8dc006986 */ /* 0x0101e2000c10110a */
[----:B------:R-:W-:Y:S02]  /*b6d60*/  LOP3.LUT P6, RZ, R247, 0x100000, RZ, 0xc0, !PT ;  /* 0x00100000f7ff7812 */ /* 0x000fe400078cc0ff */
[----:B0-----:R-:W-:-:S11]  /*b6d70*/  PRMT R216, R217, 0x7770, RZ ;  /* 0x00007770d9d87816 */ /* 0x001fd600000000ff */
[----:B------:R0:W-:Y:S01]  /*b6d80*/  @P6 STG.E.U8 desc[UR10][R222.64], R216 ;  /* 0x000000d8de006986 */ /* 0x0001e2000c10110a */
[----:B------:R-:W-:Y:S02]  /*b6d90*/  LOP3.LUT P6, RZ, R247, 0x80000, RZ, 0xc0, !PT ;  /* 0x00080000f7ff7812 */ /* 0x000fe400078cc0ff */
[----:B0-----:R-:W-:-:S11]  /*b6da0*/  PRMT R216, R217, 0x7771, RZ ;  /* 0x00007771d9d87816 */ /* 0x001fd600000000ff */
[----:B------:R0:W-:Y:S01]  /*b6db0*/  @P6 STG.E.U8 desc[UR10][R224.64], R216 ;  /* 0x000000d8e0006986 */ /* 0x0001e2000c10110a */
[----:B------:R-:W-:Y:S02]  /*b6dc0*/  LOP3.LUT P6, RZ, R247, 0x40000, RZ, 0xc0, !PT ;  /* 0x00040000f7ff7812 */ /* 0x000fe400078cc0ff */
[C---:B0-----:R-:W-:Y:S02]  /*b6dd0*/  PRMT R216, R217.reuse, 0x7772, RZ ;  /* 0x00007772d9d87816 */ /* 0x041fe400000000ff */
[----:B------:R-:W-:-:S09]  /*b6de0*/  PRMT R217, R217, 0x7773, RZ ;  /* 0x00007773d9d97816 */ /* 0x000fd200000000ff */
[----:B------:R0:W-:Y:S04]  /*b6df0*/  @P6 STG.E.U8 desc[UR10][R226.64], R216 ;  /* 0x000000d8e2006986 */ /* 0x0001e8000c10110a */
[----:B------:R-:W-:Y:S01]  /*b6e00*/  @P5 STG.E.U8 desc[UR10][R6.64], R217 ;  /* 0x000000d906005986 */ /* 0x000fe2000c10110a */
        /* <DEDUP_REMOVED lines=9> */
[----:B------:R0:W-:Y:S04]  /*b6ea0*/  @P0 STG.E.U8 desc[UR10][R244.64], R216 ;  /* 0x000000d8f4000986 */ /* 0x0001e8000c10110a */
[----:B0-----:R-:W4:Y:S04]  /*b6eb0*/  LDL.LU.64 R244, [R1+0x2508] ;  /* 0x0025080001f47983 */ /* 0x001f280000300a00 */
[----:B------:R-:W2:Y:S04]  /*b6ec0*/  LDL.LU.64 R242, [R1+0x2500] ;  /* 0x0025000001f27983 */ /* 0x000ea80000300a00 */
        /* <DEDUP_REMOVED lines=26> */
[----:B------:R-:W-:Y:S02]  /*b7070*/  LOP3.LUT P2, RZ, R237, 0x8, RZ, 0xc0, !PT ;  /* 0x00000008edff7812 */ /* 0x000fe4000784c0ff */
[----:B------:R-:W-:-:S05]  /*b7080*/  PRMT R216, R219, 0x7771, RZ ;  /* 0x00007771dbd87816 */ /* 0x000fca00000000ff */
[----:B------:R-:W-:Y:S02]  /*b7090*/  @P6 LOP3.LUT R247, R247, 0x10000, RZ, 0xfc, !PT ;  /* 0x00010000f7f76812 */ /* 0x000fe400078efcff */
[C---:B------:R-:W-:Y:S02]  /*b70a0*/  LOP3.LUT P6, RZ, R237.reuse, 0x800, RZ, 0xc0, !PT ;  /* 0x00000800edff7812 */ /* 0x040fe400078cc0ff */
[C---:B------:R-:W-:Y:S02]  /*b70b0*/  LOP3.LUT P1, RZ, R237.reuse, 0x40, RZ, 0xc0, !PT ;  /* 0x00000040edff7812 */ /* 0x040fe4000782c0ff */
[----:B------:R-:W-:Y:S02]  /*b70c0*/  LOP3.LUT P0, RZ, R237, 0x80, RZ, 0xc0, !PT ;  /* 0x00000080edff7812 */ /* 0x000fe4000780c0ff */
[----:B------:R-:W-:-:S07]  /*b70d0*/  LOP3.LUT R247, R247, 0xfffdffff, RZ, 0xc0, !PT ;  /* 0xfffdfffff7f77812 */ /* 0x000fce00078ec0ff */
[----:B------:R-:W-:Y:S02]  /*b70e0*/  @P6 LOP3.LUT R247, R247, 0x20000, RZ, 0xfc, !PT ;  /* 0x00020000f7f76812 */ /* 0x000fe400078efcff */
[----:B------:R-:W-:Y:S01]  /*b70f0*/  LOP3.LUT P6, RZ, R237, 0x200, RZ, 0xc0, !PT ;  /* 0x00000200edff7812 */ /* 0x000fe200078cc0ff */
[----:B----4-:R0:W-:Y:S02]  /*b7100*/  @P3 STG.E.U8 desc[UR10][R244.64], R216 ;  /* 0x000000d8f4003986 */ /* 0x0101e4000c10110a */
[C---:B0-----:R-:W-:Y:S02]  /*b7110*/  PRMT R216, R219.reuse, 0x7772, RZ ;  /* 0x00007772dbd87816 */ /* 0x041fe400000000ff */
[----:B------:R-:W4:Y:S01]  /*b7120*/  LDL.LU.64 R244, [R1+0x24d0] ;  /* 0x0024d00001f47983 */ /* 0x000f220000300a00 */
[----:B------:R-:W-:-:S03]  /*b7130*/  PRMT R219, R219, 0x7773, RZ ;  /* 0x00007773dbdb7816 */ /* 0x000fc600000000ff */
[----:B--2---:R0:W-:Y:S04]  /*b7140*/  @P2 STG.E.U8 desc[UR10][R242.64], R216 ;  /* 0x000000d8f2002986 */ /* 0x0041e8000c10110a */
[----:B---3--:R1:W-:Y:S01]  /*b7150*/  @P1 STG.E.U8 desc[UR10][R226.64], R219 ;  /* 0x000000dbe2001986 */ /* 0x0083e2000c10110a */
[----:B0-----:R-:W-:-:S03]  /*b7160*/  PRMT R216, R212, 0x7770, RZ ;  /* 0x00007770d4d87816 */ /* 0x001fc600000000ff */
[----:B------:R-:W2:Y:S04]  /*b7170*/  LDL.LU.64 R242, [R1+0x24c8] ;  /* 0x0024c80001f27983 */ /* 0x000ea80000300a00 */
[----:B------:R0:W-:Y:S04]  /*b7180*/  @P0 STG.E.U8 desc[UR10][R6.64], R216 ;  /* 0x000000d806000986 */ /* 0x0001e8000c10110a */
[----:B-1----:R-:W3:Y:S04]  /*b7190*/  LDL.LU.64 R218, [R1+0x24b8] ;  /* 0x0024b80001da7983 */ /* 0x002ee80000300a00 */
[----:B------:R-:W3:Y:S01]  /*b71a0*/  LDL.LU.64 R220, [R1+0x24b0] ;  /* 0x0024b00001dc7983 */ /* 0x000ee20000300a00 */
[----:B0-----:R-:W-:-:S03]  /*b71b0*/  PRMT R216, R212, 0x7771, RZ ;  /* 0x00007771d4d87816 */ /* 0x001fc600000000ff */
[----:B------:R-:W3:Y:S04]  /*b71c0*/  LDL.LU.64 R222, [R1+0x24a8] ;  /* 0x0024a80001de7983 */ /* 0x000ee80000300a00 */
[----:B------:R0:W-:Y:S01]  /*b71d0*/  @P6 STG.E.U8 desc[UR10][R4.64], R216 ;  /* 0x000000d804006986 */ /* 0x0001e2000c10110a */
[----:B------:R-:W-:-:S03]  /*b71e0*/  LOP3.LUT P6, RZ, R247, 0x20000, RZ, 0xc0, !PT ;  /* 0x00020000f7ff7812 */ /* 0x000fc600078cc0ff */
[----:B------:R-:W3:Y:S04]  /*b71f0*/  LDL.LU.64 R224, [R1+0x24a0] ;  /* 0x0024a00001e07983 */ /* 0x000ee80000300a00 */
[----:B------:R-:W3:Y:S01]  /*b7200*/  LDL.LU.64 R226, [R1+0x2498] ;  /* 0x0024980001e27983 */ /* 0x000ee20000300a00 */
[----:B0-----:R-:W-:-:S03]  /*b7210*/  PRMT R216, R212, 0x7772, RZ ;  /* 0x00007772d4d87816 */ /* 0x001fc600000000ff */
[----:B------:R-:W3:Y:S04]  /*b7220*/  LDL.LU.64 R6, [R1+0x2490] ;  /* 0x0024900001067983 */ /* 0x000ee80000300a00 */
[----:B------:R0:W-:Y:S04]  /*b7230*/  @P6 STG.E.U8 desc[UR10][R10.64], R216 ;  /* 0x000000d80a006986 */ /* 0x0001e8000c10110a */
[----:B0-----:R-:W3:Y:S01]  /*b7240*/  LDL.LU.64 R216, [R1+0x24c0] ;  /* 0x0024c00001d87983 */ /* 0x001ee20000300a00 */
[C---:B------:R-:W-:Y:S02]  /*b7250*/  LOP3.LUT P6, RZ, R247.reuse, 0x10000, RZ, 0xc0, !PT ;  /* 0x00010000f7ff7812 */ /* 0x040fe400078cc0ff */
[----:B------:R-:W-:Y:S01]  /*b7260*/  PRMT R212, R212, 0x7773, RZ ;  /* 0x00007773d4d47816 */ /* 0x000fe200000000ff */
[----:B------:R-:W3:Y:S04]  /*b7270*/  LDL.LU.64 R4, [R1+0x2488] ;  /* 0x0024880001047983 */ /* 0x000ee80000300a00 */
[----:B------:R-:W3:Y:S06]  /*b7280*/  LDL.LU.64 R10, [R1+0x2480] ;  /* 0x00248000010a7983 */ /* 0x000eec0000300a00 */
[----:B------:R0:W-:Y:S04]  /*b7290*/  @P6 STG.E.U8 desc[UR10][R240.64], R212 ;  /* 0x000000d4f0006986 */ /* 0x0001e8000c10110a */
[----:B0-----:R-:W3:Y:S01]  /*b72a0*/  LDL.LU.64 R240, [R1+0x2478] ;  /* 0x0024780001f07983 */ /* 0x001ee20000300a00 */
[----:B------:R-:W-:-:S02]  /*b72b0*/  LOP3.LUT P6, RZ, R247, 0x8000, RZ, 0xc0, !PT ;  /* 0x00008000f7ff7812 */ /* 0x000fc400078cc0ff */
[----:B------:R-:W-:Y:S02]  /*b72c0*/  PRMT R212, R213, 0x7770, RZ ;  /* 0x00007770d5d47816 */ /* 0x000fe400000000ff */
[C---:B------:R-:W-:Y:S02]  /*b72d0*/  LOP3.LUT P5, RZ, R237.reuse, 0x2000000, RZ, 0xc0, !PT ;  /* 0x02000000edff7812 */ /* 0x040fe400078ac0ff */
[C---:B------:R-:W-:Y:S02]  /*b72e0*/  LOP3.LUT P4, RZ, R237.reuse, 0x10000000, RZ, 0xc0, !PT ;  /* 0x10000000edff7812 */ /* 0x040fe4000788c0ff */
[C---:B------:R-:W-:Y:S02]  /*b72f0*/  LOP3.LUT P3, RZ, R237.reuse, 0x20000000, RZ, 0xc0, !PT ;  /* 0x20000000edff7812 */ /* 0x040fe4000786c0ff */
[----:B------:R-:W-:Y:S02]  /*b7300*/  LOP3.LUT P2, RZ, R237, 0x80000000, RZ, 0xc0, !PT ;  /* 0x80000000edff7812 */ /* 0x000fe4000784c0ff */
[----:B------:R-:W-:-:S02]  /*b7310*/  LOP3.LUT P1, RZ, R236, 0x2, RZ, 0xc0, !PT ;  /* 0x00000002ecff7812 */ /* 0x000fc4000782c0ff */
[----:B------:R-:W-:Y:S01]  /*b7320*/  LOP3.LUT P0, RZ, R236, 0x8, RZ, 0xc0, !PT ;  /* 0x00000008ecff7812 */ /* 0x000fe2000780c0ff */
[----:B----4-:R0:W-:Y:S01]  /*b7330*/  @P6 STG.E.U8 desc[UR10][R244.64], R212 ;  /* 0x000000d4f4006986 */ /* 0x0101e2000c10110a */
[----:B------:R-:W-:Y:S02]  /*b7340*/  LOP3.LUT P6, RZ, R247, 0x4000, RZ, 0xc0, !PT ;  /* 0x00004000f7ff7812 */ /* 0x000fe400078cc0ff */
[----:B0-----:R-:W-:Y:S01]  /*b7350*/  PRMT R212, R213, 0x7771, RZ ;  /* 0x00007771d5d47816 */ /* 0x001fe200000000ff */
[----:B------:R-:W4:Y:S10]  /*b7360*/  LDL.LU.64 R244, [R1+0x2b60] ;  /* 0x002b600001f47983 */ /* 0x000f340000300a00 */
[----:B--2---:R0:W-:Y:S01]  /*b7370*/  @P6 STG.E.U8 desc[UR10][R242.64], R212 ;  /* 0x000000d4f2006986 */ /* 0x0041e2000c10110a */
[----:B------:R-:W-:-:S02]  /*b7380*/  LOP3.LUT P6, RZ, R247, 0x2000, RZ, 0xc0, !PT ;  /* 0x00002000f7ff7812 */ /* 0x000fc400078cc0ff */
[C---:B0-----:R-:W-:Y:S01]  /*b7390*/  PRMT R212, R213.reuse, 0x7772, RZ ;  /* 0x00007772d5d47816 */ /* 0x041fe200000000ff */
[----:B------:R-:W2:Y:S01]  /*b73a0*/  LDL.LU.64 R242, [R1+0x2b58] ;  /* 0x002b580001f27983 */ /* 0x000ea20000300a00 */
[----:B------:R-:W-:-:S09]  /*b73b0*/  PRMT R213, R213, 0x7773, RZ ;  /* 0x00007773d5d57816 */ /* 0x000fd200000000ff */
[----:B---3--:R0:W-:Y:S01]  /*b73c0*/  @P6 STG.E.U8 desc[UR10][R216.64], R212 ;  /* 0x000000d4d8006986 */ /* 0x0081e2000c10110a */
[----:B------:R-:W-:-:S13]  /*b73d0*/  LOP3.LUT P6, RZ, R247, 0x1000, RZ, 0xc0, !PT ;  /* 0x00001000f7ff7812 */ /* 0x000fda00078cc0ff */
[----:B------:R-:W-:Y:S01]  /*b73e0*/  @P6 STG.E.U8 desc[UR10][R218.64], R213 ;  /* 0x000000d5da006986 */ /* 0x000fe2000c10110a */
[----:B------:R-:W-:Y:S02]  /*b73f0*/  LOP3.LUT P6, RZ, R247, 0x800, RZ, 0xc0, !PT ;  /* 0x00000800f7ff7812 */ /* 0x000fe400078cc0ff */
[----:B0-----:R-:W-:-:S11]  /*b7400*/  PRMT R212, R214, 0x7770, RZ ;  /* 0x00007770d6d47816 */ /* 0x001fd600000000ff */
[----:B------:R0:W-:Y:S01]  /*b7410*/  @P6 STG.E.U8 desc[UR10][R220.64], R212 ;  /* 0x000000d4dc006986 */ /* 0x0001e2000c10110a */
[----:B------:R-:W-:Y:S02]  /*b7420*/  LOP3.LUT P6, RZ, R247, 0x400, RZ, 0xc0, !PT ;  /* 0x00000400f7ff7812 */ /* 0x000fe400078cc0ff */
[----:B0-----:R-:W-:-:S11]  /*b7430*/  PRMT R212, R214, 0x7771, RZ ;  /* 0x00007771d6d47816 */ /* 0x001fd600000000ff */
        /* <DEDUP_REMOVED lines=11> */
[----:B------:R-:W-:Y:S04]  /*b74f0*/  @P1 STG.E.U8 desc[UR10][R10.64], R212 ;  /* 0x000000d40a001986 */ /* 0x000fe8000c10110a */
[----:B------:R0:W-:Y:S04]  /*b7500*/  @P0 STG.E.U8 desc[UR10][R240.64], R215 ;  /* 0x000000d7f0000986 */ /* 0x0001e8000c10110a */
[----:B0-----:R-:W3:Y:S04]  /*b7510*/  LDL.LU.64 R240, [R1+0x2470] ;  /* 0x0024700001f07983 */ /* 0x001ee80000300a00 */
[----:B------:R-:W4:Y:S04]  /*b7520*/  LDL.LU.64 R10, [R1+0x2468] ;  /* 0x00246800010a7983 */ /* 0x000f280000300a00 */
[----:B------:R-:W2:Y:S04]  /*b7530*/  LDL.LU.64 R220, [R1+0x2460] ;  /* 0x0024600001dc7983 */ /* 0x000ea80000300a00 */
[----:B------:R-:W2:Y:S04]  /*b7540*/  LDL.LU.64 R222, [R1+0x2458] ;  /* 0x0024580001de7983 */ /* 0x000ea80000300a00 */
[----:B------:R-:W2:Y:S04]  /*b7550*/  LDL.LU.64 R224, [R1+0x2450] ;  /* 0x0024500001e07983 */ /* 0x000ea80000300a00 */
[----:B------:R-:W2:Y:S04]  /*b7560*/  LDL.LU.64 R226, [R1+0x2448] ;  /* 0x0024480001e27983 */ /* 0x000ea80000300a00 */
[----:B------:R-:W2:Y:S01]  /*b7570*/  LDL.LU.64 R6, [R1+0x2440] ;  /* 0x0024400001067983 */ /* 0x000ea20000300a00 */
[----:B------:R-:W-:-:S02]  /*b7580*/  LOP3.LUT P6, RZ, R236, 0x8000000, RZ, 0xc0, !PT ;  /* 0x08000000ecff7812 */ /* 0x000fc400078cc0ff */
[----:B------:R-:W-:-:S11]  /*b7590*/  LOP3.LUT R247, R247, 0xfffffffb, RZ, 0xc0, !PT ;  /* 0xfffffffbf7f77812 */ /* 0x000fd600078ec0ff */
[----:B------:R-:W-:Y:S02]  /*b75a0*/  @P6 LOP3.LUT R247, R247, 0x4, RZ, 0xfc, !PT ;  /* 0x00000004f7f76812 */ /* 0x000fe400078efcff */
[----:B------:R-:W-:Y:S02]  /*b75b0*/  LOP3.LUT P6, RZ, R236, 0x2000000, RZ, 0xc0, !PT ;  /* 0x02000000ecff7812 */ /* 0x000fe400078cc0ff */
[----:B------:R-:W-:-:S11]  /*b75c0*/  LOP3.LUT R247, R247, 0xfffffff7, RZ, 0xc0, !PT ;  /* 0xfffffff7f7f77812 */ /* 0x000fd600078ec0ff */
[----:B------:R-:W-:Y:S02]  /*b75d0*/  @P6 LOP3.LUT R247, R247, 0x8, RZ, 0xfc, !PT ;  /* 0x00000008f7f76812 */ /* 0x000fe400078efcff */
[C---:B------:R-:W-:Y:S02]  /*b75e0*/  LOP3.LUT P6, RZ, R236.reuse, 0x800000, RZ, 0xc0, !PT ;  /* 0x00800000ecff7812 */ /* 0x040fe400078cc0ff */
[----:B------:R-:W-:Y:S02]  /*b75f0*/  LOP3.LUT R247, R247, 0xffffffef, RZ, 0xc0, !PT ;  /* 0xffffffeff7f77812 */ /* 0x000fe400078ec0ff */
[----:B------:R-:W-:Y:S02]  /*b7600*/  LOP3.LUT P3, RZ, R236, 0x20, RZ, 0xc0, !PT ;  /* 0x00000020ecff7812 */ /* 0x000fe4000786c0ff */
[----:B------:R-:W-:-:S07]  /*b7610*/  PRMT R212, R16, 0x7770, RZ ;  /* 0x0000777010d47816 */ /* 0x000fce00000000ff */
[----:B------:R-:W-:Y:S02]  /*b7620*/  @P6 LOP3.LUT R247, R247, 0x10, RZ, 0xfc, !PT ;  /* 0x00000010f7f76812 */ /* 0x000fe400078efcff */
[C---:B------:R-:W-:Y:S02]  /*b7630*/  LOP3.LUT P6, RZ, R236.reuse, 0x200000, RZ, 0xc0, !PT ;  /* 0x00200000ecff7812 */ /* 0x040fe400078cc0ff */
[----:B------:R-:W-:Y:S02]  /*b7640*/  LOP3.LUT R247, R247, 0xffffffdf, RZ, 0xc0, !PT ;  /* 0xffffffdff7f77812 */ /* 0x000fe400078ec0ff */
[----:B------:R-:W-:-:S09]  /*b7650*/  LOP3.LUT P2, RZ, R236, 0x80, RZ, 0xc0, !PT ;  /* 0x00000080ecff7812 */ /* 0x000fd2000784c0ff */
[----:B------:R-:W-:Y:S02]  /*b7660*/  @P6 LOP3.LUT R247, R247, 0x20, RZ, 0xfc, !PT ;  /* 0x00000020f7f76812 */ /* 0x000fe400078efcff */
[----:B------:R-:W-:Y:S02]  /*b7670*/  LOP3.LUT P6, RZ, R236, 0x80000, RZ, 0xc0, !PT ;  /* 0x00080000ecff7812 */ /* 0x000fe400078cc0ff */
[----:B------:R-:W-:-:S11]  /*b7680*/  LOP3.LUT R247, R247, 0xffffffbf, RZ, 0xc0, !PT ;  /* 0xffffffbff7f77812 */ /* 0x000fd600078ec0ff */
[----:B------:R-:W-:Y:S02]  /*b7690*/  @P6 LOP3.LUT R247, R247, 0x40, RZ, 0xfc, !PT ;  /* 0x00000040f7f76812 */ /* 0x000fe400078efcff */
[C---:B------:R-:W-:Y:S02]  /*b76a0*/  LOP3.LUT P6, RZ, R236.reuse, 0x40000, RZ, 0xc0, !PT ;  /* 0x00040000ecff7812 */ /* 0x040fe400078cc0ff */
[----:B------:R-:W-:Y:S02]  /*b76b0*/  LOP3.LUT R247, R247, 0xffffff7f, RZ, 0xc0, !PT ;  /* 0xffffff7ff7f77812 */ /* 0x000fe400078ec0ff */
[----:B------:R-:W-:-:S09]  /*b76c0*/  LOP3.LUT P1, RZ, R236, 0x200, RZ, 0xc0, !PT ;  /* 0x00000200ecff7812 */ /* 0x000fd2000782c0ff */
        /* <DEDUP_REMOVED lines=8> */
[----:B------:R-:W-:Y:S01]  /*b7750*/  LOP3.LUT P6, RZ, R236, 0x1000, RZ, 0xc0, !PT ;  /* 0x00001000ecff7812 */ /* 0x000fe200078cc0ff */
[----:B---3--:R0:W-:Y:S04]  /*b7760*/  @P3 STG.E.U8 desc[UR10][R240.64], R212 ;  /* 0x000000d4f0003986 */ /* 0x0081e8000c10110a */
[----:B0-----:R-:W3:Y:S01]  /*b7770*/  LDL.LU.64 R240, [R1+0x2438] ;  /* 0x0024380001f07983 */ /* 0x001ee20000300a00 */
[----:B------:R-:W-:-:S05]  /*b7780*/  PRMT R212, R16, 0x7771, RZ ;  /* 0x0000777110d47816 */ /* 0x000fca00000000ff */
[----:B----4-:R0:W-:Y:S04]  /*b7790*/  @P2 STG.E.U8 desc[UR10][R10.64], R212 ;  /* 0x000000d40a002986 */ /* 0x0101e8000c10110a */
[----:B0-----:R-:W4:Y:S04]  /*b77a0*/  LDL.LU.64 R10, [R1+0x2430] ;  /* 0x00243000010a7983 */ /* 0x001f280000300a00 */
[----:B------:R-:W4:Y:S01]  /*b77b0*/  LDL.LU.64 R4, [R1+0x2428] ;  /* 0x0024280001047983 */ /* 0x000f220000300a00 */
[----:B------:R-:W-:-:S05]  /*b77c0*/  PRMT R212, R16, 0x7772, RZ ;  /* 0x0000777210d47816 */ /* 0x000fca00000000ff */
[----:B--2---:R0:W-:Y:S04]  /*b77d0*/  @P1 STG.E.U8 desc[UR10][R220.64], R212 ;  /* 0x000000d4dc001986 */ /* 0x0041e8000c10110a */
[----:B0-----:R-:W2:Y:S04]  /*b77e0*/  LDL.LU.64 R212, [R1+0x2420] ;  /* 0x0024200001d47983 */ /* 0x001ea80000300a00 */
[----:B------:R-:W2:Y:S01]  /*b77f0*/  LDL.LU.64 R214, [R1+0x2418] ;  /* 0x0024180001d67983 */ /* 0x000ea20000300a00 */
[----:B------:R-:W-:-:S03]  /*b7800*/  PRMT R16, R16, 0x7773, RZ ;  /* 0x0000777310107816 */ /* 0x000fc600000000ff */
[----:B------:R-:W2:Y:S04]  /*b7810*/  LDL.LU.64 R216, [R1+0x2410] ;  /* 0x0024100001d87983 */ /* 0x000ea80000300a00 */
[----:B------:R0:W-:Y:S04]  /*b7820*/  @P0 STG.E.U8 desc[UR10][R222.64], R16 ;  /* 0x00000010de000986 */ /* 0x0001e8000c10110a */
[----:B------:R-:W2:Y:S04]  /*b7830*/  LDL.LU.64 R218, [R1+0x2408] ;  /* 0x0024080001da7983 */ /* 0x000ea80000300a00 */
[----:B------:R-:W2:Y:S01]  /*b7840*/  LDL.LU.64 R220, [R1+0x2400] ;  /* 0x0024000001dc7983 */ /* 0x000ea20000300a00 */
[----:B0-----:R-:W-:-:S03]  /*b7850*/  PRMT R16, R17, 0x7770, RZ ;  /* 0x0000777011107816 */ /* 0x001fc600000000ff */
[----:B------:R-:W2:Y:S04]  /*b7860*/  LDL.LU.64 R222, [R1+0x23f8] ;  /* 0x0023f80001de7983 */ /* 0x000ea80000300a00 */
[----:B------:R0:W-:Y:S01]  /*b7870*/  @P6 STG.E.U8 desc[UR10][R224.64], R16 ;  /* 0x00000010e0006986 */ /* 0x0001e2000c10110a */
[----:B------:R-:W-:Y:S02]  /*b7880*/  LOP3.LUT P6, RZ, R247, 0x200, RZ, 0xc0, !PT ;  /* 0x00000200f7ff7812 */ /* 0x000fe400078cc0ff */
[----:B0-----:R-:W-:Y:S01]  /*b7890*/  PRMT R16, R17, 0x7771, RZ ;  /* 0x0000777111107816 */ /* 0x001fe200000000ff */
[----:B------:R-:W2:Y:S10]  /*b78a0*/  LDL.LU.64 R224, [R1+0x23f0] ;  /* 0x0023f00001e07983 */ /* 0x000eb40000300a00 */
[----:B------:R0:W-:Y:S01]  /*b78b0*/  @P6 STG.E.U8 desc[UR10][R226.64], R16 ;  /* 0x00000010e2006986 */ /* 0x0001e2000c10110a */
[----:B------:R-:W-:-:S03]  /*b78c0*/  LOP3.LUT P6, RZ, R247, 0x100, RZ, 0xc0, !PT ;  /* 0x00000100f7ff7812 */ /* 0x000fc600078cc0ff */
[----:B0-----:R-:W2:Y:S01]  /*b78d0*/  LDL.LU.64 R226, [R1+0x23e8] ;  /* 0x0023e80001e27983 */ /* 0x001ea20000300a00 */
[----:B------:R-:W-:-:S09]  /*b78e0*/  PRMT R16, R17, 0x7772, RZ ;  /* 0x0000777211107816 */ /* 0x000fd200000000ff */
[----:B------:R0:W-:Y:S04]  /*b78f0*/  @P6 STG.E.U8 desc[UR10][R6.64], R16 ;  /* 0x0000001006006986 */ /* 0x0001e8000c10110a */
[----:B0-----:R-:W2:Y:S01]  /*b7900*/  LDL.LU.64 R6, [R1+0x23e0] ;  /* 0x0023e00001067983 */ /* 0x001ea20000300a00 */
[----:B------:R-:W-:Y:S02]  /*b7910*/  LOP3.LUT P6, RZ, R247, 0x80, RZ, 0xc0, !PT ;  /* 0x00000080f7ff7812 */ /* 0x000fe400078cc0ff */
[----:B------:R-:W-:Y:S02]  /*b7920*/  PRMT R17, R17, 0x7773, RZ ;  /* 0x0000777311117816 */ /* 0x000fe400000000ff */
[----:B------:R-:W-:Y:S02]  /*b7930*/  PRMT R16, R18, 0x7770, RZ ;  /* 0x0000777012107816 */ /* 0x000fe400000000ff */
[----:B------:R-:W-:-:S02]  /*b7940*/  LOP3.LUT P5, RZ, R236, 0x20000000, RZ, 0xc0, !PT ;  /* 0x20000000ecff7812 */ /* 0x000fc400078ac0ff */
[----:B------:R-:W-:Y:S02]  /*b7950*/  LOP3.LUT P4, RZ, R236, 0x80000000, RZ, 0xc0, !PT ;  /* 0x80000000ecff7812 */ /* 0x000fe4000788c0ff */
[C---:B------:R-:W-:Y:S02]  /*b7960*/  LOP3.LUT P3, RZ, R15.reuse, 0x2, RZ, 0xc0, !PT ;  /* 0x000000020fff7812 */ /* 0x040fe4000786c0ff */
[C---:B------:R-:W-:Y:S02]  /*b7970*/  LOP3.LUT P2, RZ, R15.reuse, 0x4, RZ, 0xc0, !PT ;  /* 0x000000040fff7812 */ /* 0x040fe4000784c0ff */
[C---:B------:R-:W-:Y:S02]  /*b7980*/  LOP3.LUT P1, RZ, R15.reuse, 0x10, RZ, 0xc0, !PT ;  /* 0x000000100fff7812 */ /* 0x040fe4000782c0ff */
[----:B------:R-:W-:Y:S01]  /*b7990*/  LOP3.LUT P0, RZ, R15, 0x20, RZ, 0xc0, !PT ;  /* 0x000000200fff7812 */ /* 0x000fe2000780c0ff */
[----:B---3--:R0:W-:Y:S01]  /*b79a0*/  @P6 STG.E.U8 desc[UR10][R240.64], R17 ;  /* 0x00000011f0006986 */ /* 0x0081e2000c10110a */
[----:B------:R-:W-:-:S03]  /*b79b0*/  LOP3.LUT P6, RZ, R247, 0x40, RZ, 0xc0, !PT ;  /* 0x00000040f7ff7812 */ /* 0x000fc600078cc0ff */
[----:B0-----:R-:W3:Y:S10]  /*b79c0*/  LDL.LU.64 R240, [R1+0x2b50] ;  /* 0x002b500001f07983 */ /* 0x001ef40000300a00 */
[----:B----4-:R0:W-:Y:S01]  /*b79d0*/  @P6 STG.E.U8 desc[UR10][R10.64], R16 ;  /* 0x000000100a006986 */ /* 0x0101e2000c10110a */
[----:B------:R-:W-:-:S02]  /*b79e0*/  LOP3.LUT P6, RZ, R247, 0x20, RZ, 0xc0, !PT ;  /* 0x00000020f7ff7812 */ /* 0x000fc400078cc0ff */
[----:B0-----:R-:W-:Y:S01]  /*b79f0*/  PRMT R16, R18, 0x7771, RZ ;  /* 0x0000777112107816 */ /* 0x001fe200000000ff */
[----:B------:R-:W4:Y:S10]  /*b7a00*/  LDL.LU.64 R10, [R1+0x2b48] ;  /* 0x002b4800010a7983 */ /* 0x000f340000300a00 */
[----:B------:R0:W-:Y:S01]  /*b7a10*/  @P6 STG.E.U8 desc[UR10][R4.64], R16 ;  /* 0x0000001004006986 */ /* 0x0001e2000c10110a */
[----:B------:R-:W-:-:S02]  /*b7a20*/  LOP3.LUT P6, RZ, R247, 0x10, RZ, 0xc0, !PT ;  /* 0x00000010f7ff7812 */ /* 0x000fc400078cc0ff */
[----:B0-----:R-:W-:Y:S01]  /*b7a30*/  PRMT R16, R18, 0x7772, RZ ;  /* 0x0000777212107816 */ /* 0x001fe200000000ff */
[----:B------:R-:W4:Y:S10]  /*b7a40*/  LDL.LU.64 R4, [R1+0x2b40] ;  /* 0x002b400001047983 */ /* 0x000f340000300a00 */
[----:B--2---:R0:W-:Y:S01]  /*b7a50*/  @P6 STG.E.U8 desc[UR10][R212.64], R16 ;  /* 0x00000010d4006986 */ /* 0x0041e2000c10110a */
[----:B------:R-:W-:-:S02]  /*b7a60*/  LOP3.LUT P6, RZ, R247, 0x8, RZ, 0xc0, !PT ;  /* 0x00000008f7ff7812 */ /* 0x000fc400078cc0ff */
[----:B------:R-:W-:-:S11]  /*b7a70*/  PRMT R18, R18, 0x7773, RZ ;  /* 0x0000777312127816 */ /* 0x000fd600000000ff */
[----:B------:R-:W-:Y:S01]  /*b7a80*/  @P6 STG.E.U8 desc[UR10][R214.64], R18 ;  /* 0x00000012d6006986 */ /* 0x000fe2000c10110a */
[----:B------:R-:W-:Y:S02]  /*b7a90*/  LOP3.LUT P6, RZ, R247, 0x4, RZ, 0xc0, !PT ;  /* 0x00000004f7ff7812 */ /* 0x000fe400078cc0ff */
[----:B0-----:R-:W-:-:S11]  /*b7aa0*/  PRMT R16, R19, 0x7770, RZ ;  /* 0x0000777013107816 */ /* 0x001fd600000000ff */
        /* <DEDUP_REMOVED lines=37> */
[----:B0-----:R-:W2:Y:S06]  /*b7d00*/  LDL.LU.64 R6, [R1+0x23a0] ;  /* 0x0023a00001067983 */ /* 0x001eac0000300a00 */
[----:B------:R-:W-:-:S02]  /*b7d10*/  @P6 LOP3.LUT R246, R246, 0x40000000, RZ, 0xfc, !PT ;  /* 0x40000000f6f66812 */ /* 0x000fc400078efcff */
[----:B------:R-:W-:Y:S01]  /*b7d20*/  LOP3.LUT P6, RZ, R15, 0x200000, RZ, 0xc0, !PT ;  /* 0x002000000fff7812 */ /* 0x000fe200078cc0ff */
[----:B------:R-:W2:Y:S01]  /*b7d30*/  LDL.LU.64 R18, [R1+0x2388] ;  /* 0x0023880001127983 */ /* 0x000ea20000300a00 */
[----:B------:R-:W-:Y:S02]  /*b7d40*/  LOP3.LUT R246, R246, 0x7fffffff, RZ, 0xc0, !PT ;  /* 0x7ffffffff6f67812 */ /* 0x000fe400078ec0ff */
[----:B------:R-:W-:Y:S01]  /*b7d50*/  LOP3.LUT R247, R247, 0xfffffffe, RZ, 0xc0, !PT ;  /* 0xfffffffef7f77812 */ /* 0x000fe200078ec0ff */
[----:B------:R-:W2:Y:S01]  /*b7d60*/  LDL.LU.64 R212, [R1+0x2380] ;  /* 0x0023800001d47983 */ /* 0x000ea20000300a00 */
[C---:B------:R-:W-:Y:S02]  /*b7d70*/  LOP3.LUT P2, RZ, R15.reuse, 0x200, RZ, 0xc0, !PT ;  /* 0x000002000fff7812 */ /* 0x040fe4000784c0ff */
[----:B------:R-:W-:Y:S01]  /*b7d80*/  LOP3.LUT P1, RZ, R15, 0x800, RZ, 0xc0, !PT ;  /* 0x000008000fff7812 */ /* 0x000fe2000782c0ff */
[----:B------:R-:W2:Y:S04]  /*b7d90*/  LDL.LU.64 R214, [R1+0x2378] ;  /* 0x0023780001d67983 */ /* 0x000ea80000300a00 */
[----:B------:R-:W-:-:S02]  /*b7da0*/  @P6 LOP3.LUT R246, R246, 0x80000000, RZ, 0xfc, !PT ;  /* 0x80000000f6f66812 */ /* 0x000fc400078efcff */
[----:B------:R-:W-:Y:S02]  /*b7db0*/  LOP3.LUT P6, RZ, R15, 0x80000, RZ, 0xc0, !PT ;  /* 0x000800000fff7812 */ /* 0x000fe400078cc0ff */
[----:B------:R-:W-:-:S11]  /*b7dc0*/  PRMT R16, R21, 0x7770, RZ ;  /* 0x0000777015107816 */ /* 0x000fd600000000ff */
[----:B------:R-:W-:Y:S02]  /*b7dd0*/  @P6 LOP3.LUT R247, R247, 0x1, RZ, 0xfc, !PT ;  /* 0x00000001f7f76812 */ /* 0x000fe400078efcff */
[----:B------:R-:W-:Y:S02]  /*b7de0*/  LOP3.LUT P6, RZ, R15, 0x20000, RZ, 0xc0, !PT ;  /* 0x000200000fff7812 */ /* 0x000fe400078cc0ff */
[----:B------:R-:W-:Y:S01]  /*b7df0*/  LOP3.LUT R247, R247, 0xfffffffd, RZ, 0xc0, !PT ;  /* 0xfffffffdf7f77812 */ /* 0x000fe200078ec0ff */
[----:B---3--:R0:W-:Y:S01]  /*b7e00*/  @P2 STG.E.U8 desc[UR10][R216.64], R16 ;  /* 0x00000010d8002986 */ /* 0x0081e2000c10110a */
[----:B------:R-:W-:-:S09]  /*b7e10*/  LOP3.LUT P0, RZ, R15, 0x2000, RZ, 0xc0, !PT ;  /* 0x000020000fff7812 */ /* 0x000fd2000780c0ff */
[----:B------:R-:W-:Y:S02]  /*b7e20*/  @P6 LOP3.LUT R247, R247, 0x2, RZ, 0xfc, !PT ;  /* 0x00000002f7f76812 */ /* 0x000fe400078efcff */
[----:B------:R-:W-:Y:S02]  /*b7e30*/  LOP3.LUT P6, RZ, R15, 0x8000, RZ, 0xc0, !PT ;  /* 0x000080000fff7812 */ /* 0x000fe400078cc0ff */
[----:B0-----:R-:W-:-:S05]  /*b7e40*/  PRMT R16, R21, 0x7771, RZ ;  /* 0x0000777115107816 */ /* 0x001fca00000000ff */
[----:B----4-:R0:W-:Y:S02]  /*b7e50*/  @P1 STG.E.U8 desc[UR10][R218.64], R16 ;  /* 0x00000010da001986 */ /* 0x0101e4000c10110a */
[C---:B0-----:R-:W-:Y:S02]  /*b7e60*/  PRMT R16, R21.reuse, 0x7772, RZ ;  /* 0x0000777215107816 */ /* 0x041fe400000000ff */
[----:B------:R-:W-:-:S03]  /*b7e70*/  PRMT R21, R21, 0x7773, RZ ;  /* 0x0000777315157816 */ /* 0x000fc600000000ff */
[----:B------:R0:W-:Y:S04]  /*b7e80*/  @P0 STG.E.U8 desc[UR10][R220.64], R16 ;  /* 0x00000010dc000986 */ /* 0x0001e8000c10110a */
[----:B------:R1:W-:Y:S01]  /*b7e90*/  @P6 STG.E.U8 desc[UR10][R222.64], R21 ;  /* 0x00000015de006986 */ /* 0x0003e2000c10110a */
[C---:B------:R-:W-:Y:S02]  /*b7ea0*/  LOP3.LUT P6, RZ, R247.reuse, 0x2, RZ, 0xc0, !PT ;  /* 0x00000002f7ff7812 */ /* 0x040fe400078cc0ff */
[----:B0-----:R-:W-:Y:S01]  /*b7eb0*/  PRMT R16, R22, 0x7770, RZ ;  /* 0x0000777016107816 */ /* 0x001fe200000000ff */
[----:B-1----:R-:W3:Y:S10]  /*b7ec0*/  LDL.LU.64 R20, [R1+0x2390] ;  /* 0x0023900001147983 */ /* 0x002ef40000300a00 */
[----:B------:R0:W-:Y:S01]  /*b7ed0*/  @P6 STG.E.U8 desc[UR10][R224.64], R16 ;  /* 0x00000010e0006986 */ /* 0x0001e2000c10110a */
[----:B------:R-:W-:-:S03]  /*b7ee0*/  LOP3.LUT P6, RZ, R247, 0x1, RZ, 0xc0, !PT ;  /* 0x00000001f7ff7812 */ /* 0x000fc600078cc0ff */
[----:B------:R-:W4:Y:S04]  /*b7ef0*/  LDL.LU.64 R216, [R1+0x2370] ;  /* 0x0023700001d87983 */ /* 0x000f280000300a00 */
[----:B------:R-:W4:Y:S01]  /*b7f00*/  LDL.LU.64 R218, [R1+0x2368] ;  /* 0x0023680001da7983 */ /* 0x000f220000300a00 */
[----:B0-----:R-:W-:-:S03]  /*b7f10*/  PRMT R16, R22, 0x7771, RZ ;  /* 0x0000777116107816 */ /* 0x001fc600000000ff */
[----:B------:R-:W4:Y:S04]  /*b7f20*/  LDL.LU.64 R220, [R1+0x2360] ;  /* 0x0023600001dc7983 */ /* 0x000f280000300a00 */
[----:B------:R0:W-:Y:S01]  /*b7f30*/  @P6 STG.E.U8 desc[UR10][R226.64], R16 ;  /* 0x00000010e2006986 */ /* 0x0001e2000c10110a */
[----:B------:R-:W-:-:S03]  /*b7f40*/  LOP3.LUT P6, RZ, R246, 0x80000000, RZ, 0xc0, !PT ;  /* 0x80000000f6ff7812 */ /* 0x000fc600078cc0ff */
[----:B------:R-:W4:Y:S04]  /*b7f50*/  LDL.LU.64 R222, [R1+0x2358] ;  /* 0x0023580001de7983 */ /* 0x000f280000300a00 */
[----:B------:R-:W4:Y:S01]  /*b7f60*/  LDL.LU.64 R224, [R1+0x2350] ;  /* 0x0023500001e07983 */ /* 0x000f220000300a00 */
[----:B0-----:R-:W-:-:S03]  /*b7f70*/  PRMT R16, R22, 0x7772, RZ ;  /* 0x0000777216107816 */ /* 0x001fc600000000ff */
[----:B------:R-:W4:Y:S04]  /*b7f80*/  LDL.LU.64 R226, [R1+0x2348] ;  /* 0x0023480001e27983 */ /* 0x000f280000300a00 */
[----:B--2---:R0:W-:Y:S04]  /*b7f90*/  @P6 STG.E.U8 desc[UR10][R6.64], R16 ;  /* 0x0000001006006986 */ /* 0x0041e8000c10110a */
[----:B0-----:R-:W2:Y:S04]  /*b7fa0*/  LDL.LU.64 R6, [R1+0x2b38] ;  /* 0x002b380001067983 */ /* 0x001ea80000300a00 */
[----:B------:R-:W3:Y:S01]  /*b7fb0*/  LDL.LU.64 R16, [R1+0x2398] ;  /* 0x0023980001107983 */ /* 0x000ee20000300a00 */
[----:B------:R-:W-:-:S02]  /*b7fc0*/  LOP3.LUT P6, RZ, R246, 0x40000000, RZ, 0xc0, !PT ;  /* 0x40000000f6ff7812 */ /* 0x000fc400078cc0ff */
[----:B------:R-:W-:Y:S02]  /*b7fd0*/  PRMT R22, R22, 0x7773, RZ ;  /* 0x0000777316167816 */ /* 0x000fe400000000ff */
[----:B------:R-:W-:Y:S02]  /*b7fe0*/  LOP3.LUT P5, RZ, R15, 0x80000000, RZ, 0xc0, !PT ;  /* 0x800000000fff7812 */ /* 0x000fe400078ac0ff */
[C---:B------:R-:W-:Y:S02]  /*b7ff0*/  LOP3.LUT P4, RZ, R14.reuse, 0x2, RZ, 0xc0, !PT ;  /* 0x000000020eff7812 */ /* 0x040fe4000788c0ff */
[C---:B------:R-:W-:Y:S02]  /*b8000*/  LOP3.LUT P3, RZ, R14.reuse, 0x8, RZ, 0xc0, !PT ;  /* 0x000000080eff7812 */ /* 0x040fe4000786c0ff */
[C---:B------:R-:W-:Y:S02]  /*b8010*/  LOP3.LUT P2, RZ, R14.reuse, 0x20, RZ, 0xc0, !PT ;  /* 0x000000200eff7812 */ /* 0x040fe4000784c0ff */
[----:B------:R-:W-:-:S02]  /*b8020*/  LOP3.LUT P1, RZ, R14, 0x40, RZ, 0xc0, !PT ;  /* 0x000000400eff7812 */ /* 0x000fc4000782c0ff */
[----:B------:R-:W-:Y:S01]  /*b8030*/  LOP3.LUT P0, RZ, R14, 0x80, RZ, 0xc0, !PT ;  /* 0x000000800eff7812 */ /* 0x000fe2000780c0ff */
[----:B---3--:R0:W-:Y:S01]  /*b8040*/  @P6 STG.E.U8 desc[UR10][R16.64], R22 ;  /* 0x0000001610006986 */ /* 0x0081e2000c10110a */
[----:B------:R-:W-:Y:S02]  /*b8050*/  LOP3.LUT P6, RZ, R246, 0x20000000, RZ, 0xc0, !PT ;  /* 0x20000000f6ff7812 */ /* 0x000fe400078cc0ff */
[----:B0-----:R-:W-:-:S11]  /*b8060*/  PRMT R16, R23, 0x7770, RZ ;  /* 0x0000777017107816 */ /* 0x001fd600000000ff */
[----:B------:R0:W-:Y:S01]  /*b8070*/  @P6 STG.E.U8 desc[UR10][R20.64], R16 ;  /* 0x0000001014006986 */ /* 0x0001e2000c10110a */
[----:B------:R-:W-:Y:S02]  /*b8080*/  LOP3.LUT P6, RZ, R246, 0x10000000, RZ, 0xc0, !PT ;  /* 0x10000000f6ff7812 */ /* 0x000fe400078cc0ff */
[----:B0-----:R-:W-:-:S11]  /*b8090*/  PRMT R16, R23, 0x7771, RZ ;  /* 0x0000777117107816 */ /* 0x001fd600000000ff */
[----:B------:R0:W-:Y:S01]  /*b80a0*/  @P6 STG.E.U8 desc[UR10][R18.64], R16 ;  /* 0x0000001012006986 */ /* 0x0001e2000c10110a */
[----:B------:R-:W-:Y:S02]  /*b80b0*/  LOP3.LUT P6, RZ, R246, 0x8000000, RZ, 0xc0, !PT ;  /* 0x08000000f6ff7812 */ /* 0x000fe400078cc0ff */
[----:B0-----:R-:W-:-:S11]  /*b80c0*/  PRMT R16, R23, 0x7772, RZ ;  /* 0x0000777217107816 */ /* 0x001fd600000000ff */
[----:B------:R0:W-:Y:S01]  /*b80d0*/  @P6 STG.E.U8 desc[UR10][R212.64], R16 ;  /* 0x00000010d4006986 */ /* 0x0001e2000c10110a */
[----:B------:R-:W-:Y:S02]  /*b80e0*/  LOP3.LUT P6, RZ, R246, 0x4000000, RZ, 0xc0, !PT ;  /* 0x04000000f6ff7812 */ /* 0x000fe400078cc0ff */
[----:B------:R-:W-:Y:S02]  /*b80f0*/  PRMT R23, R23, 0x7773, RZ ;  /* 0x0000777317177816 */ /* 0x000fe400000000ff */
[----:B0-----:R-:W-:-:S09]  /*b8100*/  PRMT R16, R24, 0x7770, RZ ;  /* 0x0000777018107816 */ /* 0x001fd200000000ff */
[----:B------:R-:W-:Y:S04]  /*b8110*/  @P6 STG.E.U8 desc[UR10][R214.64], R23 ;  /* 0x00000017d6006986 */ /* 0x000fe8000c10110a */
[----:B----4-:R0:W-:Y:S02]  /*b8120*/  @P5 STG.E.U8 desc[UR10][R216.64], R16 ;  /* 0x00000010d8005986 */ /* 0x0101e4000c10110a */
        /* <DEDUP_REMOVED lines=10> */
[----:B0-----:R-:W3:Y:S04]  /*b81d0*/  LDL.LU.64 R226, [R1+0x2340] ;  /* 0x0023400001e27983 */ /* 0x001ee80000300a00 */
[----:B------:R-:W4:Y:S04]  /*b81e0*/  LDL.LU.64 R216, [R1+0x2338] ;  /* 0x0023380001d87983 */ /* 0x000f280000300a00 */
[----:B------:R-:W2:Y:S04]  /*b81f0*/  LDL.LU.64 R218, [R1+0x2330] ;  /* 0x0023300001da7983 */ /* 0x000ea80000300a00 */
[----:B------:R-:W2:Y:S04]  /*b8200*/  LDL.LU.64 R220, [R1+0x2328] ;  /* 0x0023280001dc7983 */ /* 0x000ea80000300a00 */
[----:B------:R-:W2:Y:S01]  /*b8210*/  LDL.LU.64 R222, [R1+0x2320] ;  /* 0x0023200001de7983 */ /* 0x000ea20000300a00 */
[----:B------:R-:W-:-:S03]  /*b8220*/  LOP3.LUT P3, RZ, R14, 0x100, RZ, 0xc0, !PT ;  /* 0x000001000eff7812 */ /* 0x000fc6000786c0ff */
[----:B------:R-:W2:Y:S01]  /*b8230*/  LDL.LU.64 R224, [R1+0x2318] ;  /* 0x0023180001e07983 */ /* 0x000ea20000300a00 */
        /* <DEDUP_REMOVED lines=9> */
[----:B------:R-:W-:-:S09]  /*b82d0*/  LOP3.LUT P2, RZ, R14, 0x200, RZ, 0xc0, !PT ;  /* 0x000002000eff7812 */ /* 0x000fd2000784c0ff */
[----:B------:R-:W-:Y:S02]  /*b82e0*/  @P6 LOP3.LUT R246, R246, 0x100000, RZ, 0xfc, !PT ;  /* 0x00100000f6f66812 */ /* 0x000fe400078efcff */
[----:B------:R-:W-:Y:S02]  /*b82f0*/  LOP3.LUT P6, RZ, R14, 0x20000, RZ, 0xc0, !PT ;  /* 0x000200000eff7812 */ /* 0x000fe400078cc0ff */
[----:B------:R-:W-:Y:S02]  /*b8300*/  LOP3.LUT R246, R246, 0xffdfffff, RZ, 0xc0, !PT ;  /* 0xffdffffff6f67812 */ /* 0x000fe400078ec0ff */
[----:B------:R-:W-:-:S09]  /*b8310*/  PRMT R25, R25, 0x7773, RZ ;  /* 0x0000777319197816 */ /* 0x000fd200000000ff */
[----:B------:R-:W-:Y:S02]  /*b8320*/  @P6 LOP3.LUT R246, R246, 0x200000, RZ, 0xfc, !PT ;  /* 0x00200000f6f66812 */ /* 0x000fe400078efcff */
[----:B------:R-:W-:Y:S02]  /*b8330*/  LOP3.LUT P6, RZ, R14, 0x10000, RZ, 0xc0, !PT ;  /* 0x000100000eff7812 */ /* 0x000fe400078cc0ff */
[----:B------:R-:W-:Y:S01]  /*b8340*/  LOP3.LUT R246, R246, 0xffbfffff, RZ, 0xc0, !PT ;  /* 0xffbffffff6f67812 */ /* 0x000fe200078ec0ff */
[----:B---3--:R0:W-:Y:S04]  /*b8350*/  @P3 STG.E.U8 desc[UR10][R226.64], R16 ;  /* 0x00000010e2003986 */ /* 0x0081e8000c10110a */
[----:B0-----:R-:W3:Y:S04]  /*b8360*/  LDL.LU.64 R226, [R1+0x2310] ;  /* 0x0023100001e27983 */ /* 0x001ee80000300a00 */
[----:B----4-:R0:W-:Y:S02]  /*b8370*/  @P2 STG.E.U8 desc[UR10][R216.64], R25 ;  /* 0x00000019d8002986 */ /* 0x0101e4000c10110a */
[----:B------:R-:W-:-:S02]  /*b8380*/  @P6 LOP3.LUT R246, R246, 0x400000, RZ, 0xfc, !PT ;  /* 0x00400000f6f66812 */ /* 0x000fc400078efcff */
[----:B0-----:R-:W4:Y:S01]  /*b8390*/  LDL.LU.64 R24, [R1+0x2308] ;  /* 0x0023080001187983 */ /* 0x001f220000300a00 */
[----:B------:R-:W-:-:S03]  /*b83a0*/  LOP3.LUT P6, RZ, R14, 0x8000, RZ, 0xc0, !PT ;  /* 0x000080000eff7812 */ /* 0x000fc600078cc0ff */
[----:B------:R-:W4:Y:S01]  /*b83b0*/  LDL.LU.64 R22, [R1+0x2300] ;  /* 0x0023000001167983 */ /* 0x000f220000300a00 */
[----:B------:R-:W-:-:S03]  /*b83c0*/  LOP3.LUT R246, R246, 0xff7fffff, RZ, 0xc0, !PT ;  /* 0xff7ffffff6f67812 */ /* 0x000fc600078ec0ff */
[----:B------:R-:W4:Y:S01]  /*b83d0*/  LDL.LU.64 R20, [R1+0x22f8] ;  /* 0x0022f80001147983 */ /* 0x000f220000300a00 */
[----:B------:R-:W-:-:S03]  /*b83e0*/  LOP3.LUT P1, RZ, R14, 0x400, RZ, 0xc0, !PT ;  /* 0x000004000eff7812 */ /* 0x000fc6000782c0ff */
[----:B------:R-:W4:Y:S02]  /*b83f0*/  LDL.LU.64 R18, [R1+0x22f0] ;  /* 0x0022f00001127983 */ /* 0x000f240000300a00 */
[----:B------:R-:W-:Y:S02]  /*b8400*/  @P6 LOP3.LUT R246, R246, 0x800000, RZ, 0xfc, !PT ;  /* 0x00800000f6f66812 */ /* 0x000fe400078efcff */
[----:B------:R-:W-:Y:S01]  /*b8410*/  LOP3.LUT P6, RZ, R14, 0x4000, RZ, 0xc0, !PT ;  /* 0x000040000eff7812 */ /* 0x000fe200078cc0ff */
[----:B------:R-:W4:Y:S01]  /*b8420*/  LDL.LU.64 R212, [R1+0x22e8] ;  /* 0x0022e80001d47983 */ /* 0x000f220000300a00 */
[----:B------:R-:W-:Y:S02]  /*b8430*/  LOP3.LUT R246, R246, 0xfeffffff, RZ, 0xc0, !PT ;  /* 0xfefffffff6f67812 */ /* 0x000fe400078ec0ff */
[----:B------:R-:W-:Y:S01]  /*b8440*/  LOP3.LUT P0, RZ, R14, 0x800, RZ, 0xc0, !PT ;  /* 0x000008000eff7812 */ /* 0x000fe2000780c0ff */
[----:B------:R-:W4:Y:S01]  /*b8450*/  LDL.LU.64 R214, [R1+0x22e0] ;  /* 0x0022e00001d67983 */ /* 0x000f220000300a00 */
[----:B------:R-:W-:-:S03]  /*b8460*/  PRMT R16, R26, 0x7770, RZ ;  /* 0x000077701a107816 */ /* 0x000fc600000000ff */
[----:B------:R-:W4:Y:S04]  /*b8470*/  LDL.LU.64 R216, [R1+0x22d8] ;  /* 0x0022d80001d87983 */ /* 0x000f280000300a00 */
[----:B------:R-:W-:Y:S02]  /*b8480*/  @P6 LOP3.LUT R246, R246, 0x1000000, RZ, 0xfc, !PT ;  /* 0x01000000f6f66812 */ /* 0x000fe400078efcff */
[----:B------:R-:W-:Y:S02]  /*b8490*/  LOP3.LUT P6, RZ, R14, 0x2000, RZ, 0xc0, !PT ;  /* 0x000020000eff7812 */ /* 0x000fe400078cc0ff */
[----:B------:R-:W-:Y:S01]  /*b84a0*/  LOP3.LUT R246, R246, 0xfdffffff, RZ, 0xc0, !PT ;  /* 0xfdfffffff6f67812 */ /* 0x000fe200078ec0ff */
[----:B--2---:R0:W-:Y:S10]  /*b84b0*/  @P1 STG.E.U8 desc[UR10][R218.64], R16 ;  /* 0x00000010da001986 */ /* 0x0041f4000c10110a */
[----:B------:R-:W-:-:S02]  /*b84c0*/  @P6 LOP3.LUT R246, R246, 0x2000000, RZ, 0xfc, !PT ;  /* 0x02000000f6f66812 */ /* 0x000fc400078efcff */
[----:B------:R-:W-:Y:S01]  /*b84d0*/  LOP3.LUT P6, RZ, R14, 0x1000, RZ, 0xc0, !PT ;  /* 0x000010000eff7812 */ /* 0x000fe200078cc0ff */
[----:B0-----:R-:W2:Y:S01]  /*b84e0*/  LDL.LU.64 R218, [R1+0x22d0] ;  /* 0x0022d00001da7983 */ /* 0x001ea20000300a00 */
[----:B------:R-:W-:-:S05]  /*b84f0*/  PRMT R16, R26, 0x7771, RZ ;  /* 0x000077711a107816 */ /* 0x000fca00000000ff */
[----:B------:R0:W-:Y:S02]  /*b8500*/  @P0 STG.E.U8 desc[UR10][R220.64], R16 ;  /* 0x00000010dc000986 */ /* 0x0001e4000c10110a */
[----:B0-----:R-:W-:Y:S02]  /*b8510*/  PRMT R16, R26, 0x7772, RZ ;  /* 0x000077721a107816 */ /* 0x001fe400000000ff */
[----:B------:R-:W2:Y:S04]  /*b8520*/  LDL.LU.64 R220, [R1+0x22c8] ;  /* 0x0022c80001dc7983 */ /* 0x000ea80000300a00 */
[----:B------:R0:W-:Y:S01]  /*b8530*/  @P6 STG.E.U8 desc[UR10][R222.64], R16 ;  /* 0x00000010de006986 */ /* 0x0001e2000c10110a */
[----:B------:R-:W-:Y:S02]  /*b8540*/  LOP3.LUT P6, RZ, R246, 0x2000000, RZ, 0xc0, !PT ;  /* 0x02000000f6ff7812 */ /* 0x000fe400078cc0ff */
[----:B------:R-:W-:Y:S01]  /*b8550*/  PRMT R26, R26, 0x7773, RZ ;  /* 0x000077731a1a7816 */ /* 0x000fe200000000ff */
[----:B0-----:R-:W2:Y:S10]  /*b8560*/  LDL.LU.64 R222, [R1+0x22c0] ;  /* 0x0022c00001de7983 */ /* 0x001eb40000300a00 */
[----:B------:R0:W-:Y:S01]  /*b8570*/  @P6 STG.E.U8 desc[UR10][R224.64], R26 ;  /* 0x0000001ae0006986 */ /* 0x0001e2000c10110a */
[----:B------:R-:W-:-:S02]  /*b8580*/  LOP3.LUT P6, RZ, R246, 0x1000000, RZ, 0xc0, !PT ;  /* 0x01000000f6ff7812 */ /* 0x000fc400078cc0ff */
[----:B------:R-:W-:Y:S01]  /*b8590*/  PRMT R16, R27, 0x7770, RZ ;  /* 0x000077701b107816 */ /* 0x000fe200000000ff */
[----:B0-----:R-:W2:Y:S10]  /*b85a0*/  LDL.LU.64 R224, [R1+0x22b8] ;  /* 0x0022b80001e07983 */ /* 0x001eb40000300a00 */
[----:B---3--:R0:W-:Y:S04]  /*b85b0*/  @P6 STG.E.U8 desc[UR10][R226.64], R16 ;  /* 0x00000010e2006986 */ /* 0x0081e8000c10110a */
[----:B0-----:R-:W3:Y:S01]  /*b85c0*/  LDL.LU.64 R226, [R1+0x22b0] ;  /* 0x0022b00001e27983 */ /* 0x001ee20000300a00 */
[----:B------:R-:W-:-:S02]  /*b85d0*/  LOP3.LUT P6, RZ, R246, 0x800000, RZ, 0xc0, !PT ;  /* 0x00800000f6ff7812 */ /* 0x000fc400078cc0ff */
[----:B------:R-:W-:-:S11]  /*b85e0*/  PRMT R16, R27, 0x7771, RZ ;  /* 0x000077711b107816 */ /* 0x000fd600000000ff */
[----:B----4-:R0:W-:Y:S01]  /*b85f0*/  @P6 STG.E.U8 desc[UR10][R24.64], R16 ;  /* 0x0000001018006986 */ /* 0x0101e2000c10110a */
[----:B------:R-:W-:Y:S02]  /*b8600*/  LOP3.LUT P6, RZ, R246, 0x400000, RZ, 0xc0, !PT ;  /* 0x00400000f6ff7812 */ /* 0x000fe400078cc0ff */
[----:B0-----:R-:W-:-:S11]  /*b8610*/  PRMT R16, R27, 0x7772, RZ ;  /* 0x000077721b107816 */ /* 0x001fd600000000ff */
[----:B------:R0:W-:Y:S01]  /*b8620*/  @P6 STG.E.U8 desc[UR10][R22.64], R16 ;  /* 0x0000001016006986 */ /* 0x0001e2000c10110a */
[----:B------:R-:W-:Y:S02]  /*b8630*/  LOP3.LUT P6, RZ, R246, 0x200000, RZ, 0xc0, !PT ;  /* 0x00200000f6ff7812 */ /* 0x000fe400078cc0ff */
[----:B------:R-:W-:-:S11]  /*b8640*/  PRMT R27, R27, 0x7773, RZ ;  /* 0x000077731b1b7816 */ /* 0x000fd600000000ff */
[----:B------:R-:W-:Y:S01]  /*b8650*/  @P6 STG.E.U8 desc[UR10][R20.64], R27 ;  /* 0x0000001b14006986 */ /* 0x000fe2000c10110a */
[----:B------:R-:W-:Y:S02]  /*b8660*/  LOP3.LUT P6, RZ, R246, 0x100000, RZ, 0xc0, !PT ;  /* 0x00100000f6ff7812 */ /* 0x000fe400078cc0ff */
[----:B0-----:R-:W-:-:S11]  /*b8670*/  PRMT R16, R28, 0x7770, RZ ;  /* 0x000077701c107816 */ /* 0x001fd600000000ff */
[----:B------:R0:W-:Y:S01]  /*b8680*/  @P6 STG.E.U8 desc[UR10][R18.64], R16 ;  /* 0x0000001012006986 */ /* 0x0001e2000c10110a */
[----:B------:R-:W-:Y:S02]  /*b8690*/  LOP3.LUT P6, RZ, R246, 0x80000, RZ, 0xc0, !PT ;  /* 0x00080000f6ff7812 */ /* 0x000fe400078cc0ff */
[----:B0-----:R-:W-:-:S11]  /*b86a0*/  PRMT R16, R28, 0x7771, RZ ;  /* 0x000077711c107816 */ /* 0x001fd600000000ff */
[----:B------:R0:W-:Y:S01]  /*b86b0*/  @P6 STG.E.U8 desc[UR10][R212.64], R16 ;  /* 0x00000010d4006986 */ /* 0x0001e2000c10110a */
[----:B------:R-:W-:Y:S02]  /*b86c0*/  LOP3.LUT P6, RZ, R246, 0x40000, RZ, 0xc0, !PT ;  /* 0x00040000f6ff7812 */ /* 0x000fe400078cc0ff */
[C---:B------:R-:W-:Y:S02]  /*b86d0*/  LOP3.LUT P5, RZ, R14.reuse, 0x200000, RZ, 0xc0, !PT ;  /* 0x002000000eff7812 */ /* 0x040fe400078ac0ff */
[C---:B------:R-:W-:Y:S02]  /*b86e0*/  LOP3.LUT P4, RZ, R14.reuse, 0x400000, RZ, 0xc0, !PT ;  /* 0x004000000eff7812 */ /* 0x040fe4000788c0ff */
[----:B------:R-:W-:Y:S02]  /*b86f0*/  LOP3.LUT P3, RZ, R14, 0x800000, RZ, 0xc0, !PT ;  /* 0x008000000eff7812 */ /* 0x000fe4000786c0ff */
[C---:B0-----:R-:W-:Y:S02]  /*b8700*/  PRMT R16, R28.reuse, 0x7772, RZ ;  /* 0x000077721c107816 */ /* 0x041fe400000000ff */
[----:B------:R-:W-:-:S03]  /*b8710*/  PRMT R28, R28, 0x7773, RZ ;  /* 0x000077731c1c7816 */ /* 0x000fc600000000ff */
[----:B------:R0:W-:Y:S01]  /*b8720*/  @P6 STG.E.U8 desc[UR10][R214.64], R16 ;  /* 0x00000010d6006986 */ /* 0x0001e2000c10110a */
[----:B------:R-:W-:-:S03]  /*b8730*/  LOP3.LUT P2, RZ, R14, 0x1000000, RZ, 0xc0, !PT ;  /* 0x010000000eff7812 */ /* 0x000fc6000784c0ff */
[----:B------:R-:W-:Y:S01]  /*b8740*/  @P5 STG.E.U8 desc[UR10][R216.64], R28 ;  /* 0x0000001cd8005986 */ /* 0x000fe2000c10110a */
[----:B0-----:R-:W-:-:S05]  /*b8750*/  PRMT R16, R29, 0x7770, RZ ;  /* 0x000077701d107816 */ /* 0x001fca00000000ff */
[----:B--2---:R0:W-:Y:S01]  /*b8760*/  @P4 STG.E.U8 desc[UR10][R218.64], R16 ;  /* 0x00000010da004986 */ /* 0x0041e2000c10110a */
[C---:B------:R-:W-:Y:S02]  /*b8770*/  LOP3.LUT P1, RZ, R14.reuse, 0x2000000, RZ, 0xc0, !PT ;  /* 0x020000000eff7812 */ /* 0x040fe4000782c0ff */
[----:B------:R-:W-:Y:S02]  /*b8780*/  LOP3.LUT P0, RZ, R14, 0x4000000, RZ, 0xc0, !PT ;  /* 0x040000000eff7812 */ /* 0x000fe4000780c0ff */
[----:B0-----:R-:W-:-:S05]  /*b8790*/  PRMT R16, R29, 0x7771, RZ ;  /* 0x000077711d107816 */ /* 0x001fca00000000ff */
[----:B------:R0:W-:Y:S02]  /*b87a0*/  @P3 STG.E.U8 desc[UR10][R220.64], R16 ;  /* 0x00000010dc003986 */ /* 0x0001e4000c10110a */
[C---:B0-----:R-:W-:Y:S02]  /*b87b0*/  PRMT R16, R29.reuse, 0x7772, RZ ;  /* 0x000077721d107816 */ /* 0x041fe400000000ff */
[----:B------:R-:W-:-:S03]  /*b87c0*/  PRMT R29, R29, 0x7773, RZ ;  /* 0x000077731d1d7816 */ /* 0x000fc600000000ff */
[----:B------:R0:W-:Y:S04]  /*b87d0*/  @P2 STG.E.U8 desc[UR10][R222.64], R16 ;  /* 0x00000010de002986 */ /* 0x0001e8000c10110a */
[----:B------:R-:W-:Y:S01]  /*b87e0*/  @P1 STG.E.U8 desc[UR10][R224.64], R29 ;  /* 0x0000001de0001986 */ /* 0x000fe2000c10110a */
[----:B0-----:R-:W-:-:S05]  /*b87f0*/  PRMT R16, R30, 0x7770, RZ ;  /* 0x000077701e107816 */ /* 0x001fca00000000ff */
[----:B---3--:R0:W-:Y:S04]  /*b8800*/  @P0 STG.E.U8 desc[UR10][R226.64], R16 ;  /* 0x00000010e2000986 */ /* 0x0081e8000c10110a */
[----:B0-----:R-:W2:Y:S04]  /*b8810*/  LDL.LU.64 R226, [R1+0x22a8] ;  /* 0x0022a80001e27983 */ /* 0x001ea80000300a00 */
[----:B------:R-:W3:Y:S04]  /*b8820*/  LDL.LU.64 R216, [R1+0x22a0] ;  /* 0x0022a00001d87983 */ /* 0x000ee80000300a00 */
        /* <DEDUP_REMOVED lines=22> */
[----:B------:R-:W2:Y:S02]  /*b8990*/  LDL.LU.64 R24, [R1+0x2270] ;  /* 0x0022700001187983 */ /* 0x000ea40000300a00 */
[----:B------:R-:W-:-:S02]  /*b89a0*/  @P6 LOP3.LUT R246, R246, 0x4000, RZ, 0xfc, !PT ;  /* 0x00004000f6f66812 */ /* 0x000fc400078efcff */
[----:B------:R-:W-:Y:S01]  /*b89b0*/  LOP3.LUT P6, RZ, R249, 0x4, RZ, 0xc0, !PT ;  /* 0x00000004f9ff7812 */ /* 0x000fe200078cc0ff */
[----:B------:R-:W2:Y:S01]  /*b89c0*/  LDL.LU.64 R22, [R1+0x2268] ;  /* 0x0022680001167983 */ /* 0x000ea20000300a00 */
[----:B------:R-:W-:-:S03]  /*b89d0*/  LOP3.LUT R246, R246, 0xffff7fff, RZ, 0xc0, !PT ;  /* 0xffff7ffff6f67812 */ /* 0x000fc600078ec0ff */
[----:B------:R-:W2:Y:S01]  /*b89e0*/  LDL.LU.64 R20, [R1+0x2260] ;  /* 0x0022600001147983 */ /* 0x000ea20000300a00 */
[----:B------:R-:W-:-:S03]  /*b89f0*/  LOP3.LUT P2, RZ, R14, 0x10000000, RZ, 0xc0, !PT ;  /* 0x100000000eff7812 */ /* 0x000fc6000784c0ff */
[----:B------:R-:W2:Y:S04]  /*b8a00*/  LDL.LU.64 R18, [R1+0x2258] ;  /* 0x0022580001127983 */ /* 0x000ea80000300a00 */
[----:B------:R-:W-:Y:S01]  /*b8a10*/  @P6 LOP3.LUT R246, R246, 0x8000, RZ, 0xfc, !PT ;  /* 0x00008000f6f66812 */ /* 0x000fe200078efcff */
[----:B------:R-:W2:Y:S01]  /*b8a20*/  LDL.LU.64 R212, [R1+0x2250] ;  /* 0x0022500001d47983 */ /* 0x000ea20000300a00 */
[----:B------:R-:W-:Y:S02]  /*b8a30*/  LOP3.LUT P6, RZ, R249, 0x2, RZ, 0xc0, !PT ;  /* 0x00000002f9ff7812 */ /* 0x000fe400078cc0ff */
[----:B------:R-:W-:Y:S01]  /*b8a40*/  LOP3.LUT R246, R246, 0xfffeffff, RZ, 0xc0, !PT ;  /* 0xfffefffff6f67812 */ /* 0x000fe200078ec0ff */
[----:B------:R-:W2:Y:S01]  /*b8a50*/  LDL.LU.64 R214, [R1+0x2248] ;  /* 0x0022480001d67983 */ /* 0x000ea20000300a00 */
[----:B------:R-:W-:-:S09]  /*b8a60*/  LOP3.LUT P1, RZ, R14, 0x20000000, RZ, 0xc0, !PT ;  /* 0x200000000eff7812 */ /* 0x000fd2000782c0ff */
[----:B------:R-:W-:Y:S02]  /*b8a70*/  @P6 LOP3.LUT R246, R246, 0x10000, RZ, 0xfc, !PT ;  /* 0x00010000f6f66812 */ /* 0x000fe400078efcff */
[----:B------:R-:W-:Y:S02]  /*b8a80*/  LOP3.LUT P6, RZ, R249, 0x1, RZ, 0xc0, !PT ;  /* 0x00000001f9ff7812 */ /* 0x000fe400078cc0ff */
[----:B------:R-:W-:Y:S02]  /*b8a90*/  LOP3.LUT P0, RZ, R14, 0x40000000, RZ, 0xc0, !PT ;  /* 0x400000000eff7812 */ /* 0x000fe4000780c0ff */
[----:B------:R-:W-:Y:S02]  /*b8aa0*/  LOP3.LUT R246, R246, 0xfffdffff, RZ, 0xc0, !PT ;  /* 0xfffdfffff6f67812 */ /* 0x000fe400078ec0ff */
[C---:B------:R-:W-:Y:S02]  /*b8ab0*/  PRMT R16, R30.reuse, 0x7772, RZ ;  /* 0x000077721e107816 */ /* 0x040fe400000000ff */
[----:B------:R-:W-:-:S03]  /*b8ac0*/  PRMT R30, R30, 0x7773, RZ ;  /* 0x000077731e1e7816 */ /* 0x000fc600000000ff */
[----:B---3--:R0:W-:Y:S02]  /*b8ad0*/  @P2 STG.E.U8 desc[UR10][R216.64], R16 ;  /* 0x00000010d8002986 */ /* 0x0081e4000c10110a */
[----:B------:R-:W-:Y:S02]  /*b8ae0*/  @P6 LOP3.LUT R246, R246, 0x20000, RZ, 0xfc, !PT ;  /* 0x00020000f6f66812 */ /* 0x000fe400078efcff */
[----:B------:R-:W-:Y:S01]  /*b8af0*/  LOP3.LUT P6, RZ, R14, 0x80000000, RZ, 0xc0, !PT ;  /* 0x800000000eff7812 */ /* 0x000fe200078cc0ff */
[----:B----4-:R1:W-:Y:S01]  /*b8b00*/  @P1 STG.E.U8 desc[UR10][R218.64], R30 ;  /* 0x0000001eda001986 */ /* 0x0103e2000c10110a */
[----:B0-----:R-:W-:-:S03]  /*b8b10*/  PRMT R16, R31, 0x7770, RZ ;  /* 0x000077701f107816 */ /* 0x001fc600000000ff */
[----:B------:R-:W3:Y:S04]  /*b8b20*/  LDL.LU.64 R216, [R1+0x2240] ;  /* 0x0022400001d87983 */ /* 0x000ee80000300a00 */
[----:B------:R0:W-:Y:S04]  /*b8b30*/  @P0 STG.E.U8 desc[UR10][R220.64], R16 ;  /* 0x00000010dc000986 */ /* 0x0001e8000c10110a */
[----:B-1----:R-:W4:Y:S01]  /*b8b40*/  LDL.LU.64 R218, [R1+0x2238] ;  /* 0x0022380001da7983 */ /* 0x002f220000300a00 */
[----:B0-----:R-:W-:-:S03]  /*b8b50*/  PRMT R16, R31, 0x7771, RZ ;  /* 0x000077711f107816 */ /* 0x001fc600000000ff */
[----:B------:R-:W4:Y:S04]  /*b8b60*/  LDL.LU.64 R220, [R1+0x2230] ;  /* 0x0022300001dc7983 */ /* 0x000f280000300a00 */
[----:B------:R0:W-:Y:S01]  /*b8b70*/  @P6 STG.E.U8 desc[UR10][R222.64], R16 ;  /* 0x00000010de006986 */ /* 0x0001e2000c10110a */
[C---:B------:R-:W-:Y:S02]  /*b8b80*/  LOP3.LUT P6, RZ, R246.reuse, 0x20000, RZ, 0xc0, !PT ;  /* 0x00020000f6ff7812 */ /* 0x040fe400078cc0ff */
[----:B0-----:R-:W-:Y:S01]  /*b8b90*/  PRMT R16, R31, 0x7772, RZ ;  /* 0x000077721f107816 */ /* 0x001fe200000000ff */
[----:B------:R-:W4:Y:S10]  /*b8ba0*/  LDL.LU.64 R222, [R1+0x2228] ;  /* 0x0022280001de7983 */ /* 0x000f340000300a00 */
[----:B------:R0:W-:Y:S01]  /*b8bb0*/  @P6 STG.E.U8 desc[UR10][R224.64], R16 ;  /* 0x00000010e0006986 */ /* 0x0001e2000c10110a */
[----:B------:R-:W-:-:S02]  /*b8bc0*/  LOP3.LUT P6, RZ, R246, 0x10000, RZ, 0xc0, !PT ;  /* 0x00010000f6ff7812 */ /* 0x000fc400078cc0ff */
[----:B------:R-:W-:Y:S01]  /*b8bd0*/  PRMT R31, R31, 0x7773, RZ ;  /* 0x000077731f1f7816 */ /* 0x000fe200000000ff */
[----:B0-----:R-:W4:Y:S10]  /*b8be0*/  LDL.LU.64 R224, [R1+0x2220] ;  /* 0x0022200001e07983 */ /* 0x001f340000300a00 */
[----:B--2---:R0:W-:Y:S04]  /*b8bf0*/  @P6 STG.E.U8 desc[UR10][R226.64], R31 ;  /* 0x0000001fe2006986 */ /* 0x0041e8000c10110a */
[----:B0-----:R-:W2:Y:S01]  /*b8c00*/  LDL.LU.64 R226, [R1+0x2218] ;  /* 0x0022180001e27983 */ /* 0x001ea20000300a00 */
[----:B------:R-:W-:-:S02]  /*b8c10*/  LOP3.LUT P6, RZ, R246, 0x8000, RZ, 0xc0, !PT ;  /* 0x00008000f6ff7812 */ /* 0x000fc400078cc0ff */
[----:B------:R-:W-:-:S11]  /*b8c20*/  PRMT R16, R32, 0x7770, RZ ;  /* 0x0000777020107816 */ /* 0x000fd600000000ff */
        /* <DEDUP_REMOVED lines=8> */
[----:B------:R-:W-:-:S11]  /*b8cb0*/  PRMT R32, R32, 0x7773, RZ ;  /* 0x0000777320207816 */ /* 0x000fd600000000ff */
[----:B------:R-:W-:Y:S01]  /*b8cc0*/  @P6 STG.E.U8 desc[UR10][R18.64], R32 ;  /* 0x0000002012006986 */ /* 0x000fe2000c10110a */
[----:B------:R-:W-:Y:S02]  /*b8cd0*/  LOP3.LUT P6, RZ, R246, 0x800, RZ, 0xc0, !PT ;  /* 0x00000800f6ff7812 */ /* 0x000fe400078cc0ff */
[----:B0-----:R-:W-:Y:S02]  /*b8ce0*/  PRMT R16, R33, 0x7770, RZ ;  /* 0x0000777021107816 */ /* 0x001fe400000000ff */
[----:B------:R-:W-:-:S09]  /*b8cf0*/  LOP3.LUT P5, RZ, R249, 0x100, RZ, 0xc0, !PT ;  /* 0x00000100f9ff7812 */ /* 0x000fd200078ac0ff */
[----:B------:R0:W-:Y:S01]  /*b8d00*/  @P6 STG.E.U8 desc[UR10][R212.64], R16 ;  /* 0x00000010d4006986 */ /* 0x0001e2000c10110a */
[----:B------:R-:W-:Y:S02]  /*b8d10*/  LOP3.LUT P6, RZ, R246, 0x400, RZ, 0xc0, !PT ;  /* 0x00000400f6ff7812 */ /* 0x000fe400078cc0ff */
[C---:B------:R-:W-:Y:S02]  /*b8d20*/  LOP3.LUT P4, RZ, R249.reuse, 0x200, RZ, 0xc0, !PT ;  /* 0x00000200f9ff7812 */ /* 0x040fe4000788c0ff */
[----:B------:R-:W-:Y:S02]  /*b8d30*/  LOP3.LUT P3, RZ, R249, 0x400, RZ, 0xc0, !PT ;  /* 0x00000400f9ff7812 */ /* 0x000fe4000786c0ff */
[----:B0-----:R-:W-:-:S07]  /*b8d40*/  PRMT R16, R33, 0x7771, RZ ;  /* 0x0000777121107816 */ /* 0x001fce00000000ff */
[----:B------:R0:W-:Y:S01]  /*b8d50*/  @P6 STG.E.U8 desc[UR10][R214.64], R16 ;  /* 0x00000010d6006986 */ /* 0x0001e2000c10110a */
[----:B------:R-:W-:Y:S02]  /*b8d60*/  LOP3.LUT P2, RZ, R249, 0x800, RZ, 0xc0, !PT ;  /* 0x00000800f9ff7812 */ /* 0x000fe4000784c0ff */
[C---:B0-----:R-:W-:Y:S02]  /*b8d70*/  PRMT R16, R33.reuse, 0x7772, RZ ;  /* 0x0000777221107816 */ /* 0x041fe400000000ff */
[----:B------:R-:W-:-:S03]  /*b8d80*/  PRMT R33, R33, 0x7773, RZ ;  /* 0x0000777321217816 */ /* 0x000fc600000000ff */
[----:B---3--:R0:W-:Y:S01]  /*b8d90*/  @P5 STG.E.U8 desc[UR10][R216.64], R16 ;  /* 0x00000010d8005986 */ /* 0x0081e2000c10110a */
[C---:B------:R-:W-:Y:S02]  /*b8da0*/  LOP3.LUT P1, RZ, R249.reuse, 0x1000, RZ, 0xc0, !PT ;  /* 0x00001000f9ff7812 */ /* 0x040fe4000782c0ff */
[----:B------:R-:W-:Y:S01]  /*b8db0*/  LOP3.LUT P0, RZ, R249, 0x2000, RZ, 0xc0, !PT ;  /* 0x00002000f9ff7812 */ /* 0x000fe2000780c0ff */
[----:B----4-:R-:W-:Y:S01]  /*b8dc0*/  @P4 STG.E.U8 desc[UR10][R218.64], R33 ;  /* 0x00000021da004986 */ /* 0x010fe2000c10110a */
[----:B0-----:R-:W-:-:S05]  /*b8dd0*/  PRMT R16, R34, 0x7770, RZ ;  /* 0x0000777022107816 */ /* 0x001fca00000000ff */
[----:B------:R0:W-:Y:S02]  /*b8de0*/  @P3 STG.E.U8 desc[UR10][R220.64], R16 ;  /* 0x00000010dc003986 */ /* 0x0001e4000c10110a */
[----:B0-----:R-:W-:-:S05]  /*b8df0*/  PRMT R16, R34, 0x7771, RZ ;  /* 0x0000777122107816 */ /* 0x001fca00000000ff */
[----:B------:R0:W-:Y:S02]  /*b8e00*/  @P2 STG.E.U8 desc[UR10][R222.64], R16 ;  /* 0x00000010de002986 */ /* 0x0001e4000c10110a */
[C---:B0-----:R-:W-:Y:S02]  /*b8e10*/  PRMT R16, R34.reuse, 0x7772, RZ ;  /* 0x0000777222107816 */ /* 0x041fe400000000ff */
[----:B------:R-:W-:-:S03]  /*b8e20*/  PRMT R34, R34, 0x7773, RZ ;  /* 0x0000777322227816 */ /* 0x000fc600000000ff */
[----:B------:R-:W-:Y:S04]  /*b8e30*/  @P1 STG.E.U8 desc[UR10][R224.64], R16 ;  /* 0x00000010e0001986 */ /* 0x000fe8000c10110a */
[----:B--2---:R0:W-:Y:S04]  /*b8e40*/  @P0 STG.E.U8 desc[UR10][R226.64], R34 ;  /* 0x00000022e2000986 */ /* 0x0041e8000c10110a */
        /* <DEDUP_REMOVED lines=26> */
[----:B------:R-:W2:Y:S01]  /*b8ff0*/  LDL.LU.64 R22, [R1+0x21d0] ;  /* 0x0021d00001167983 */ /* 0x000ea20000300a00 */
[C---:B------:R-:W-:Y:S02]  /*b9000*/  LOP3.LUT P6, RZ, R249.reuse, 0x200000, RZ, 0xc0, !PT ;  /* 0x00200000f9ff7812 */ /* 0x040fe400078cc0ff */
[----:B------:R-:W-:Y:S01]  /*b9010*/  LOP3.LUT R246, R246, 0xffffff7f, RZ, 0xc0, !PT ;  /* 0xffffff7ff6f67812 */ /* 0x000fe200078ec0ff */
[----:B------:R-:W2:Y:S04]  /*b9020*/  LDL.LU.64 R20, [R1+0x21c8] ;  /* 0x0021c80001147983 */ /* 0x000ea80000300a00 */
[----:B------:R-:W2:Y:S01]  /*b9030*/  LDL.LU.64 R18, [R1+0x21c0] ;  /* 0x0021c00001127983 */ /* 0x000ea20000300a00 */
[C---:B------:R-:W-:Y:S02]  /*b9040*/  LOP3.LUT P2, RZ, R249.reuse, 0x8000, RZ, 0xc0, !PT ;  /* 0x00008000f9ff7812 */ /* 0x040fe4000784c0ff */
[----:B------:R-:W-:Y:S01]  /*b9050*/  LOP3.LUT P1, RZ, R249, 0x10000, RZ, 0xc0, !PT ;  /* 0x00010000f9ff7812 */ /* 0x000fe2000782c0ff */
[----:B------:R-:W2:Y:S02]  /*b9060*/  LDL.LU.64 R212, [R1+0x21b8] ;  /* 0x0021b80001d47983 */ /* 0x000ea40000300a00 */
[----:B------:R-:W-:-:S02]  /*b9070*/  @P6 LOP3.LUT R246, R246, 0x80, RZ, 0xfc, !PT ;  /* 0x00000080f6f66812 */ /* 0x000fc400078efcff */
[----:B------:R-:W-:Y:S01]  /*b9080*/  LOP3.LUT P6, RZ, R249, 0x100000, RZ, 0xc0, !PT ;  /* 0x00100000f9ff7812 */ /* 0x000fe200078cc0ff */
[----:B------:R-:W2:Y:S01]  /*b9090*/  LDL.LU.64 R214, [R1+0x21b0] ;  /* 0x0021b00001d67983 */ /* 0x000ea20000300a00 */
[----:B------:R-:W-:-:S11]  /*b90a0*/  LOP3.LUT R246, R246, 0xfffffeff, RZ, 0xc0, !PT ;  /* 0xfffffefff6f67812 */ /* 0x000fd600078ec0ff */
[----:B------:R-:W-:Y:S02]  /*b90b0*/  @P6 LOP3.LUT R246, R246, 0x100, RZ, 0xfc, !PT ;  /* 0x00000100f6f66812 */ /* 0x000fe400078efcff */
[----:B------:R-:W-:Y:S02]  /*b90c0*/  LOP3.LUT P6, RZ, R249, 0x80000, RZ, 0xc0, !PT ;  /* 0x00080000f9ff7812 */ /* 0x000fe400078cc0ff */
[----:B------:R-:W-:Y:S02]  /*b90d0*/  LOP3.LUT R246, R246, 0xfffffdff, RZ, 0xc0, !PT ;  /* 0xfffffdfff6f67812 */ /* 0x000fe400078ec0ff */
[----:B------:R-:W-:Y:S02]  /*b90e0*/  PRMT R16, R35, 0x7771, RZ ;  /* 0x0000777123107816 */ /* 0x000fe400000000ff */
[----:B------:R-:W-:-:S03]  /*b90f0*/  LOP3.LUT P0, RZ, R249, 0x20000, RZ, 0xc0, !PT ;  /* 0x00020000f9ff7812 */ /* 0x000fc6000780c0ff */
[----:B---3--:R0:W-:Y:S04]  /*b9100*/  @P2 STG.E.U8 desc[UR10][R216.64], R16 ;  /* 0x00000010d8002986 */ /* 0x0081e8000c10110a */
[----:B------:R-:W-:Y:S02]  /*b9110*/  @P6 LOP3.LUT R246, R246, 0x200, RZ, 0xfc, !PT ;  /* 0x00000200f6f66812 */ /* 0x000fe400078efcff */
[----:B------:R-:W-:Y:S02]  /*b9120*/  LOP3.LUT P6, RZ, R249, 0x40000, RZ, 0xc0, !PT ;  /* 0x00040000f9ff7812 */ /* 0x000fe400078cc0ff */
[C---:B0-----:R-:W-:Y:S01]  /*b9130*/  PRMT R16, R35.reuse, 0x7772, RZ ;  /* 0x0000777223107816 */ /* 0x041fe200000000ff */
[----:B------:R-:W3:Y:S01]  /*b9140*/  LDL.LU.64 R216, [R1+0x21a8] ;  /* 0x0021a80001d87983 */ /* 0x000ee20000300a00 */
[----:B------:R-:W-:-:S03]  /*b9150*/  PRMT R35, R35, 0x7773, RZ ;  /* 0x0000777323237816 */ /* 0x000fc600000000ff */
[----:B----4-:R0:W-:Y:S04]  /*b9160*/  @P1 STG.E.U8 desc[UR10][R218.64], R16 ;  /* 0x00000010da001986 */ /* 0x0101e8000c10110a */
[----:B------:R1:W-:Y:S01]  /*b9170*/  @P0 STG.E.U8 desc[UR10][R220.64], R35 ;  /* 0x00000023dc000986 */ /* 0x0003e2000c10110a */
[----:B0-----:R-:W-:-:S03]  /*b9180*/  PRMT R16, R36, 0x7770, RZ ;  /* 0x0000777024107816 */ /* 0x001fc600000000ff */
[----:B------:R-:W4:Y:S04]  /*b9190*/  LDL.LU.64 R218, [R1+0x21a0] ;  /* 0x0021a00001da7983 */ /* 0x000f280000300a00 */
[----:B------:R0:W-:Y:S01]  /*b91a0*/  @P6 STG.E.U8 desc[UR10][R222.64], R16 ;  /* 0x00000010de006986 */ /* 0x0001e2000c10110a */
[----:B------:R-:W-:-:S03]  /*b91b0*/  LOP3.LUT P6, RZ, R246, 0x200, RZ, 0xc0, !PT ;  /* 0x00000200f6ff7812 */ /* 0x000fc600078cc0ff */
[----:B-1----:R-:W4:Y:S01]  /*b91c0*/  LDL.LU.64 R220, [R1+0x2198] ;  /* 0x0021980001dc7983 */ /* 0x002f220000300a00 */
[----:B0-----:R-:W-:-:S03]  /*b91d0*/  PRMT R16, R36, 0x7771, RZ ;  /* 0x0000777124107816 */ /* 0x001fc600000000ff */
[----:B------:R-:W4:Y:S06]  /*b91e0*/  LDL.LU.64 R222, [R1+0x2190] ;  /* 0x0021900001de7983 */ /* 0x000f2c0000300a00 */
[----:B------:R0:W-:Y:S01]  /*b91f0*/  @P6 STG.E.U8 desc[UR10][R224.64], R16 ;  /* 0x00000010e0006986 */ /* 0x0001e2000c10110a */
[----:B------:R-:W-:-:S03]  /*b9200*/  LOP3.LUT P6, RZ, R246, 0x100, RZ, 0xc0, !PT ;  /* 0x00000100f6ff7812 */ /* 0x000fc600078cc0ff */
[----:B0-----:R-:W4:Y:S01]  /*b9210*/  LDL.LU.64 R224, [R1+0x2188] ;  /* 0x0021880001e07983 */ /* 0x001f220000300a00 */
[----:B------:R-:W-:-:S09]  /*b9220*/  PRMT R16, R36, 0x7772, RZ ;  /* 0x0000777224107816 */ /* 0x000fd200000000ff */
[----:B--2---:R0:W-:Y:S04]  /*b9230*/  @P6 STG.E.U8 desc[UR10][R226.64], R16 ;  /* 0x00000010e2006986 */ /* 0x0041e8000c10110a */
[----:B0-----:R-:W2:Y:S01]  /*b9240*/  LDL.LU.64 R226, [R1+0x2180] ;  /* 0x0021800001e27983 */ /* 0x001ea20000300a00 */
[----:B------:R-:W-:Y:S02]  /*b9250*/  LOP3.LUT P6, RZ, R246, 0x80, RZ, 0xc0, !PT ;  /* 0x00000080f6ff7812 */ /* 0x000fe400078cc0ff */
[----:B------:R-:W-:Y:S02]  /*b9260*/  PRMT R36, R36, 0x7773, RZ ;  /* 0x0000777324247816 */ /* 0x000fe400000000ff */
[----:B------:R-:W-:-:S09]  /*b9270*/  PRMT R16, R37, 0x7770, RZ ;  /* 0x0000777025107816 */ /* 0x000fd200000000ff */
[----:B------:R-:W-:Y:S01]  /*b9280*/  @P6 STG.E.U8 desc[UR10][R24.64], R36 ;  /* 0x0000002418006986 */ /* 0x000fe2000c10110a */
[----:B------:R-:W-:-:S13]  /*b9290*/  LOP3.LUT P6, RZ, R246, 0x40, RZ, 0xc0, !PT ;  /* 0x00000040f6ff7812 */ /* 0x000fda00078cc0ff */
        /* <DEDUP_REMOVED lines=9> */
[----:B------:R-:W-:-:S09]  /*b9330*/  LOP3.LUT P5, RZ, R249, 0x8000000, RZ, 0xc0, !PT ;  /* 0x08000000f9ff7812 */ /* 0x000fd200078ac0ff */
[----:B------:R-:W-:Y:S01]  /*b9340*/  @P6 STG.E.U8 desc[UR10][R212.64], R37 ;  /* 0x00000025d4006986 */ /* 0x000fe2000c10110a */
[----:B------:R-:W-:Y:S02]  /*b9350*/  LOP3.LUT P6, RZ, R246, 0x4, RZ, 0xc0, !PT ;  /* 0x00000004f6ff7812 */ /* 0x000fe400078cc0ff */
[----:B0-----:R-:W-:Y:S02]  /*b9360*/  PRMT R16, R38, 0x7770, RZ ;  /* 0x0000777026107816 */ /* 0x001fe400000000ff */
[C---:B------:R-:W-:Y:S02]  /*b9370*/  LOP3.LUT P4, RZ, R249.reuse, 0x10000000, RZ, 0xc0, !PT ;  /* 0x10000000f9ff7812 */ /* 0x040fe4000788c0ff */
[C---:B------:R-:W-:Y:S02]  /*b9380*/  LOP3.LUT P3, RZ, R249.reuse, 0x20000000, RZ, 0xc0, !PT ;  /* 0x20000000f9ff7812 */ /* 0x040fe4000786c0ff */
[----:B------:R-:W-:-:S05]  /*b9390*/  LOP3.LUT P2, RZ, R249, 0x40000000, RZ, 0xc0, !PT ;  /* 0x40000000f9ff7812 */ /* 0x000fca000784c0ff */
[----:B------:R0:W-:Y:S01]  /*b93a0*/  @P6 STG.E.U8 desc[UR10][R214.64], R16 ;  /* 0x00000010d6006986 */ /* 0x0001e2000c10110a */
[----:B------:R-:W-:Y:S02]  /*b93b0*/  LOP3.LUT P1, RZ, R249, 0x80000000, RZ, 0xc0, !PT ;  /* 0x80000000f9ff7812 */ /* 0x000fe4000782c0ff */
[----:B0-----:R-:W-:-:S05]  /*b93c0*/  PRMT R16, R38, 0x7771, RZ ;  /* 0x0000777126107816 */ /* 0x001fca00000000ff */
[----:B---3--:R0:W-:Y:S01]  /*b93d0*/  @P5 STG.E.U8 desc[UR10][R216.64], R16 ;  /* 0x00000010d8005986 */ /* 0x0081e2000c10110a */
[----:B------:R-:W-:Y:S02]  /*b93e0*/  LOP3.LUT P0, RZ, R251, 0x1, RZ, 0xc0, !PT ;  /* 0x00000001fbff7812 */ /* 0x000fe4000780c0ff */
[C---:B0-----:R-:W-:Y:S02]  /*b93f0*/  PRMT R16, R38.reuse, 0x7772, RZ ;  /* 0x0000777226107816 */ /* 0x041fe400000000ff */
[----:B------:R-:W-:-:S03]  /*b9400*/  PRMT R38, R38, 0x7773, RZ ;  /* 0x0000777326267816 */ /* 0x000fc600000000ff */
[----:B----4-:R0:W-:Y:S04]  /*b9410*/  @P4 STG.E.U8 desc[UR10][R218.64], R16 ;  /* 0x00000010da004986 */ /* 0x0101e8000c10110a */
[----:B------:R-:W-:Y:S01]  /*b9420*/  @P3 STG.E.U8 desc[UR10][R220.64], R38 ;  /* 0x00000026dc003986 */ /* 0x000fe2000c10110a */
[----:B0-----:R-:W-:-:S05]  /*b9430*/  PRMT R16, R39, 0x7770, RZ ;  /* 0x0000777027107816 */ /* 0x001fca00000000ff */
[----:B------:R0:W-:Y:S02]  /*b9440*/  @P2 STG.E.U8 desc[UR10][R222.64], R16 ;  /* 0x00000010de002986 */ /* 0x0001e4000c10110a */
[----:B0-----:R-:W-:-:S05]  /*b9450*/  PRMT R16, R39, 0x7771, RZ ;  /* 0x0000777127107816 */ /* 0x001fca00000000ff */
[----:B------:R0:W-:Y:S02]  /*b9460*/  @P1 STG.E.U8 desc[UR10][R224.64], R16 ;  /* 0x00000010e0001986 */ /* 0x0001e4000c10110a */
[----:B0-----:R-:W-:-:S05]  /*b9470*/  PRMT R16, R39, 0x7772, RZ ;  /* 0x0000777227107816 */ /* 0x001fca00000000ff */
        /* <DEDUP_REMOVED lines=31> */
[----:B------:R-:W-:Y:S02]  /*b9670*/  LOP3.LUT R246, R246, 0xfffffffe, RZ, 0xc0, !PT ;  /* 0xfffffffef6f67812 */ /* 0x000fe400078ec0ff */
[----:B------:R-:W-:Y:S01]  /*b9680*/  LOP3.LUT P2, RZ, R251, 0x4, RZ, 0xc0, !PT ;  /* 0x00000004fbff7812 */ /* 0x000fe2000784c0ff */
[----:B------:R-:W2:Y:S04]  /*b9690*/  LDL.LU.64 R18, [R1+0x2128] ;  /* 0x0021280001127983 */ /* 0x000ea80000300a00 */
[----:B------:R-:W-:Y:S01]  /*b96a0*/  @P6 LOP3.LUT R249, R249, 0x80000000, RZ, 0xfc, !PT ;  /* 0x80000000f9f96812 */ /* 0x000fe200078efcff */
[----:B------:R-:W2:Y:S01]  /*b96b0*/  LDL.LU.64 R212, [R1+0x2120] ;  /* 0x0021200001d47983 */ /* 0x000ea20000300a00 */
[----:B------:R-:W-:-:S02]  /*b96c0*/  LOP3.LUT P6, RZ, R251, 0x80, RZ, 0xc0, !PT ;  /* 0x00000080fbff7812 */ /* 0x000fc400078cc0ff */
[----:B------:R-:W-:Y:S01]  /*b96d0*/  LOP3.LUT P1, RZ, R251, 0x8, RZ, 0xc0, !PT ;  /* 0x00000008fbff7812 */ /* 0x000fe2000782c0ff */
[----:B------:R-:W2:Y:S10]  /*b96e0*/  LDL.LU.64 R214, [R1+0x2118] ;  /* 0x0021180001d67983 */ /* 0x000eb40000300a00 */
[----:B------:R-:W-:-:S02]  /*b96f0*/  @P6 LOP3.LUT R246, R246, 0x1, RZ, 0xfc, !PT ;  /* 0x00000001f6f66812 */ /* 0x000fc400078efcff */
[C---:B------:R-:W-:Y:S02]  /*b9700*/  LOP3.LUT P6, RZ, R251.reuse, 0x40, RZ, 0xc0, !PT ;  /* 0x00000040fbff7812 */ /* 0x040fe400078cc0ff */
[----:B------:R-:W-:Y:S02]  /*b9710*/  LOP3.LUT R246, R246, 0xfffffffd, RZ, 0xc0, !PT ;  /* 0xfffffffdf6f67812 */ /* 0x000fe400078ec0ff */
[----:B------:R-:W-:Y:S02]  /*b9720*/  PRMT R16, R40, 0x7770, RZ ;  /* 0x0000777028107816 */ /* 0x000fe400000000ff */
[----:B------:R-:W-:-:S03]  /*b9730*/  LOP3.LUT P0, RZ, R251, 0x10, RZ, 0xc0, !PT ;  /* 0x00000010fbff7812 */ /* 0x000fc6000780c0ff */
[----:B---3--:R0:W-:Y:S04]  /*b9740*/  @P2 STG.E.U8 desc[UR10][R216.64], R16 ;  /* 0x00000010d8002986 */ /* 0x0081e8000c10110a */
[----:B------:R-:W-:Y:S02]  /*b9750*/  @P6 LOP3.LUT R246, R246, 0x2, RZ, 0xfc, !PT ;  /* 0x00000002f6f66812 */ /* 0x000fe400078efcff */
[----:B------:R-:W-:Y:S02]  /*b9760*/  LOP3.LUT P6, RZ, R251, 0x20, RZ, 0xc0, !PT ;  /* 0x00000020fbff7812 */ /* 0x000fe400078cc0ff */
[C---:B0-----:R-:W-:Y:S01]  /*b9770*/  PRMT R16, R40.reuse, 0x7771, RZ ;  /* 0x0000777128107816 */ /* 0x041fe200000000ff */
[----:B------:R-:W3:Y:S04]  /*b9780*/  LDL.LU.64 R216, [R1+0x2110] ;  /* 0x0021100001d87983 */ /* 0x000ee80000300a00 */
[----:B----4-:R0:W-:Y:S02]  /*b9790*/  @P1 STG.E.U8 desc[UR10][R218.64], R16 ;  /* 0x00000010da001986 */ /* 0x0101e4000c10110a */
[----:B0-----:R-:W-:-:S02]  /*b97a0*/  PRMT R16, R40, 0x7772, RZ ;  /* 0x0000777228107816 */ /* 0x001fc400000000ff */
[----:B------:R-:W4:Y:S01]  /*b97b0*/  LDL.LU.64 R218, [R1+0x2108] ;  /* 0x0021080001da7983 */ /* 0x000f220000300a00 */
[----:B------:R-:W-:-:S03]  /*b97c0*/  PRMT R40, R40, 0x7773, RZ ;  /* 0x0000777328287816 */ /* 0x000fc600000000ff */
[----:B------:R0:W-:Y:S04]  /*b97d0*/  @P0 STG.E.U8 desc[UR10][R220.64], R16 ;  /* 0x00000010dc000986 */ /* 0x0001e8000c10110a */
[----:B------:R1:W-:Y:S01]  /*b97e0*/  @P6 STG.E.U8 desc[UR10][R222.64], R40 ;  /* 0x00000028de006986 */ /* 0x0003e2000c10110a */
[C---:B------:R-:W-:Y:S02]  /*b97f0*/  LOP3.LUT P6, RZ, R246.reuse, 0x2, RZ, 0xc0, !PT ;  /* 0x00000002f6ff7812 */ /* 0x040fe400078cc0ff */
[----:B0-----:R-:W-:Y:S01]  /*b9800*/  PRMT R16, R41, 0x7770, RZ ;  /* 0x0000777029107816 */ /* 0x001fe200000000ff */
[----:B------:R-:W4:Y:S04]  /*b9810*/  LDL.LU.64 R220, [R1+0x2100] ;  /* 0x0021000001dc7983 */ /* 0x000f280000300a00 */
[----:B-1----:R-:W4:Y:S06]  /*b9820*/  LDL.LU.64 R222, [R1+0x20f8] ;  /* 0x0020f80001de7983 */ /* 0x002f2c0000300a00 */
[----:B------:R0:W-:Y:S01]  /*b9830*/  @P6 STG.E.U8 desc[UR10][R224.64], R16 ;  /* 0x00000010e0006986 */ /* 0x0001e2000c10110a */
[----:B------:R-:W-:-:S03]  /*b9840*/  LOP3.LUT P6, RZ, R246, 0x1, RZ, 0xc0, !PT ;  /* 0x00000001f6ff7812 */ /* 0x000fc600078cc0ff */
[----:B0-----:R-:W4:Y:S01]  /*b9850*/  LDL.LU.64 R224, [R1+0x20f0] ;  /* 0x0020f00001e07983 */ /* 0x001f220000300a00 */
[----:B------:R-:W-:-:S09]  /*b9860*/  PRMT R16, R41, 0x7771, RZ ;  /* 0x0000777129107816 */ /* 0x000fd200000000ff */
[----:B--2---:R0:W-:Y:S04]  /*b9870*/  @P6 STG.E.U8 desc[UR10][R226.64], R16 ;  /* 0x00000010e2006986 */ /* 0x0041e8000c10110a */
[----:B0-----:R-:W2:Y:S01]  /*b9880*/  LDL.LU.64 R226, [R1+0x20e8] ;  /* 0x0020e80001e27983 */ /* 0x001ea20000300a00 */
[----:B------:R-:W-:Y:S02]  /*b9890*/  LOP3.LUT P6, RZ, R249, 0x80000000, RZ, 0xc0, !PT ;  /* 0x80000000f9ff7812 */ /* 0x000fe400078cc0ff */
[C---:B------:R-:W-:Y:S02]  /*b98a0*/  PRMT R16, R41.reuse, 0x7772, RZ ;  /* 0x0000777229107816 */ /* 0x040fe400000000ff */
[----:B------:R-:W-:-:S09]  /*b98b0*/  PRMT R41, R41, 0x7773, RZ ;  /* 0x0000777329297816 */ /* 0x000fd200000000ff */
[----:B------:R0:W-:Y:S01]  /*b98c0*/  @P6 STG.E.U8 desc[UR10][R24.64], R16 ;  /* 0x0000001018006986 */ /* 0x0001e2000c10110a */
[----:B------:R-:W-:-:S13]  /*b98d0*/  LOP3.LUT P6, RZ, R249, 0x40000000, RZ, 0xc0, !PT ;  /* 0x40000000f9ff7812 */ /* 0x000fda00078cc0ff */
        /* <DEDUP_REMOVED lines=8> */
[----:B------:R-:W-:Y:S02]  /*b9960*/  LOP3.LUT P5, RZ, R251, 0x4000, RZ, 0xc0, !PT ;  /* 0x00004000fbff7812 */ /* 0x000fe400078ac0ff */
[----:B0-----:R-:W-:-:S09]  /*b9970*/  PRMT R16, R42, 0x7772, RZ ;  /* 0x000077722a107816 */ /* 0x001fd200000000ff */
[----:B------:R0:W-:Y:S01]  /*b9980*/  @P6 STG.E.U8 desc[UR10][R212.64], R16 ;  /* 0x00000010d4006986 */ /* 0x0001e2000c10110a */
[----:B------:R-:W-:Y:S02]  /*b9990*/  LOP3.LUT P6, RZ, R249, 0x4000000, RZ, 0xc0, !PT ;  /* 0x04000000f9ff7812 */ /* 0x000fe400078cc0ff */
[C---:B------:R-:W-:Y:S02]  /*b99a0*/  LOP3.LUT P4, RZ, R251.reuse, 0x8000, RZ, 0xc0, !PT ;  /* 0x00008000fbff7812 */ /* 0x040fe4000788c0ff */
[----:B------:R-:W-:Y:S02]  /*b99b0*/  PRMT R42, R42, 0x7773, RZ ;  /* 0x000077732a2a7816 */ /* 0x000fe400000000ff */
[----:B------:R-:W-:Y:S02]  /*b99c0*/  LOP3.LUT P3, RZ, R251, 0x10000, RZ, 0xc0, !PT ;  /* 0x00010000fbff7812 */ /* 0x000fe4000786c0ff */
[----:B0-----:R-:W-:-:S05]  /*b99d0*/  PRMT R16, R43, 0x7770, RZ ;  /* 0x000077702b107816 */ /* 0x001fca00000000ff */
[----:B------:R-:W-:Y:S04]  /*b99e0*/  @P6 STG.E.U8 desc[UR10][R214.64], R42 ;  /* 0x0000002ad6006986 */ /* 0x000fe8000c10110a */
[----:B---3--:R0:W-:Y:S01]  /*b99f0*/  @P5 STG.E.U8 desc[UR10][R216.64], R16 ;  /* 0x00000010d8005986 */ /* 0x0081e2000c10110a */
[C---:B------:R-:W-:Y:S02]  /*b9a00*/  LOP3.LUT P2, RZ, R251.reuse, 0x20000, RZ, 0xc0, !PT ;  /* 0x00020000fbff7812 */ /* 0x040fe4000784c0ff */
[----:B------:R-:W-:Y:S02]  /*b9a10*/  LOP3.LUT P1, RZ, R251, 0x40000, RZ, 0xc0, !PT ;  /* 0x00040000fbff7812 */ /* 0x000fe4000782c0ff */
[----:B0-----:R-:W-:-:S05]  /*b9a20*/  PRMT R16, R43, 0x7771, RZ ;  /* 0x000077712b107816 */ /* 0x001fca00000000ff */
[----:B----4-:R0:W-:Y:S01]  /*b9a30*/  @P4 STG.E.U8 desc[UR10][R218.64], R16 ;  /* 0x00000010da004986 */ /* 0x0101e2000c10110a */
[----:B------:R-:W-:Y:S02]  /*b9a40*/  LOP3.LUT P0, RZ, R251, 0x80000, RZ, 0xc0, !PT ;  /* 0x00080000fbff7812 */ /* 0x000fe4000780c0ff */
[C---:B0-----:R-:W-:Y:S02]  /*b9a50*/  PRMT R16, R43.reuse, 0x7772, RZ ;  /* 0x000077722b107816 */ /* 0x041fe400000000ff */
[----:B------:R-:W-:-:S03]  /*b9a60*/  PRMT R43, R43, 0x7773, RZ ;  /* 0x000077732b2b7816 */ /* 0x000fc600000000ff */
[----:B------:R0:W-:Y:S04]  /*b9a70*/  @P3 STG.E.U8 desc[UR10][R220.64], R16 ;  /* 0x00000010dc003986 */ /* 0x0001e8000c10110a */
[----:B------:R-:W-:Y:S01]  /*b9a80*/  @P2 STG.E.U8 desc[UR10][R222.64], R43 ;  /* 0x0000002bde002986 */ /* 0x000fe2000c10110a */
        /* <DEDUP_REMOVED lines=34> */
[C---:B------:R-:W-:Y:S02]  /*b9cb0*/  LOP3.LUT P2, RZ, R251.reuse, 0x200000, RZ, 0xc0, !PT ;  /* 0x00200000fbff7812 */ /* 0x040fe4000784c0ff */
[----:B------:R-:W-:Y:S01]  /*b9cc0*/  LOP3.LUT P1, RZ, R251, 0x400000, RZ, 0xc0, !PT ;  /* 0x00400000fbff7812 */ /* 0x000fe2000782c0ff */
[----:B------:R-:W2:Y:S04]  /*b9cd0*/  LDL.LU.64 R18, [R1+0x2090] ;  /* 0x0020900001127983 */ /* 0x000ea80000300a00 */
[----:B------:R-:W-:Y:S01]  /*b9ce0*/  @P6 LOP3.LUT R249, R249, 0x800000, RZ, 0xfc, !PT ;  /* 0x00800000f9f96812 */ /* 0x000fe200078efcff */
[----:B------:R-:W2:Y:S01]  /*b9cf0*/  LDL.LU.64 R212, [R1+0x2088] ;  /* 0x0020880001d47983 */ /* 0x000ea20000300a00 */
[----:B------:R-:W-:-:S02]  /*b9d00*/  LOP3.LUT P6, RZ, R251, 0x4000000, RZ, 0xc0, !PT ;  /* 0x04000000fbff7812 */ /* 0x000fc400078cc0ff */
[----:B------:R-:W-:Y:S01]  /*b9d10*/  LOP3.LUT R249, R249, 0xfeffffff, RZ, 0xc0, !PT ;  /* 0xfefffffff9f97812 */ /* 0x000fe200078ec0ff */
[----:B------:R-:W2:Y:S01]  /*b9d20*/  LDL.LU.64 R214, [R1+0x2080] ;  /* 0x0020800001d67983 */ /* 0x000ea20000300a00 */
[----:B------:R-:W-:-:S09]  /*b9d30*/  LOP3.LUT P0, RZ, R251, 0x800000, RZ, 0xc0, !PT ;  /* 0x00800000fbff7812 */ /* 0x000fd2000780c0ff */
[----:B------:R-:W-:Y:S02]  /*b9d40*/  @P6 LOP3.LUT R249, R249, 0x1000000, RZ, 0xfc, !PT ;  /* 0x01000000f9f96812 */ /* 0x000fe400078efcff */
[----:B------:R-:W-:Y:S02]  /*b9d50*/  LOP3.LUT P6, RZ, R251, 0x2000000, RZ, 0xc0, !PT ;  /* 0x02000000fbff7812 */ /* 0x000fe400078cc0ff */
[----:B------:R-:W-:Y:S02]  /*b9d60*/  LOP3.LUT R249, R249, 0xfdffffff, RZ, 0xc0, !PT ;  /* 0xfdfffffff9f97812 */ /* 0x000fe400078ec0ff */
[----:B------:R-:W-:Y:S02]  /*b9d70*/  PRMT R44, R44, 0x7773, RZ ;  /* 0x000077732c2c7816 */ /* 0x000fe400000000ff */
[----:B------:R-:W-:-:S03]  /*b9d80*/  PRMT R16, R45, 0x7770, RZ ;  /* 0x000077702d107816 */ /* 0x000fc600000000ff */
[----:B---3--:R0:W-:Y:S04]  /*b9d90*/  @P2 STG.E.U8 desc[UR10][R216.64], R44 ;  /* 0x0000002cd8002986 */ /* 0x0081e8000c10110a */
[----:B------:R-:W-:Y:S01]  /*b9da0*/  @P6 LOP3.LUT R249, R249, 0x2000000, RZ, 0xfc, !PT ;  /* 0x02000000f9f96812 */ /* 0x000fe200078efcff */
[----:B----4-:R1:W-:Y:S01]  /*b9db0*/  @P1 STG.E.U8 desc[UR10][R218.64], R16 ;  /* 0x00000010da001986 */ /* 0x0103e2000c10110a */
[----:B------:R-:W-:-:S03]  /*b9dc0*/  LOP3.LUT P6, RZ, R251, 0x1000000, RZ, 0xc0, !PT ;  /* 0x01000000fbff7812 */ /* 0x000fc600078cc0ff */
[----:B0-----:R-:W3:Y:S01]  /*b9dd0*/  LDL.LU.64 R216, [R1+0x2078] ;  /* 0x0020780001d87983 */ /* 0x001ee20000300a00 */
[----:B-1----:R-:W-:-:S03]  /*b9de0*/  PRMT R16, R45, 0x7771, RZ ;  /* 0x000077712d107816 */ /* 0x002fc600000000ff */
[----:B------:R-:W4:Y:S04]  /*b9df0*/  LDL.LU.64 R218, [R1+0x2070] ;  /* 0x0020700001da7983 */ /* 0x000f280000300a00 */
[----:B------:R0:W-:Y:S02]  /*b9e00*/  @P0 STG.E.U8 desc[UR10][R220.64], R16 ;  /* 0x00000010dc000986 */ /* 0x0001e4000c10110a */
[----:B0-----:R-:W-:Y:S02]  /*b9e10*/  PRMT R16, R45, 0x7772, RZ ;  /* 0x000077722d107816 */ /* 0x001fe400000000ff */
[----:B------:R-:W4:Y:S04]  /*b9e20*/  LDL.LU.64 R220, [R1+0x2068] ;  /* 0x0020680001dc7983 */ /* 0x000f280000300a00 */
[----:B------:R0:W-:Y:S01]  /*b9e30*/  @P6 STG.E.U8 desc[UR10][R222.64], R16 ;  /* 0x00000010de006986 */ /* 0x0001e2000c10110a */
[----:B------:R-:W-:-:S02]  /*b9e40*/  LOP3.LUT P6, RZ, R249, 0x2000000, RZ, 0xc0, !PT ;  /* 0x02000000f9ff7812 */ /* 0x000fc400078cc0ff */
[----:B------:R-:W-:Y:S01]  /*b9e50*/  PRMT R45, R45, 0x7773, RZ ;  /* 0x000077732d2d7816 */ /* 0x000fe200000000ff */
[----:B0-----:R-:W4:Y:S10]  /*b9e60*/  LDL.LU.64 R222, [R1+0x2060] ;  /* 0x0020600001de7983 */ /* 0x001f340000300a00 */
        /* <DEDUP_REMOVED lines=29> */
[----:B---3--:R-:W-:Y:S01]  /*ba040*/  @P5 STG.E.U8 desc[UR10][R216.64], R47 ;  /* 0x0000002fd8005986 */ /* 0x008fe2000c10110a */
[----:B0-----:R-:W-:-:S05]  /*ba050*/  PRMT R16, R48, 0x7770, RZ ;  /* 0x0000777030107816 */ /* 0x001fca00000000ff */
[----:B----4-:R0:W-:Y:S01]  /*ba060*/  @P4 STG.E.U8 desc[UR10][R218.64], R16 ;  /* 0x00000010da004986 */ /* 0x0101e2000c10110a */
        /* <DEDUP_REMOVED lines=44> */
[C---:B------:R-:W-:Y:S02]  /*ba330*/  LOP3.LUT P6, RZ, R250.reuse, 0x2000, RZ, 0xc0, !PT ;  /* 0x00002000faff7812 */ /* 0x040fe400078cc0ff */
[----:B------:R-:W-:Y:S01]  /*ba340*/  LOP3.LUT R249, R249, 0xfffeffff, RZ, 0xc0, !PT ;  /* 0xfffefffff9f97812 */ /* 0x000fe200078ec0ff */
[----:B------:R-:W2:Y:S01]  /*ba350*/  LDL.LU.64 R214, [R1+0x1fe8] ;  /* 0x001fe80001d67983 */ /* 0x000ea20000300a00 */
[----:B------:R-:W-:-:S09]  /*ba360*/  LOP3.LUT P1, RZ, R250, 0x200, RZ, 0xc0, !PT ;  /* 0x00000200faff7812 */ /* 0x000fd2000782c0ff */
[----:B------:R-:W-:Y:S02]  /*ba370*/  @P6 LOP3.LUT R249, R249, 0x10000, RZ, 0xfc, !PT ;  /* 0x00010000f9f96812 */ /* 0x000fe400078efcff */
[C---:B------:R-:W-:Y:S02]  /*ba380*/  LOP3.LUT P6, RZ, R250.reuse, 0x1000, RZ, 0xc0, !PT ;  /* 0x00001000faff7812 */ /* 0x040fe400078cc0ff */
        /* <DEDUP_REMOVED lines=87> */
[----:B------:R-:W-:Y:S02]  /*ba900*/  LOP3.LUT P6, RZ, R245, 0x2, RZ, 0xc0, !PT ;  /* 0x00000002f5ff7812 */ /* 0x000fe400078cc0ff */
        /* <DEDUP_REMOVED lines=103> */
[C---:B------:R-:W-:Y:S01]  /*baf80*/  LOP3.LUT P2, RZ, R245.reuse, 0x4000, RZ, 0xc0, !PT ;  /* 0x00004000f5ff7812 */ /* 0x040fe2000784c0ff */
[----:B------:R-:W2:Y:S04]  /*baf90*/  LDL.LU.64 R18, [R1+0x1ec8] ;  /* 0x001ec80001127983 */ /* 0x000ea80000300a00 */
[----:B------:R-:W-:Y:S01]  /*bafa0*/  @P6 LOP3.LUT R250, R250, 0x80000000, RZ, 0xfc, !PT ;  /* 0x80000000fafa6812 */ /* 0x000fe200078efcff */
[----:B------:R-:W2:Y:S01]  /*bafb0*/  LDL.LU.64 R212, [R1+0x1ec0] ;  /* 0x001ec00001d47983 */ /* 0x000ea20000300a00 */
[----:B------:R-:W-:-:S02]  /*bafc0*/  LOP3.LUT P6, RZ, R245, 0x80000, RZ, 0xc0, !PT ;  /* 0x00080000f5ff7812 */ /* 0x000fc400078cc0ff */
[----:B------:R-:W-:Y:S01]  /*bafd0*/  LOP3.LUT P1, RZ, R245, 0x8000, RZ, 0xc0, !PT ;  /* 0x00008000f5ff7812 */ /* 0x000fe2000782c0ff */
[----:B------:R-:W2:Y:S10]  /*bafe0*/  LDL.LU.64 R214, [R1+0x1eb8] ;  /* 0x001eb80001d67983 */ /* 0x000eb40000300a00 */
[----:B------:R-:W-:-:S02]  /*baff0*/  @P6 LOP3.LUT R249, R249, 0x1, RZ, 0xfc, !PT ;  /* 0x00000001f9f96812 */ /* 0x000fc400078efcff */
        /* <DEDUP_REMOVED lines=42> */
[----:B------:R-:W-:Y:S02]  /*bb2a0*/  LOP3.LUT P4, RZ, R245, 0x8000000, RZ, 0xc0, !PT ;  /* 0x08000000f5ff7812 */ /* 0x000fe4000788c0ff */
        /* <DEDUP_REMOVED lines=573> */
[----:B------:R-:W-:Y:S02]  /*bd680*/  LOP3.LUT P6, RZ, R244, 0x20000, RZ, 0xc0, !PT ;  /* 0x00020000f4ff7812 */ /* 0x000fe400078cc0ff */
        /* <DEDUP_REMOVED lines=127> */
[----:B------:R-:W-:Y:S02]  /*bde80*/  LOP3.LUT P3, RZ, R241, 0x8000000, RZ, 0xc0, !PT ;  /* 0x08000000f1ff7812 */ /* 0x000fe4000786c0ff */
        /* <DEDUP_REMOVED lines=70> */
[----:B------:R-:W-:Y:S02]  /*be2f0*/  LOP3.LUT P6, RZ, R244, 0x2, RZ, 0xc0, !PT ;  /* 0x00000002f4ff7812 */ /* 0x000fe400078cc0ff */
        /* <DEDUP_REMOVED lines=32> */
[----:B------:R-:W-:Y:S02]  /*be500*/  LOP3.LUT P2, RZ, R240, 0x20, RZ, 0xc0, !PT ;  /* 0x00000020f0ff7812 */ /* 0x000fe4000784c0ff */
        /* <DEDUP_REMOVED lines=42> */
[----:B------:R-:W-:Y:S02]  /*be7b0*/  LOP3.LUT P2, RZ, R240, 0x80, RZ, 0xc0, !PT ;  /* 0x00000080f0ff7812 */ /* 0x000fe4000784c0ff */
[C---:B------:R-:W-:Y:S01]  /*be7c0*/  LOP3.LUT P1, RZ, R9.reuse, 0x400, RZ, 0xc0, !PT ;  /* 0x0000040009ff7812 */ /* 0x040fe2000782c0ff */
        /* <DEDUP_REMOVED lines=58> */
[----:B------:R-:W-:Y:S02]  /*beb70*/  LOP3.LUT P1, RZ, R240, 0x8000, RZ, 0xc0, !PT ;  /* 0x00008000f0ff7812 */ /* 0x000fe4000782c0ff */
        /* <DEDUP_REMOVED lines=90> */
[----:B------:R-:W-:Y:S02]  /*bf120*/  LOP3.LUT P4, RZ, R240, 0x800000, RZ, 0xc0, !PT ;  /* 0x00800000f0ff7812 */ /* 0x000fe4000788c0ff */
        /* <DEDUP_REMOVED lines=49> */
[----:B------:R-:W-:Y:S02]  /*bf440*/  LOP3.LUT P2, RZ, R9, 0x20000000, RZ, 0xc0, !PT ;  /* 0x2000000009ff7812 */ /* 0x000fe4000784c0ff */
        /* <DEDUP_REMOVED lines=268> */
[----:B0-----:R-:W2:Y:S01]  /*c0510*/  LDL.LU.64 R226, [R1+0x16c8] ;  /* 0x0016c80001e27983 */ /* 0x001ea20000300a00 */
[----:B------:R-:W-:Y:S02]  /*c0520*/  LOP3.LUT P6, RZ, R10, 0x80000000, RZ, 0xc0, !PT ;  /* 0x800000000aff7812 */ /* 0x000fe400078cc0ff */
[----:B------:R-:W-:Y:S01]  /*c0530*/  LOP3.LUT R9, R9, 0xfffffbff, RZ, 0xc0, !PT ;  /* 0xfffffbff09097812 */ /* 0x000fe200078ec0ff */
[----:B------:R-:W3:Y:S04]  /*c0540*/  LDL.LU.64 R216, [R1+0x16c0] ;  /* 0x0016c00001d87983 */ /* 0x000ee80000300a00 */
[----:B------:R-:W4:Y:S04]  /*c0550*/  LDL.LU.64 R218, [R1+0x16b8] ;  /* 0x0016b80001da7983 */ /* 0x000f280000300a00 */
[----:B------:R-:W4:Y:S02]  /*c0560*/  LDL.LU.64 R220, [R1+0x16b0] ;  /* 0x0016b00001dc7983 */ /* 0x000f240000300a00 */
[----:B------:R-:W-:-:S02]  /*c0570*/  @P6 LOP3.LUT R9, R9, 0x400, RZ, 0xfc, !PT ;  /* 0x0000040009096812 */ /* 0x000fc400078efcff */
[C---:B------:R-:W-:Y:S01]  /*c0580*/  LOP3.LUT P6, RZ, R10.reuse, 0x40000000, RZ, 0xc0, !PT ;  /* 0x400000000aff7812 */ /* 0x040fe200078cc0ff */
[----:B------:R-:W4:Y:S01]  /*c0590*/  LDL.LU.64 R222, [R1+0x16a8] ;  /* 0x0016a80001de7983 */ /* 0x000f220000300a00 */
[----:B------:R-:W-:Y:S02]  /*c05a0*/  LOP3.LUT R9, R9, 0xfffff7ff, RZ, 0xc0, !PT ;  /* 0xfffff7ff09097812 */ /* 0x000fe400078ec0ff */
[----:B------:R-:W-:Y:S01]  /*c05b0*/  LOP3.LUT P3, RZ, R10, 0x2000000, RZ, 0xc0, !PT ;  /* 0x020000000aff7812 */ /* 0x000fe2000786c0ff */
[----:B------:R-:W4:Y:S08]  /*c05c0*/  LDL.LU.64 R224, [R1+0x16a0] ;  /* 0x0016a00001e07983 */ /* 0x000f300000300a00 */
[----:B------:R-:W-:-:S02]  /*c05d0*/  @P6 LOP3.LUT R9, R9, 0x800, RZ, 0xfc, !PT ;  /* 0x0000080009096812 */ /* 0x000fc400078efcff */
        /* <DEDUP_REMOVED lines=20> */
[----:B------:R-:W-:-:S05]  /*c0720*/  PRMT R10, R125, 0x7771, RZ ;  /* 0x000077717d0a7816 */ /* 0x000fca00000000ff */
[----:B--2---:R0:W-:Y:S04]  /*c0730*/  @P3 STG.E.U8 desc[UR10][R226.64], R10 ;  /* 0x0000000ae2003986 */ /* 0x0041e8000c10110a */
[----:B0-----:R-:W2:Y:S04]  /*c0740*/  LDL.LU.64 R226, [R1+0x1698] ;  /* 0x0016980001e27983 */ /* 0x001ea80000300a00 */
[----:B------:R-:W2:Y:S04]  /*c0750*/  LDL.LU.64 R24, [R1+0x1690] ;  /* 0x0016900001187983 */ /* 0x000ea80000300a00 */
[----:B------:R-:W2:Y:S04]  /*c0760*/  LDL.LU.64 R22, [R1+0x1688] ;  /* 0x0016880001167983 */ /* 0x000ea80000300a00 */
[----:B------:R-:W2:Y:S01]  /*c0770*/  LDL.LU.64 R20, [R1+0x1680] ;  /* 0x0016800001147983 */ /* 0x000ea20000300a00 */
[----:B------:R-:W-:-:S03]  /*c0780*/  LOP3.LUT P2, RZ, R3, 0x400000, RZ, 0xc0, !PT ;  /* 0x0040000003ff7812 */ /* 0x000fc6000784c0ff */
[----:B------:R-:W2:Y:S01]  /*c0790*/  LDL.LU.64 R18, [R1+0x1678] ;  /* 0x0016780001127983 */ /* 0x000ea20000300a00 */
[----:B------:R-:W-:Y:S02]  /*c07a0*/  LOP3.LUT P1, RZ, R3, 0x800000, RZ, 0xc0, !PT ;  /* 0x0080000003ff7812 */ /* 0x000fe4000782c0ff */
[C---:B------:R-:W-:Y:S01]  /*c07b0*/  PRMT R10, R125.reuse, 0x7772, RZ ;  /* 0x000077727d0a7816 */ /* 0x040fe200000000ff */
[----:B------:R-:W2:Y:S01]  /*c07c0*/  LDL.LU.64 R212, [R1+0x1670] ;  /* 0x0016700001d47983 */ /* 0x000ea20000300a00 */
[----:B------:R-:W-:-:S03]  /*c07d0*/  PRMT R125, R125, 0x7773, RZ ;  /* 0x000077737d7d7816 */ /* 0x000fc600000000ff */
[----:B------:R-:W2:Y:S04]  /*c07e0*/  LDL.LU.64 R214, [R1+0x1668] ;  /* 0x0016680001d67983 */ /* 0x000ea80000300a00 */
[----:B---3--:R0:W-:Y:S04]  /*c07f0*/  @P2 STG.E.U8 desc[UR10][R216.64], R10 ;  /* 0x0000000ad8002986 */ /* 0x0081e8000c10110a */
        /* <DEDUP_REMOVED lines=14> */
[----:B0-----:R-:W4:Y:S01]  /*c08e0*/  LDL.LU.64 R224, [R1+0x1640] ;  /* 0x0016400001e07983 */ /* 0x001f220000300a00 */
[----:B------:R-:W-:-:S09]  /*c08f0*/  PRMT R10, R127, 0x7770, RZ ;  /* 0x000077707f0a7816 */ /* 0x000fd200000000ff */
[----:B--2---:R0:W-:Y:S04]  /*c0900*/  @P6 STG.E.U8 desc[UR10][R226.64], R126 ;  /* 0x0000007ee2006986 */ /* 0x0041e8000c10110a */
[----:B0-----:R-:W2:Y:S01]  /*c0910*/  LDL.LU.64 R226, [R1+0x1638] ;  /* 0x0016380001e27983 */ /* 0x001ea20000300a00 */
        /* <DEDUP_REMOVED lines=194> */
[----:B------:R-:W-:-:S02]  /*c1540*/  LOP3.LUT P6, RZ, R9, 0x1, RZ, 0xc0, !PT ;  /* 0x0000000109ff7812 */ /* 0x000fc400078cc0ff */
[----:B------:R-:W-:Y:S01]  /*c1550*/  PRMT R9, R136, 0x7771, RZ ;  /* 0x0000777188097816 */ /* 0x000fe200000000ff */
[----:B0-----:R-:W4:Y:S10]  /*c1560*/  LDL.LU.64 R224, [R1+0x1458] ;  /* 0x0014580001e07983 */ /* 0x001f340000300a00 */
[----:B--2---:R0:W-:Y:S04]  /*c1570*/  @P6 STG.E.U8 desc[UR10][R226.64], R9 ;  /* 0x00000009e2006986 */ /* 0x0041e8000c10110a */
[----:B0-----:R-:W2:Y:S01]  /*c1580*/  LDL.LU.64 R226, [R1+0x1428] ;  /* 0x0014280001e27983 */ /* 0x001ea20000300a00 */
[----:B------:R-:W-:-:S02]  /*c1590*/  LOP3.LUT P6, RZ, R3, 0x80000000, RZ, 0xc0, !PT ;  /* 0x8000000003ff7812 */ /* 0x000fc400078cc0ff */
        /* <DEDUP_REMOVED lines=142> */
[----:B------:R-:W-:Y:S01]  /*c1e80*/  LOP3.LUT P6, RZ, R12, 0x10, RZ, 0xc0, !PT ;  /* 0x000000100cff7812 */ /* 0x000fe200078cc0ff */
        /* <DEDUP_REMOVED lines=17> */
[C---:B------:R-:W-:Y:S02]  /*c1fa0*/  LOP3.LUT P6, RZ, R4.reuse, 0x80000000, RZ, 0xc0, !PT ;  /* 0x8000000004ff7812 */ /* 0x040fe400078cc0ff */
[----:B------:R-:W-:Y:S02]  /*c1fb0*/  LOP3.LUT R3, R3, 0xfffeffff, RZ, 0xc0, !PT ;  /* 0xfffeffff03037812 */ /* 0x000fe400078ec0ff */
[C---:B------:R-:W-:Y:S02]  /*c1fc0*/  LOP3.LUT P2, RZ, R4.reuse, 0x10000000, RZ, 0xc0, !PT ;  /* 0x1000000004ff7812 */ /* 0x040fe4000784c0ff */
[----:B------:R-:W-:-:S07]  /*c1fd0*/  LOP3.LUT P1, RZ, R4, 0x20000000, RZ, 0xc0, !PT ;  /* 0x2000000004ff7812 */ /* 0x000fce000782c0ff */
[----:B------:R-:W-:Y:S02]  /*c1fe0*/  @P6 LOP3.LUT R3, R3, 0x10000, RZ, 0xfc, !PT ;  /* 0x0001000003036812 */ /* 0x000fe400078efcff */
[----:B------:R-:W-:Y:S02]  /*c1ff0*/  LOP3.LUT P6, RZ, R4, 0x40000000, RZ, 0xc0, !PT ;  /* 0x4000000004ff7812 */ /* 0x000fe400078cc0ff */
[----:B------:R-:W-:-:S05]  /*c2000*/  PRMT R4, R144, 0x7771, RZ ;  /* 0x0000777190047816 */ /* 0x000fca00000000ff */
[----:B--2---:R0:W-:Y:S04]  /*c2010*/  @P3 STG.E.U8 desc[UR10][R226.64], R4 ;  /* 0x00000004e2003986 */ /* 0x0041e8000c10110a */
[----:B0-----:R-:W2:Y:S04]  /*c2020*/  LDL.LU.64 R226, [R1+0x970] ;  /* 0x0009700001e27983 */ /* 0x001ea80000300a00 */
[----:B------:R-:W2:Y:S04]  /*c2030*/  LDL.LU.64 R24, [R1+0x998] ;  /* 0x0009980001187983 */ /* 0x000ea80000300a00 */
[----:B------:R-:W2:Y:S04]  /*c2040*/  LDL.LU.64 R22, [R1+0x990] ;  /* 0x0009900001167983 */ /* 0x000ea80000300a00 */
[----:B------:R-:W2:Y:S04]  /*c2050*/  LDL.LU.64 R20, [R1+0x9b8] ;  /* 0x0009b80001147983 */ /* 0x000ea80000300a00 */
[----:B------:R-:W2:Y:S01]  /*c2060*/  LDL.LU.64 R18, [R1+0x9b0] ;  /* 0x0009b00001127983 */ /* 0x000ea20000300a00 */
[----:B------:R-:W-:-:S02]  /*c2070*/  LOP3.LUT P0, RZ, R12, 0x1, RZ, 0xc0, !PT ;  /* 0x000000010cff7812 */ /* 0x000fc4000780c0ff */
[----:B------:R-:W-:Y:S01]  /*c2080*/  LOP3.LUT R3, R3, 0xfffdffff, RZ, 0xc0, !PT ;  /* 0xfffdffff03037812 */ /* 0x000fe200078ec0ff */
[----:B------:R-:W2:Y:S01]  /*c2090*/  LDL.LU.64 R212, [R1+0x9d8] ;  /* 0x0009d80001d47983 */ /* 0x000ea20000300a00 */
[----:B------:R-:W-:Y:S02]  /*c20a0*/  PRMT R4, R144, 0x7772, RZ ;  /* 0x0000777290047816 */ /* 0x000fe400000000ff */
[----:B------:R-:W-:Y:S01]  /*c20b0*/  @P6 LOP3.LUT R3, R3, 0x20000, RZ, 0xfc, !PT ;  /* 0x0002000003036812 */ /* 0x000fe200078efcff */
[----:B------:R-:W2:Y:S01]  /*c20c0*/  LDL.LU.64 R214, [R1+0x9d0] ;  /* 0x0009d00001d67983 */ /* 0x000ea20000300a00 */
[----:B------:R-:W-:Y:S02]  /*c20d0*/  LOP3.LUT P6, RZ, R12, 0x2, RZ, 0xc0, !PT ;  /* 0x000000020cff7812 */ /* 0x000fe400078cc0ff */
[----:B------:R-:W-:Y:S01]  /*c20e0*/  PRMT R144, R144, 0x7773, RZ ;  /* 0x0000777390907816 */ /* 0x000fe200000000ff */
        /* <DEDUP_REMOVED lines=358> */
[----:B------:R-:W4:Y:S04]  /*c3750*/  LDL.LU.64 R222, [R1+0xc60] ;  /* 0x000c600001de7983 */ /* 0x000f280000300a00 */
[----:B------:R-:W4:Y:S01]  /*c3760*/  LDL.LU.64 R224, [R1+0xc78] ;  /* 0x000c780001e07983 */ /* 0x000f220000300a00 */
[----:B------:R-:W-:-:S02]  /*c3770*/  LOP3.LUT P3, RZ, R13, 0x20, RZ, 0xc0, !PT ;  /* 0x000000200dff7812 */ /* 0x000fc4000786c0ff */
        /* <DEDUP_REMOVED lines=20> */
[----:B------:R-:W2:Y:S04]  /*c38c0*/  LDL.LU.64 R24, [R1+0xc88] ;  /* 0x000c880001187983 */ /* 0x000ea80000300a00 */
[----:B------:R-:W2:Y:S04]  /*c38d0*/  LDL.LU.64 R22, [R1+0xc80] ;  /* 0x000c800001167983 */ /* 0x000ea80000300a00 */
[----:B------:R-:W2:Y:S01]  /*c38e0*/  LDL.LU.64 R20, [R1+0xc98] ;  /* 0x000c980001147983 */ /* 0x000ea20000300a00 */
[----:B------:R-:W-:-:S02]  /*c38f0*/  @P6 LOP3.LUT R239, R239, 0x8000, RZ, 0xfc, !PT ;  /* 0x00008000efef6812 */ /* 0x000fc400078efcff */
[C---:B------:R-:W-:Y:S01]  /*c3900*/  LOP3.LUT P6, RZ, R8.reuse, 0x20, RZ, 0xc0, !PT ;  /* 0x0000002008ff7812 */ /* 0x040fe200078cc0ff */
[----:B------:R-:W2:Y:S01]  /*c3910*/  LDL.LU.64 R18, [R1+0xc90] ;  /* 0x000c900001127983 */ /* 0x000ea20000300a00 */
[----:B------:R-:W-:Y:S02]  /*c3920*/  LOP3.LUT R239, R239, 0xfffeffff, RZ, 0xc0, !PT ;  /* 0xfffeffffefef7812 */ /* 0x000fe400078ec0ff */
[C---:B------:R-:W-:Y:S01]  /*c3930*/  LOP3.LUT P0, RZ, R8.reuse, 0x4, RZ, 0xc0, !PT ;  /* 0x0000000408ff7812 */ /* 0x040fe2000780c0ff */
[----:B------:R-:W2:Y:S01]  /*c3940*/  LDL.LU.64 R212, [R1+0xca8] ;  /* 0x000ca80001d47983 */ /* 0x000ea20000300a00 */
[----:B------:R-:W-:Y:S02]  /*c3950*/  LOP3.LUT P1, RZ, R8, 0x8, RZ, 0xc0, !PT ;  /* 0x0000000808ff7812 */ /* 0x000fe4000782c0ff */
[----:B------:R-:W-:Y:S01]  /*c3960*/  LOP3.LUT P2, RZ, R13, 0x40, RZ, 0xc0, !PT ;  /* 0x000000400dff7812 */ /* 0x000fe2000784c0ff */
[----:B------:R-:W2:Y:S04]  /*c3970*/  LDL.LU.64 R214, [R1+0xca0] ;  /* 0x000ca00001d67983 */ /* 0x000ea80000300a00 */
[----:B------:R-:W-:-:S02]  /*c3980*/  @P6 LOP3.LUT R239, R239, 0x10000, RZ, 0xfc, !PT ;  /* 0x00010000efef6812 */ /* 0x000fc400078efcff */
[----:B------:R-:W-:Y:S02]  /*c3990*/  LOP3.LUT P6, RZ, R8, 0x10, RZ, 0xc0, !PT ;  /* 0x0000001008ff7812 */ /* 0x000fe400078cc0ff */
[----:B------:R-:W-:Y:S02]  /*c39a0*/  LOP3.LUT R239, R239, 0xfffdffff, RZ, 0xc0, !PT ;  /* 0xfffdffffefef7812 */ /* 0x000fe400078ec0ff */
[C---:B------:R-:W-:Y:S02]  /*c39b0*/  PRMT R3, R163.reuse, 0x7772, RZ ;  /* 0x00007772a3037816 */ /* 0x040fe400000000ff */
[----:B------:R-:W-:-:S03]  /*c39c0*/  PRMT R163, R163, 0x7773, RZ ;  /* 0x00007773a3a37816 */ /* 0x000fc600000000ff */
[----:B---3--:R0:W-:Y:S04]  /*c39d0*/  @P0 STG.E.U8 desc[UR10][R216.64], R3 ;  /* 0x00000003d8000986 */ /* 0x0081e8000c10110a */
        /* <DEDUP_REMOVED lines=13> */
[----:B------:R0:W-:Y:S04]  /*c3ab0*/  @P6 STG.E.U8 desc[UR10][R224.64], R3 ;  /* 0x00000003e0006986 */ /* 0x0001e8000c10110a */
[----:B0-----:R-:W4:Y:S01]  /*c3ac0*/  LDL.LU.64 R224, [R1+0xcd8] ;  /* 0x000cd80001e07983 */ /* 0x001f220000300a00 */
[----:B------:R-:W-:-:S02]  /*c3ad0*/  LOP3.LUT P6, RZ, R239, 0x10000, RZ, 0xc0, !PT ;  /* 0x00010000efff7812 */ /* 0x000fc400078cc0ff */
[----:B------:R-:W-:Y:S02]  /*c3ae0*/  PRMT R164, R164, 0x7773, RZ ;  /* 0x00007773a4a47816 */ /* 0x000fe400000000ff */
        /* <DEDUP_REMOVED lines=27> */
[----:B------:R-:W-:-:S03]  /*c3ca0*/  LOP3.LUT P1, RZ, R8, 0x400, RZ, 0xc0, !PT ;  /* 0x0000040008ff7812 */ /* 0x000fc6000782c0ff */
[----:B----4-:R-:W-:Y:S01]  /*c3cb0*/  @P4 STG.E.U8 desc[UR10][R218.64], R166 ;  /* 0x000000a6da004986 */ /* 0x010fe2000c10110a */
[----:B0-----:R-:W-:-:S03]  /*c3cc0*/  PRMT R3, R167, 0x7770, RZ ;  /* 0x00007770a7037816 */ /* 0x001fc600000000ff */
[----:B------:R-:W3:Y:S04]  /*c3cd0*/  LDL.LU.64 R216, [R1+0xce8] ;  /* 0x000ce80001d87983 */ /* 0x000ee80000300a00 */
[----:B------:R0:W-:Y:S02]  /*c3ce0*/  @P3 STG.E.U8 desc[UR10][R220.64], R3 ;  /* 0x00000003dc003986 */ /* 0x0001e4000c10110a */
[----:B0-----:R-:W-:-:S05]  /*c3cf0*/  PRMT R3, R167, 0x7771, RZ ;  /* 0x00007771a7037816 */ /* 0x001fca00000000ff */
[----:B------:R0:W-:Y:S02]  /*c3d00*/  @P0 STG.E.U8 desc[UR10][R222.64], R3 ;  /* 0x00000003de000986 */ /* 0x0001e4000c10110a */
[----:B0-----:R-:W-:-:S05]  /*c3d10*/  PRMT R3, R167, 0x7772, RZ ;  /* 0x00007772a7037816 */ /* 0x001fca00000000ff */
[----:B------:R0:W-:Y:S04]  /*c3d20*/  @P1 STG.E.U8 desc[UR10][R224.64], R3 ;  /* 0x00000003e0001986 */ /* 0x0001e8000c10110a */
[----:B0-----:R-:W4:Y:S04]  /*c3d30*/  LDL.LU.64 R224, [R1+0xce0] ;  /* 0x000ce00001e07983 */ /* 0x001f280000300a00 */
[----:B------:R-:W4:Y:S04]  /*c3d40*/  LDL.LU.64 R212, [R1+0xcf8] ;  /* 0x000cf80001d47983 */ /* 0x000f280000300a00 */
[----:B------:R-:W4:Y:S01]  /*c3d50*/  LDL.LU.64 R222, [R1+0xcf0] ;  /* 0x000cf00001de7983 */ /* 0x000f220000300a00 */
[----:B------:R-:W-:-:S03]  /*c3d60*/  LOP3.LUT P2, RZ, R8, 0x800, RZ, 0xc0, !PT ;  /* 0x0000080008ff7812 */ /* 0x000fc6000784c0ff */
[----:B------:R-:W4:Y:S01]  /*c3d70*/  LDL.LU.64 R218, [R1+0xd08] ;  /* 0x000d080001da7983 */ /* 0x000f220000300a00 */
[----:B------:R-:W-:-:S09]  /*c3d80*/  PRMT R167, R167, 0x7773, RZ ;  /* 0x00007773a7a77816 */ /* 0x000fd200000000ff */
[----:B--2---:R0:W-:Y:S04]  /*c3d90*/  @P2 STG.E.U8 desc[UR10][R226.64], R167 ;  /* 0x000000a7e2002986 */ /* 0x0041e8000c10110a */
[----:B0-----:R-:W2:Y:S01]  /*c3da0*/  LDL.LU.64 R226, [R1+0xd00] ;  /* 0x000d000001e27983 */ /* 0x001ea20000300a00 */
[----:B------:R-:W-:Y:S02]  /*c3db0*/  LOP3.LUT P2, RZ, R13, 0x400000, RZ, 0xc0, !PT ;  /* 0x004000000dff7812 */ /* 0x000fe4000784c0ff */
[----:B------:R-:W-:Y:S01]  /*c3dc0*/  LOP3.LUT R239, R239, 0xfffffff7, RZ, 0xc0, !PT ;  /* 0xfffffff7efef7812 */ /* 0x000fe200078ec0ff */
[----:B------:R-:W2:Y:S01]  /*c3dd0*/  LDL.LU.64 R220, [R1+0xd18] ;  /* 0x000d180001dc7983 */ /* 0x000ea20000300a00 */
[----:B------:R-:W-:-:S03]  /*c3de0*/  LOP3.LUT P0, RZ, R13, 0x4000, RZ, 0xc0, !PT ;  /* 0x000040000dff7812 */ /* 0x000fc6000780c0ff */
[----:B------:R-:W2:Y:S06]  /*c3df0*/  LDL.LU.64 R214, [R1+0xd10] ;  /* 0x000d100001d67983 */ /* 0x000eac0000300a00 */
[----:B------:R-:W-:Y:S02]  /*c3e00*/  @P2 LOP3.LUT R239, R239, 0x8, RZ, 0xfc, !PT ;  /* 0x00000008efef2812 */ /* 0x000fe400078efcff */
[----:B------:R-:W-:Y:S02]  /*c3e10*/  LOP3.LUT P2, RZ, R13, 0x200000, RZ, 0xc0, !PT ;  /* 0x002000000dff7812 */ /* 0x000fe4000784c0ff */
[----:B------:R-:W-:-:S02]  /*c3e20*/  LOP3.LUT R239, R239, 0xffffffef, RZ, 0xc0, !PT ;  /* 0xffffffefefef7812 */ /* 0x000fc400078ec0ff */
[----:B------:R-:W-:-:S09]  /*c3e30*/  PRMT R3, R168, 0x7770, RZ ;  /* 0x00007770a8037816 */ /* 0x000fd200000000ff */
[----:B------:R-:W-:Y:S02]  /*c3e40*/  @P2 LOP3.LUT R239, R239, 0x10, RZ, 0xfc, !PT ;  /* 0x00000010efef2812 */ /* 0x000fe400078efcff */
[----:B------:R-:W-:Y:S02]  /*c3e50*/  LOP3.LUT P2, RZ, R13, 0x100000, RZ, 0xc0, !PT ;  /* 0x001000000dff7812 */ /* 0x000fe4000784c0ff */
[----:B------:R-:W-:Y:S02]  /*c3e60*/  LOP3.LUT R239, R239, 0xffffffdf, RZ, 0xc0, !PT ;  /* 0xffffffdfefef7812 */ /* 0x000fe400078ec0ff */
[----:B------:R-:W-:-:S09]  /*c3e70*/  LOP3.LUT P1, RZ, R13, 0x8000, RZ, 0xc0, !PT ;  /* 0x000080000dff7812 */ /* 0x000fd2000782c0ff */
        /* <DEDUP_REMOVED lines=9> */
[----:B------:R-:W-:Y:S01]  /*c3f10*/  LOP3.LUT P2, RZ, R8, 0x10000, RZ, 0xc0, !PT ;  /* 0x0001000008ff7812 */ /* 0x000fe2000784c0ff */
[----:B---3--:R0:W-:Y:S04]  /*c3f20*/  @P0 STG.E.U8 desc[UR10][R216.64], R3 ;  /* 0x00000003d8000986 */ /* 0x0081e8000c10110a */
[----:B0-----:R-:W3:Y:S01]  /*c3f30*/  LDL.LU.64 R216, [R1+0xd28] ;  /* 0x000d280001d87983 */ /* 0x001ee20000300a00 */
[----:B------:R-:W-:Y:S02]  /*c3f40*/  PRMT R3, R168, 0x7771, RZ ;  /* 0x00007771a8037816 */ /* 0x000fe400000000ff */
[----:B------:R-:W-:-:S02]  /*c3f50*/  LOP3.LUT R239, R239, 0xfffffeff, RZ, 0xc0, !PT ;  /* 0xfffffeffefef7812 */ /* 0x000fc400078ec0ff */
[----:B------:R-:W-:-:S03]  /*c3f60*/  LOP3.LUT P4, RZ, R13, 0x10000, RZ, 0xc0, !PT ;  /* 0x000100000dff7812 */ /* 0x000fc6000788c0ff */
[----:B------:R-:W-:Y:S02]  /*c3f70*/  @P2 LOP3.LUT R239, R239, 0x100, RZ, 0xfc, !PT ;  /* 0x00000100efef2812 */ /* 0x000fe400078efcff */
[----:B------:R-:W-:Y:S01]  /*c3f80*/  LOP3.LUT P2, RZ, R8, 0x4000, RZ, 0xc0, !PT ;  /* 0x0000400008ff7812 */ /* 0x000fe2000784c0ff */
[----:B----4-:R0:W-:Y:S04]  /*c3f90*/  @P1 STG.E.U8 desc[UR10][R224.64], R3 ;  /* 0x00000003e0001986 */ /* 0x0101e8000c10110a */
[----:B0-----:R-:W4:Y:S04]  /*c3fa0*/  LDL.LU.64 R224, [R1+0xd20] ;  /* 0x000d200001e07983 */ /* 0x001f280000300a00 */
[----:B------:R-:W4:Y:S01]  /*c3fb0*/  LDL.LU.64 R18, [R1+0xd40] ;  /* 0x000d400001127983 */ /* 0x000f220000300a00 */
[----:B------:R-:W-:-:S02]  /*c3fc0*/  PRMT R3, R168, 0x7772, RZ ;  /* 0x00007772a8037816 */ /* 0x000fc400000000ff */
[----:B------:R-:W-:-:S03]  /*c3fd0*/  PRMT R168, R168, 0x7773, RZ ;  /* 0x00007773a8a87816 */ /* 0x000fc600000000ff */
[----:B------:R-:W-:Y:S04]  /*c3fe0*/  @P3 STG.E.U8 desc[UR10][R212.64], R3 ;  /* 0x00000003d4003986 */ /* 0x000fe8000c10110a */
[----:B------:R0:W-:Y:S01]  /*c3ff0*/  @P5 STG.E.U8 desc[UR10][R222.64], R168 ;  /* 0x000000a8de005986 */ /* 0x0001e2000c10110a */
[----:B------:R-:W-:-:S03]  /*c4000*/  LOP3.LUT R239, R239, 0xfffffdff, RZ, 0xc0, !PT ;  /* 0xfffffdffefef7812 */ /* 0x000fc600078ec0ff */
[----:B0-----:R-:W4:Y:S01]  /*c4010*/  LDL.LU.64 R222, [R1+0xd38] ;  /* 0x000d380001de7983 */ /* 0x001f220000300a00 */
[----:B------:R-:W-:Y:S02]  /*c4020*/  PRMT R3, R169, 0x7770, RZ ;  /* 0x00007770a9037816 */ /* 0x000fe400000000ff */
[----:B------:R-:W-:Y:S02]  /*c4030*/  @P2 LOP3.LUT R239, R239, 0x200, RZ, 0xfc, !PT ;  /* 0x00000200efef2812 */ /* 0x000fe400078efcff */
[----:B------:R-:W-:Y:S01]  /*c4040*/  LOP3.LUT P2, RZ, R13, 0x20000, RZ, 0xc0, !PT ;  /* 0x000200000dff7812 */ /* 0x000fe2000784c0ff */
[----:B------:R0:W-:Y:S04]  /*c4050*/  @P4 STG.E.U8 desc[UR10][R218.64], R3 ;  /* 0x00000003da004986 */ /* 0x0001e8000c10110a */
[----:B0-----:R-:W4:Y:S01]  /*c4060*/  LDL.LU.64 R218, [R1+0xd50] ;  /* 0x000d500001da7983 */ /* 0x001f220000300a00 */
[----:B------:R-:W-:-:S03]  /*c4070*/  PRMT R3, R169, 0x7771, RZ ;  /* 0x00007771a9037816 */ /* 0x000fc600000000ff */
[----:B------:R-:W4:Y:S04]  /*c4080*/  LDL.LU.64 R212, [R1+0xd48] ;  /* 0x000d480001d47983 */ /* 0x000f280000300a00 */
[----:B--2---:R0:W-:Y:S04]  /*c4090*/  @P2 STG.E.U8 desc[UR10][R226.64], R3 ;  /* 0x00000003e2002986 */ /* 0x0041e8000c10110a */
[----:B0-----:R-:W2:Y:S01]  /*c40a0*/  LDL.LU.64 R226, [R1+0xd60] ;  /* 0x000d600001e27983 */ /* 0x001ea20000300a00 */
[----:B------:R-:W-:Y:S02]  /*c40b0*/  LOP3.LUT P2, RZ, R239, 0x200, RZ, 0xc0, !PT ;  /* 0x00000200efff7812 */ /* 0x000fe4000784c0ff */
[----:B------:R-:W-:-:S02]  /*c40c0*/  PRMT R3, R169, 0x7772, RZ ;  /* 0x00007772a9037816 */ /* 0x000fc400000000ff */
[----:B------:R-:W-:-:S09]  /*c40d0*/  PRMT R169, R169, 0x7773, RZ ;  /* 0x00007773a9a97816 */ /* 0x000fd200000000ff */
[----:B------:R0:W-:Y:S01]  /*c40e0*/  @P2 STG.E.U8 desc[UR10][R220.64], R3 ;  /* 0x00000003dc002986 */ /* 0x0001e2000c10110a */
[C---:B------:R-:W-:Y:S02]  /*c40f0*/  LOP3.LUT P2, RZ, R239.reuse, 0x100, RZ, 0xc0, !PT ;  /* 0x00000100efff7812 */ /* 0x040fe4000784c0ff */
[----:B0-----:R-:W-:Y:S01]  /*c4100*/  PRMT R3, R170, 0x7770, RZ ;  /* 0x00007770aa037816 */ /* 0x001fe200000000ff */
[----:B------:R-:W2:Y:S10]  /*c4110*/  LDL.LU.64 R220, [R1+0xd58] ;  /* 0x000d580001dc7983 */ /* 0x000eb40000300a00 */
[----:B------:R0:W-:Y:S01]  /*c4120*/  @P2 STG.E.U8 desc[UR10][R214.64], R169 ;  /* 0x000000a9d6002986 */ /* 0x0001e2000c10110a */
[----:B------:R-:W-:-:S03]  /*c4130*/  LOP3.LUT P2, RZ, R239, 0x80, RZ, 0xc0, !PT ;  /* 0x00000080efff7812 */ /* 0x000fc6000784c0ff */
[----:B0-----:R-:W2:Y:S01]  /*c4140*/  LDL.LU.64 R214, [R1+0xd70] ;  /* 0x000d700001d67983 */ /* 0x001ea20000300a00 */
[C---:B------:R-:W-:Y:S02]  /*c4150*/  LOP3.LUT P0, RZ, R13.reuse, 0x800000, RZ, 0xc0, !PT ;  /* 0x008000000dff7812 */ /* 0x040fe4000780c0ff */
[----:B------:R-:W-:-:S07]  /*c4160*/  LOP3.LUT P1, RZ, R13, 0x1000000, RZ, 0xc0, !PT ;  /* 0x010000000dff7812 */ /* 0x000fce000782c0ff */
[----:B---3--:R0:W-:Y:S01]  /*c4170*/  @P2 STG.E.U8 desc[UR10][R216.64], R3 ;  /* 0x00000003d8002986 */ /* 0x0081e2000c10110a */
[C---:B------:R-:W-:Y:S02]  /*c4180*/  LOP3.LUT P2, RZ, R239.reuse, 0x40, RZ, 0xc0, !PT ;  /* 0x00000040efff7812 */ /* 0x040fe4000784c0ff */
[----:B0-----:R-:W-:Y:S01]  /*c4190*/  PRMT R3, R170, 0x7771, RZ ;  /* 0x00007771aa037816 */ /* 0x001fe200000000ff */
[----:B------:R-:W3:Y:S10]  /*c41a0*/  LDL.LU.64 R216, [R1+0xd68] ;  /* 0x000d680001d87983 */ /* 0x000ef40000300a00 */
[----:B----4-:R0:W-:Y:S01]  /*c41b0*/  @P2 STG.E.U8 desc[UR10][R224.64], R3 ;  /* 0x00000003e0002986 */ /* 0x0101e2000c10110a */
[----:B------:R-:W-:-:S02]  /*c41c0*/  LOP3.LUT P2, RZ, R239, 0x20, RZ, 0xc0, !PT ;  /* 0x00000020efff7812 */ /* 0x000fc4000784c0ff */
[----:B0-----:R-:W-:Y:S01]  /*c41d0*/  PRMT R3, R170, 0x7772, RZ ;  /* 0x00007772aa037816 */ /* 0x001fe200000000ff */
[----:B------:R-:W4:Y:S10]  /*c41e0*/  LDL.LU.64 R224, [R1+0xd80] ;  /* 0x000d800001e07983 */ /* 0x000f340000300a00 */
[----:B------:R0:W-:Y:S01]  /*c41f0*/  @P2 STG.E.U8 desc[UR10][R18.64], R3 ;  /* 0x0000000312002986 */ /* 0x0001e2000c10110a */
[----:B------:R-:W-:-:S02]  /*c4200*/  LOP3.LUT P2, RZ, R239, 0x10, RZ, 0xc0, !PT ;  /* 0x00000010efff7812 */ /* 0x000fc4000784c0ff */
[----:B------:R-:W-:-:S11]  /*c4210*/  PRMT R170, R170, 0x7773, RZ ;  /* 0x00007773aaaa7816 */ /* 0x000fd600000000ff */
[----:B------:R1:W-:Y:S01]  /*c4220*/  @P2 STG.E.U8 desc[UR10][R222.64], R170 ;  /* 0x000000aade002986 */ /* 0x0003e2000c10110a */
[----:B------:R-:W-:Y:S02]  /*c4230*/  LOP3.LUT P2, RZ, R239, 0x8, RZ, 0xc0, !PT ;  /* 0x00000008efff7812 */ /* 0x000fe4000784c0ff */
[C---:B0-----:R-:W-:Y:S01]  /*c4240*/  PRMT R3, R171.reuse, 0x7770, RZ ;  /* 0x00007770ab037816 */ /* 0x041fe200000000ff */
[----:B-1----:R-:W4:Y:S10]  /*c4250*/  LDL.LU.64 R222, [R1+0xd78] ;  /* 0x000d780001de7983 */ /* 0x002f340000300a00 */
[----:B------:R0:W-:Y:S04]  /*c4260*/  @P2 STG.E.U8 desc[UR10][R218.64], R3 ;  /* 0x00000003da002986 */ /* 0x0001e8000c10110a */
[----:B0-----:R-:W4:Y:S01]  /*c4270*/  LDL.LU.64 R218, [R1+0xd98] ;  /* 0x000d980001da7983 */ /* 0x001f220000300a00 */
[----:B------:R-:W-:-:S05]  /*c4280*/  PRMT R3, R171, 0x7771, RZ ;  /* 0x00007771ab037816 */ /* 0x000fca00000000ff */
[----:B------:R0:W-:Y:S02]  /*c4290*/  @P0 STG.E.U8 desc[UR10][R212.64], R3 ;  /* 0x00000003d4000986 */ /* 0x0001e4000c10110a */
[----:B0-----:R-:W-:-:S05]  /*c42a0*/  PRMT R3, R171, 0x7772, RZ ;  /* 0x00007772ab037816 */ /* 0x001fca00000000ff */
[----:B--2---:R0:W-:Y:S04]  /*c42b0*/  @P1 STG.E.U8 desc[UR10][R226.64], R3 ;  /* 0x00000003e2001986 */ /* 0x0041e8000c10110a */
[----:B0-----:R-:W2:Y:S01]  /*c42c0*/  LDL.LU.64 R226, [R1+0xd90] ;  /* 0x000d900001e27983 */ /* 0x001ea20000300a00 */
[C---:B------:R-:W-:Y:S02]  /*c42d0*/  LOP3.LUT P6, RZ, R13.reuse, 0x2000000, RZ, 0xc0, !PT ;  /* 0x020000000dff7812 */ /* 0x040fe400078cc0ff */
[----:B------:R-:W-:Y:S02]  /*c42e0*/  LOP3.LUT P3, RZ, R13, 0x4000000, RZ, 0xc0, !PT ;  /* 0x040000000dff7812 */ /* 0x000fe4000786c0ff */
[----:B------:R-:W-:Y:S02]  /*c42f0*/  PRMT R171, R171, 0x7773, RZ ;  /* 0x00007773abab7816 */ /* 0x000fe400000000ff */
[----:B------:R-:W-:-:S02]  /*c4300*/  LOP3.LUT P5, RZ, R13, 0x8000000, RZ, 0xc0, !PT ;  /* 0x080000000dff7812 */ /* 0x000fc400078ac0ff */
[----:B------:R-:W-:-:S05]  /*c4310*/  PRMT R3, R172, 0x7770, RZ ;  /* 0x00007770ac037816 */ /* 0x000fca00000000ff */
[----:B------:R0:W-:Y:S01]  /*c4320*/  @P6 STG.E.U8 desc[UR10][R220.64], R171 ;  /* 0x000000abdc006986 */ /* 0x0001e2000c10110a */
[----:B------:R-:W-:-:S03]  /*c4330*/  LOP3.LUT P4, RZ, R2, 0x1, RZ, 0xc0, !PT ;  /* 0x0000000102ff7812 */ /* 0x000fc6000788c0ff */
[----:B0-----:R-:W2:Y:S04]  /*c4340*/  LDL.LU.64 R220, [R1+0xdb0] ;  /* 0x000db00001dc7983 */ /* 0x001ea80000300a00 */
[----:B------:R0:W-:Y:S02]  /*c4350*/  @P3 STG.E.U8 desc[UR10][R214.64], R3 ;  /* 0x00000003d6003986 */ /* 0x0001e4000c10110a */
[----:B0-----:R-:W-:Y:S02]  /*c4360*/  PRMT R3, R172, 0x7771, RZ ;  /* 0x00007771ac037816 */ /* 0x001fe400000000ff */
[----:B------:R-:W-:-:S03]  /*c4370*/  LOP3.LUT P0, RZ, R239, 0x4, RZ, 0xc0, !PT ;  /* 0x00000004efff7812 */ /* 0x000fc6000780c0ff */
[----:B---3--:R0:W-:Y:S01]  /*c4380*/  @P5 STG.E.U8 desc[UR10][R216.64], R3 ;  /* 0x00000003d8005986 */ /* 0x0081e2000c10110a */
[----:B------:R-:W-:-:S03]  /*c4390*/  ISETP.LT.AND P5, PT, R6, UR28, !P4 ;  /* 0x0000001c06007c0c */ /* 0x000fc6000e7a1270 */
[----:B0-----:R-:W3:Y:S01]  /*c43a0*/  LDL.LU.64 R216, [R1+0xda8] ;  /* 0x000da80001d87983 */ /* 0x001ee20000300a00 */
[C---:B------:R-:W-:Y:S02]  /*c43b0*/  PRMT R3, R172.reuse, 0x7772, RZ ;  /* 0x00007772ac037816 */ /* 0x040fe400000000ff */
[----:B------:R-:W-:-:S07]  /*c43c0*/  PRMT R172, R172, 0x7773, RZ ;  /* 0x00007773acac7816 */ /* 0x000fce00000000ff */
[----:B----4-:R0:W-:Y:S01]  /*c43d0*/  @P5 STG.E.U8 desc[UR10][R224.64], R3 ;  /* 0x00000003e0005986 */ /* 0x0101e2000c10110a */
[----:B------:R-:W-:-:S03]  /*c43e0*/  ISETP.LT.AND P5, PT, R7, UR26, !P4 ;  /* 0x0000001a07007c0c */ /* 0x000fc6000e7a1270 */
[----:B0-----:R-:W4:Y:S01]  /*c43f0*/  LDL.LU.64 R224, [R1+0xdc0] ;  /* 0x000dc00001e07983 */ /* 0x001f220000300a00 */
[----:B------:R-:W-:-:S09]  /*c4400*/  PRMT R3, R173, 0x7770, RZ ;  /* 0x00007770ad037816 */ /* 0x000fd200000000ff */
[----:B------:R0:W-:Y:S01]  /*c4410*/  @P5 STG.E.U8 desc[UR10][R222.64], R172 ;  /* 0x000000acde005986 */ /* 0x0001e2000c10110a */
[----:B------:R-:W-:-:S03]  /*c4420*/  ISETP.LT.AND P5, PT, R6, UR24, !P0 ;  /* 0x0000001806007c0c */ /* 0x000fc6000c7a1270 */
[----:B0-----:R-:W4:Y:S01]  /*c4430*/  LDL.LU.64 R222, [R1+0xdb8] ;  /* 0x000db80001de7983 */ /* 0x001f220000300a00 */
[----:B------:R-:W-:-:S09]  /*c4440*/  ISETP.LT.AND P0, PT, R7, UR22, !P0 ;  /* 0x0000001607007c0c */ /* 0x000fd2000c701270 */
[----:B------:R0:W-:Y:S04]  /*c4450*/  @P5 STG.E.U8 desc[UR10][R218.64], R3 ;  /* 0x00000003da005986 */ /* 0x0001e8000c10110a */
[----:B0-----:R-:W4:Y:S01]  /*c4460*/  LDL.LU.64 R218, [R1+0xdd0] ;  /* 0x000dd00001da7983 */ /* 0x001f220000300a00 */
[----:B------:R-:W-:-:S05]  /*c4470*/  PRMT R3, R173, 0x7771, RZ ;  /* 0x00007771ad037816 */ /* 0x000fca00000000ff */
[----:B--2---:R0:W-:Y:S04]  /*c4480*/  @P0 STG.E.U8 desc[UR10][R226.64], R3 ;  /* 0x00000003e2000986 */ /* 0x0041e8000c10110a */
[----:B0-----:R-:W2:Y:S01]  /*c4490*/  LDL.LU.64 R226, [R1+0xdc8] ;  /* 0x000dc80001e27983 */ /* 0x001ea20000300a00 */
[----:B------:R-:W-:-:S04]  /*c44a0*/  LOP3.LUT P2, RZ, R2, 0x10, RZ, 0xc0, !PT ;  /* 0x0000001002ff7812 */ /* 0x000fc8000784c0ff */
[----:B------:R-:W-:Y:S02]  /*c44b0*/  ISETP.LT.AND P0, PT, R6, UR20, !P2 ;  /* 0x0000001406007c0c */ /* 0x000fe4000d701270 */
[C---:B------:R-:W-:Y:S02]  /*c44c0*/  PRMT R3, R173.reuse, 0x7772, RZ ;  /* 0x00007772ad037816 */ /* 0x040fe400000000ff */
[----:B------:R-:W-:-:S09]  /*c44d0*/  PRMT R173, R173, 0x7773, RZ ;  /* 0x00007773adad7816 */ /* 0x000fd200000000ff */
[----:B------:R0:W-:Y:S01]  /*c44e0*/  @P0 STG.E.U8 desc[UR10][R220.64], R3 ;  /* 0x00000003dc000986 */ /* 0x0001e2000c10110a */
[----:B------:R-:W-:-:S03]  /*c44f0*/  ISETP.LT.AND P0, PT, R7, UR18, !P2 ;  /* 0x0000001207007c0c */ /* 0x000fc6000d701270 */
[----:B0-----:R-:W2:Y:S01]  /*c4500*/  LDL.LU.64 R220, [R1+0xde0] ;  /* 0x000de00001dc7983 */ /* 0x001ea20000300a00 */
[----:B------:R-:W-:Y:S02]  /*c4510*/  LOP3.LUT P3, RZ, R2, 0x100, RZ, 0xc0, !PT ;  /* 0x0000010002ff7812 */ /* 0x000fe4000786c0ff */
[----:B------:R-:W-:Y:S02]  /*c4520*/  PRMT R3, R174, 0x7770, RZ ;  /* 0x00007770ae037816 */ /* 0x000fe400000000ff */
[----:B------:R-:W-:-:S05]  /*c4530*/  LOP3.LUT P4, RZ, R2, 0x400, RZ, 0xc0, !PT ;  /* 0x0000040002ff7812 */ /* 0x000fca000788c0ff */
[----:B---3--:R0:W-:Y:S01]  /*c4540*/  @P0 STG.E.U8 desc[UR10][R216.64], R173 ;  /* 0x000000add8000986 */ /* 0x0081e2000c10110a */
[----:B------:R-:W-:-:S03]  /*c4550*/  ISETP.LT.AND P0, PT, R6, UR14, !P3 ;  /* 0x0000000e06007c0c */ /* 0x000fc6000df01270 */
[----:B0-----:R-:W3:Y:S10]  /*c4560*/  LDL.LU.64 R216, [R1+0xdd8] ;  /* 0x000dd80001d87983 */ /* 0x001ef40000300a00 */
[----:B----4-:R0:W-:Y:S01]  /*c4570*/  @P0 STG.E.U8 desc[UR10][R224.64], R3 ;  /* 0x00000003e0000986 */ /* 0x0101e2000c10110a */
[----:B------:R-:W-:-:S03]  /*c4580*/  ISETP.LT.AND P0, PT, R7, UR12, !P3 ;  /* 0x0000000c07007c0c */ /* 0x000fc6000df01270 */
[----:B0-----:R-:W4:Y:S01]  /*c4590*/  LDL.LU.64 R224, [R1+0xdf0] ;  /* 0x000df00001e07983 */ /* 0x001f220000300a00 */
[----:B------:R-:W-:-:S09]  /*c45a0*/  PRMT R3, R174, 0x7771, RZ ;  /* 0x00007771ae037816 */ /* 0x000fd200000000ff */
[----:B------:R0:W-:Y:S01]  /*c45b0*/  @P0 STG.E.U8 desc[UR10][R222.64], R3 ;  /* 0x00000003de000986 */ /* 0x0001e2000c10110a */
[----:B------:R-:W-:Y:S01]  /*c45c0*/  ISETP.LT.AND P0, PT, R6, UR8, !P4 ;  /* 0x0000000806007c0c */ /* 0x000fe2000e701270 */
[----:B------:R-:W-:Y:S02]  /*c45d0*/  ULDC UR8, c[0x0][0x228] ;  /* 0x00008a0000087ab9 */ /* 0x000fe40000000800 */
[----:B0-----:R-:W4:Y:S01]  /*c45e0*/  LDL.LU.64 R222, [R1+0xde8] ;  /* 0x000de80001de7983 */ /* 0x001f220000300a00 */
[----:B------:R-:W-:-:S09]  /*c45f0*/  PRMT R3, R174, 0x7772, RZ ;  /* 0x00007772ae037816 */ /* 0x000fd200000000ff */
[----:B------:R0:W-:Y:S01]  /*c4600*/  @P0 STG.E.U8 desc[UR10][R218.64], R3 ;  /* 0x00000003da000986 */ /* 0x0001e2000c10110a */
[----:B------:R-:W-:Y:S01]  /*c4610*/  ISETP.LT.AND P0, PT, R7, UR6, !P4 ;  /* 0x0000000607007c0c */ /* 0x000fe2000e701270 */
[----:B------:R-:W-:Y:S01]  /*c4620*/  ULDC UR6, c[0x0][0x228] ;  /* 0x00008a0000067ab9 */ /* 0x000fe20000000800 */
[----:B------:R-:W-:Y:S01]  /*c4630*/  PRMT R174, R174, 0x7773, RZ ;  /* 0x00007773aeae7816 */ /* 0x000fe200000000ff */
[----:B0-----:R-:W4:Y:S10]  /*c4640*/  LDL.LU.64 R218, [R1+0xe00] ;  /* 0x000e000001da7983 */ /* 0x001f340000300a00 */
[----:B--2---:R0:W-:Y:S04]  /*c4650*/  @P0 STG.E.U8 desc[UR10][R226.64], R174 ;  /* 0x000000aee2000986 */ /* 0x0041e8000c10110a */
[----:B0-----:R-:W2:Y:S01]  /*c4660*/  LDL.LU.64 R226, [R1+0xdf8] ;  /* 0x000df80001e27983 */ /* 0x001ea20000300a00 */
[----:B------:R-:W-:-:S04]  /*c4670*/  LOP3.LUT P5, RZ, R2, 0x1000, RZ, 0xc0, !PT ;  /* 0x0000100002ff7812 */ /* 0x000fc800078ac0ff */
[----:B------:R-:W-:Y:S01]  /*c4680*/  ISETP.LT.AND P0, PT, R6, UR4, !P5 ;  /* 0x0000000406007c0c */ /* 0x000fe2000ef01270 */
[----:B------:R-:W-:Y:S01]  /*c4690*/  ULDC UR4, c[0x0][0x228] ;  /* 0x00008a0000047ab9 */ /* 0x000fe20000000800 */
[----:B------:R-:W-:-:S11]  /*c46a0*/  PRMT R3, R175, 0x7770, RZ ;  /* 0x00007770af037816 */ /* 0x000fd600000000ff */
[----:B------:R0:W-:Y:S01]  /*c46b0*/  @P0 STG.E.U8 desc[UR10][R220.64], R3 ;  /* 0x00000003dc000986 */ /* 0x0001e2000c10110a */
[----:B------:R-:W-:-:S03]  /*c46c0*/  ISETP.LT.AND P0, PT, R7, UR30, !P5 ;  /* 0x0000001e07007c0c */ /* 0x000fc6000ef01270 */
[----:B0-----:R-:W2:Y:S01]  /*c46d0*/  LDL.LU.64 R220, [R1+0xe10] ;  /* 0x000e100001dc7983 */ /* 0x001ea20000300a00 */
[----:B------:R-:W-:Y:S02]  /*c46e0*/  PRMT R3, R175, 0x7771, RZ ;  /* 0x00007771af037816 */ /* 0x000fe400000000ff */
[C---:B------:R-:W-:Y:S02]  /*c46f0*/  LOP3.LUT P2, RZ, R2.reuse, 0x4000, RZ, 0xc0, !PT ;  /* 0x0000400002ff7812 */ /* 0x040fe4000784c0ff */
[----:B------:R-:W-:-:S05]  /*c4700*/  LOP3.LUT P3, RZ, R2, 0x10000, RZ, 0xc0, !PT ;  /* 0x0001000002ff7812 */ /* 0x000fca000786c0ff */
[----:B---3--:R0:W-:Y:S01]  /*c4710*/  @P0 STG.E.U8 desc[UR10][R216.64], R3 ;  /* 0x00000003d8000986 */ /* 0x0081e2000c10110a */
[----:B------:R-:W-:Y:S01]  /*c4720*/  ISETP.LT.AND P0, PT, R6, UR4, !P2 ;  /* 0x0000000406007c0c */ /* 0x000fe2000d701270 */
[----:B------:R-:W-:Y:S02]  /*c4730*/  ULDC UR4, c[0x0][0x228] ;  /* 0x00008a0000047ab9 */ /* 0x000fe40000000800 */
[----:B0-----:R-:W3:Y:S01]  /*c4740*/  LDL.LU.64 R216, [R1+0xe08] ;  /* 0x000e080001d87983 */ /* 0x001ee20000300a00 */
[C---:B------:R-:W-:Y:S02]  /*c4750*/  PRMT R3, R175.reuse, 0x7772, RZ ;  /* 0x00007772af037816 */ /* 0x040fe400000000ff */
[----:B------:R-:W-:-:S07]  /*c4760*/  PRMT R175, R175, 0x7773, RZ ;  /* 0x00007773afaf7816 */ /* 0x000fce00000000ff */
[----:B----4-:R0:W-:Y:S01]  /*c4770*/  @P0 STG.E.U8 desc[UR10][R224.64], R3 ;  /* 0x00000003e0000986 */ /* 0x0101e2000c10110a */
[----:B------:R-:W-:Y:S01]  /*c4780*/  ISETP.LT.AND P0, PT, R7, UR4, !P2 ;  /* 0x0000000407007c0c */ /* 0x000fe2000d701270 */
[----:B------:R-:W-:Y:S02]  /*c4790*/  ULDC UR4, c[0x0][0x228] ;  /* 0x00008a0000047ab9 */ /* 0x000fe40000000800 */
[----:B0-----:R-:W4:Y:S01]  /*c47a0*/  LDL.LU.64 R224, [R1+0xe20] ;  /* 0x000e200001e07983 */ /* 0x001f220000300a00 */
[----:B------:R-:W-:-:S09]  /*c47b0*/  PRMT R3, R176, 0x7770, RZ ;  /* 0x00007770b0037816 */ /* 0x000fd200000000ff */
[----:B------:R0:W-:Y:S01]  /*c47c0*/  @P0 STG.E.U8 desc[UR10][R222.64], R175 ;  /* 0x000000afde000986 */ /* 0x0001e2000c10110a */
[----:B------:R-:W-:Y:S01]  /*c47d0*/  ISETP.LT.AND P0, PT, R6, UR4, !P3 ;  /* 0x0000000406007c0c */ /* 0x000fe2000df01270 */
[----:B------:R-:W-:Y:S02]  /*c47e0*/  ULDC UR4, c[0x0][0x228] ;  /* 0x00008a0000047ab9 */ /* 0x000fe40000000800 */
[----:B0-----:R-:W4:Y:S10]  /*c47f0*/  LDL.LU.64 R222, [R1+0xe18] ;  /* 0x000e180001de7983 */ /* 0x001f340000300a00 */
[----:B------:R0:W-:Y:S01]  /*c4800*/  @P0 STG.E.U8 desc[UR10][R218.64], R3 ;  /* 0x00000003da000986 */ /* 0x0001e2000c10110a */
[----:B------:R-:W-:Y:S01]  /*c4810*/  ISETP.LT.AND P0, PT, R7, UR4, !P3 ;  /* 0x0000000407007c0c */ /* 0x000fe2000df01270 */
[----:B------:R-:W-:-:S02]  /*c4820*/  ULDC UR4, c[0x0][0x228] ;  /* 0x00008a0000047ab9 */ /* 0x000fc40000000800 */
[----:B0-----:R-:W4:Y:S01]  /*c4830*/  LDL.LU.64 R218, [R1+0xe38] ;  /* 0x000e380001da7983 */ /* 0x001f220000300a00 */
[----:B------:R-:W-:-:S09]  /*c4840*/  PRMT R3, R176, 0x7771, RZ ;  /* 0x00007771b0037816 */ /* 0x000fd200000000ff */
[----:B--2---:R0:W-:Y:S04]  /*c4850*/  @P0 STG.E.U8 desc[UR10][R226.64], R3 ;  /* 0x00000003e2000986 */ /* 0x0041e8000c10110a */
[----:B0-----:R-:W2:Y:S01]  /*c4860*/  LDL.LU.64 R226, [R1+0xe30] ;  /* 0x000e300001e27983 */ /* 0x001ea20000300a00 */
[----:B------:R-:W-:-:S04]  /*c4870*/  LOP3.LUT P4, RZ, R2, 0x40000, RZ, 0xc0, !PT ;  /* 0x0004000002ff7812 */ /* 0x000fc8000788c0ff */
[----:B------:R-:W-:Y:S01]  /*c4880*/  ISETP.LT.AND P0, PT, R6, UR4, !P4 ;  /* 0x0000000406007c0c */ /* 0x000fe2000e701270 */
[----:B------:R-:W-:Y:S01]  /*c4890*/  ULDC UR4, c[0x0][0x228] ;  /* 0x00008a0000047ab9 */ /* 0x000fe20000000800 */
[C---:B------:R-:W-:Y:S02]  /*c48a0*/  PRMT R3, R176.reuse, 0x7772, RZ ;  /* 0x00007772b0037816 */ /* 0x040fe400000000ff */
[----:B------:R-:W-:-:S09]  /*c48b0*/  PRMT R176, R176, 0x7773, RZ ;  /* 0x00007773b0b07816 */ /* 0x000fd200000000ff */
[----:B------:R0:W-:Y:S01]  /*c48c0*/  @P0 STG.E.U8 desc[UR10][R220.64], R3 ;  /* 0x00000003dc000986 */ /* 0x0001e2000c10110a */
[----:B------:R-:W-:Y:S01]  /*c48d0*/  ISETP.LT.AND P0, PT, R7, UR4, !P4 ;  /* 0x0000000407007c0c */ /* 0x000fe2000e701270 */
[----:B------:R-:W-:Y:S02]  /*c48e0*/  ULDC UR4, c[0x0][0x228] ;  /* 0x00008a0000047ab9 */ /* 0x000fe40000000800 */
[----:B0-----:R-:W2:Y:S01]  /*c48f0*/  LDL.LU.64 R220, [R1+0xe48] ;  /* 0x000e480001dc7983 */ /* 0x001ea20000300a00 */
[C---:B------:R-:W-:Y:S02]  /*c4900*/  LOP3.LUT P5, RZ, R2.reuse, 0x200000, RZ, 0xc0, !PT ;  /* 0x0020000002ff7812 */ /* 0x040fe400078ac0ff */
[----:B------:R-:W-:Y:S02]  /*c4910*/  PRMT R3, R177, 0x7770, RZ ;  /* 0x00007770b1037816 */ /* 0x000fe400000000ff */
[C---:B------:R-:W-:Y:S02]  /*c4920*/  LOP3.LUT P2, RZ, R2.reuse, 0x1000000, RZ, 0xc0, !PT ;  /* 0x0100000002ff7812 */ /* 0x040fe4000784c0ff */
[----:B------:R-:W-:-:S02]  /*c4930*/  LOP3.LUT P3, RZ, R2, 0x2000000, RZ, 0xc0, !PT ;  /* 0x0200000002ff7812 */ /* 0x000fc4000786c0ff */
[----:B------:R-:W-:Y:S01]  /*c4940*/  LOP3.LUT P4, RZ, R2, 0x10000000, RZ, 0xc0, !PT ;  /* 0x1000000002ff7812 */ /* 0x000fe2000788c0ff */
[----:B---3--:R0:W-:Y:S01]  /*c4950*/  @P0 STG.E.U8 desc[UR10][R216.64], R176 ;  /* 0x000000b0d8000986 */ /* 0x0081e2000c10110a */
[----:B------:R-:W-:Y:S01]  /*c4960*/  ISETP.LT.AND P0, PT, R6, UR4, !P5 ;  /* 0x0000000406007c0c */ /* 0x000fe2000ef01270 */
[----:B------:R-:W-:Y:S02]  /*c4970*/  ULDC UR4, c[0x0][0x228] ;  /* 0x00008a0000047ab9 */ /* 0x000fe40000000800 */
[----:B0-----:R-:W3:Y:S10]  /*c4980*/  LDL.LU.64 R216, [R1+0xe40] ;  /* 0x000e400001d87983 */ /* 0x001ef40000300a00 */
[----:B----4-:R0:W-:Y:S01]  /*c4990*/  @P0 STG.E.U8 desc[UR10][R224.64], R3 ;  /* 0x00000003e0000986 */ /* 0x0101e2000c10110a */
[----:B------:R-:W-:Y:S01]  /*c49a0*/  ISETP.LT.AND P0, PT, R7, UR4, !P5 ;  /* 0x0000000407007c0c */ /* 0x000fe2000ef01270 */
[----:B------:R-:W-:Y:S01]  /*c49b0*/  ULDC UR4, c[0x0][0x228] ;  /* 0x00008a0000047ab9 */ /* 0x000fe20000000800 */
[----:B------:R-:W-:Y:S01]  /*c49c0*/  LOP3.LUT P5, RZ, R2, 0x40000000, RZ, 0xc0, !PT ;  /* 0x4000000002ff7812 */ /* 0x000fe200078ac0ff */
        /* <DEDUP_REMOVED lines=14> */
[----:B------:R-:W-:Y:S01]  /*c4ab0*/  ISETP.LT.AND P0, PT, R6, UR4, !P3 ;  /* 0x0000000406007c0c */ /* 0x000fe2000df01270 */
[----:B------:R-:W-:Y:S01]  /*c4ac0*/  ULDC UR4, c[0x0][0x228] ;  /* 0x00008a0000047ab9 */ /* 0x000fe20000000800 */
[----:B------:R-:W-:-:S11]  /*c4ad0*/  PRMT R2, R178, 0x7770, RZ ;  /* 0x00007770b2027816 */ /* 0x000fd600000000ff */
[----:B------:R0:W-:Y:S01]  /*c4ae0*/  @P0 STG.E.U8 desc[UR10][R220.64], R2 ;  /* 0x00000002dc000986 */ /* 0x0001e2000c10110a */
[----:B------:R-:W-:Y:S01]  /*c4af0*/  ISETP.LT.AND P0, PT, R7, UR4, !P3 ;  /* 0x0000000407007c0c */ /* 0x000fe2000df01270 */
[----:B------:R-:W-:Y:S02]  /*c4b00*/  ULDC UR4, c[0x0][0x228] ;  /* 0x00008a0000047ab9 */ /* 0x000fe40000000800 */
[----:B0-----:R-:W2:Y:S01]  /*c4b10*/  LDL.LU.64 R220, [R1+0xe78] ;  /* 0x000e780001dc7983 */ /* 0x001ea20000300a00 */
[----:B------:R-:W-:-:S09]  /*c4b20*/  PRMT R2, R178, 0x7771, RZ ;  /* 0x00007771b2027816 */ /* 0x000fd200000000ff */
        /* <DEDUP_REMOVED lines=31> */
[----:B------:R-:W-:Y:S02]  /*c4d20*/  LOP3.LUT P3, RZ, R238, 0x4, RZ, 0xc0, !PT ;  /* 0x00000004eeff7812 */ /* 0x000fe4000786c0ff */
[----:B------:R-:W-:Y:S02]  /*c4d30*/  PRMT R2, R180, 0x7770, RZ ;  /* 0x00007770b4027816 */ /* 0x000fe400000000ff */
[----:B------:R-:W-:-:S05]  /*c4d40*/  LOP3.LUT P4, RZ, R238, 0x10, RZ, 0xc0, !PT ;  /* 0x00000010eeff7812 */ /* 0x000fca000788c0ff */
[----:B---3--:R0:W-:Y:S01]  /*c4d50*/  @P0 STG.E.U8 desc[UR10][R216.64], R179 ;  /* 0x000000b3d8000986 */ /* 0x0081e2000c10110a */
[----:B------:R-:W-:Y:S01]  /*c4d60*/  ISETP.LT.AND P0, PT, R6, UR4, !P3 ;  /* 0x0000000406007c0c */ /* 0x000fe2000df01270 */
[----:B------:R-:W-:Y:S02]  /*c4d70*/  ULDC UR4, c[0x0][0x228] ;  /* 0x00008a0000047ab9 */ /* 0x000fe40000000800 */
[----:B0-----:R-:W3:Y:S10]  /*c4d80*/  LDL.LU.64 R216, [R1+0xea0] ;  /* 0x000ea00001d87983 */ /* 0x001ef40000300a00 */
[----:B----4-:R0:W-:Y:S01]  /*c4d90*/  @P0 STG.E.U8 desc[UR10][R224.64], R2 ;  /* 0x00000002e0000986 */ /* 0x0101e2000c10110a */
[----:B------:R-:W-:Y:S01]  /*c4da0*/  ISETP.LT.AND P0, PT, R7, UR4, !P3 ;  /* 0x0000000407007c0c */ /* 0x000fe2000df01270 */
[----:B------:R-:W-:-:S02]  /*c4db0*/  ULDC UR4, c[0x0][0x228] ;  /* 0x00008a0000047ab9 */ /* 0x000fc40000000800 */
        /* <DEDUP_REMOVED lines=19> */
[----:B------:R-:W-:Y:S01]  /*c4ef0*/  ISETP.LT.AND P0, PT, R7, UR4, !P5 ;  /* 0x0000000407007c0c */ /* 0x000fe2000ef01270 */
[----:B------:R-:W-:Y:S02]  /*c4f00*/  ULDC UR4, c[0x0][0x228] ;  /* 0x00008a0000047ab9 */ /* 0x000fe40000000800 */
        /* <DEDUP_REMOVED lines=266> */
[----:B------:R-:W-:Y:S02]  /*c5fb0*/  LOP3.LUT P2, RZ, R237, 0x40000000, RZ, 0xc0, !PT ;  /* 0x40000000edff7812 */ /* 0x000fe4000784c0ff */
        /* <DEDUP_REMOVED lines=326> */
[----:B------:R-:W-:Y:S01]  /*c7420*/  ULDC UR4, c[0x0][0x228] ;  /* 0x00008a0000047ab9 */ /* 0x000fe20000000800 */
[----:B------:R-:W-:Y:S02]  /*c7430*/  LOP3.LUT P4, RZ, R14, 0x1, RZ, 0xc0, !PT ;  /* 0x000000010eff7812 */ /* 0x000fe4000788c0ff */
[----:B0-----:R-:W-:Y:S01]  /*c7440*/  PRMT R2, R208, 0x7771, RZ ;  /* 0x00007771d0027816 */ /* 0x001fe200000000ff */
[----:B------:R-:W2:Y:S01]  /*c7450*/  LDL.LU.64 R220, [R1+0x1260] ;  /* 0x0012600001dc7983 */ /* 0x000ea20000300a00 */
[----:B------:R-:W-:-:S07]  /*c7460*/  LOP3.LUT P5, RZ, R14, 0x4, RZ, 0xc0, !PT ;  /* 0x000000040eff7812 */ /* 0x000fce00078ac0ff */
[----:B---3--:R0:W-:Y:S01]  /*c7470*/  @P0 STG.E.U8 desc[UR10][R216.64], R2 ;  /* 0x00000002d8000986 */ /* 0x0081e2000c10110a */
[----:B------:R-:W-:Y:S01]  /*c7480*/  ISETP.LT.AND P0, PT, R6, UR4, !P4 ;  /* 0x0000000406007c0c */ /* 0x000fe2000e701270 */
[----:B------:R-:W-:Y:S01]  /*c7490*/  ULDC UR4, c[0x0][0x228] ;  /* 0x00008a0000047ab9 */ /* 0x000fe20000000800 */
[C---:B0-----:R-:W-:Y:S01]  /*c74a0*/  PRMT R2, R208.reuse, 0x7772, RZ ;  /* 0x00007772d0027816 */ /* 0x041fe200000000ff */
[----:B------:R-:W3:Y:S01]  /*c74b0*/  LDL.LU.64 R216, [R1+0x1258] ;  /* 0x0012580001d87983 */ /* 0x000ee20000300a00 */
[----:B------:R-:W-:-:S09]  /*c74c0*/  PRMT R208, R208, 0x7773, RZ ;  /* 0x00007773d0d07816 */ /* 0x000fd200000000ff */
[----:B----4-:R0:W-:Y:S01]  /*c74d0*/  @P0 STG.E.U8 desc[UR10][R224.64], R2 ;  /* 0x00000002e0000986 */ /* 0x0101e2000c10110a */
[----:B------:R-:W-:Y:S01]  /*c74e0*/  ISETP.LT.AND P0, PT, R7, UR4, !P4 ;  /* 0x0000000407007c0c */ /* 0x000fe2000e701270 */
[----:B------:R-:W-:Y:S01]  /*c74f0*/  ULDC UR4, c[0x0][0x228] ;  /* 0x00008a0000047ab9 */ /* 0x000fe20000000800 */
[----:B0-----:R-:W-:Y:S01]  /*c7500*/  PRMT R2, R209, 0x7770, RZ ;  /* 0x00007770d1027816 */ /* 0x001fe200000000ff */
[----:B------:R-:W4:Y:S10]  /*c7510*/  LDL.LU.64 R224, [R1+0x1270] ;  /* 0x0012700001e07983 */ /* 0x000f340000300a00 */
[----:B------:R0:W-:Y:S01]  /*c7520*/  @P0 STG.E.U8 desc[UR10][R222.64], R208 ;  /* 0x000000d0de000986 */ /* 0x0001e2000c10110a */
[----:B------:R-:W-:Y:S01]  /*c7530*/  ISETP.LT.AND P0, PT, R6, UR4, !P5 ;  /* 0x0000000406007c0c */ /* 0x000fe2000ef01270 */
[----:B------:R-:W-:-:S02]  /*c7540*/  ULDC UR4, c[0x0][0x228] ;  /* 0x00008a0000047ab9 */ /* 0x000fc40000000800 */
[----:B0-----:R-:W4:Y:S10]  /*c7550*/  LDL.LU.64 R222, [R1+0x1268] ;  /* 0x0012680001de7983 */ /* 0x001f340000300a00 */
[----:B------:R0:W-:Y:S01]  /*c7560*/  @P0 STG.E.U8 desc[UR10][R218.64], R2 ;  /* 0x00000002da000986 */ /* 0x0001e2000c10110a */
[----:B------:R-:W-:Y:S01]  /*c7570*/  ISETP.LT.AND P0, PT, R7, UR4, !P5 ;  /* 0x0000000407007c0c */ /* 0x000fe2000ef01270 */
[----:B------:R-:W-:Y:S01]  /*c7580*/  ULDC UR4, c[0x0][0x228] ;  /* 0x00008a0000047ab9 */ /* 0x000fe20000000800 */
[----:B0-----:R-:W-:-:S11]  /*c7590*/  PRMT R2, R209, 0x7771, RZ ;  /* 0x00007771d1027816 */ /* 0x001fd600000000ff */
[----:B--2---:R0:W-:Y:S04]  /*c75a0*/  @P0 STG.E.U8 desc[UR10][R226.64], R2 ;  /* 0x00000002e2000986 */ /* 0x0041e8000c10110a */
[----:B0-----:R-:W2:Y:S01]  /*c75b0*/  LDL.LU.64 R226, [R1+0x1278] ;  /* 0x0012780001e27983 */ /* 0x001ea20000300a00 */
[----:B------:R-:W-:Y:S02]  /*c75c0*/  LOP3.LUT P6, RZ, R14, 0x10, RZ, 0xc0, !PT ;  /* 0x000000100eff7812 */ /* 0x000fe400078cc0ff */
[C---:B------:R-:W-:Y:S01]  /*c75d0*/  PRMT R2, R209.reuse, 0x7772, RZ ;  /* 0x00007772d1027816 */ /* 0x040fe200000000ff */
[----:B------:R-:W2:Y:S01]  /*c75e0*/  LDL.LU.64 R218, [R1+0x1288] ;  /* 0x0012880001da7983 */ /* 0x000ea20000300a00 */
[----:B------:R-:W-:Y:S01]  /*c75f0*/  ISETP.LT.AND P0, PT, R6, UR4, !P6 ;  /* 0x0000000406007c0c */ /* 0x000fe2000f701270 */
[----:B------:R-:W-:Y:S01]  /*c7600*/  ULDC UR4, c[0x0][0x228] ;  /* 0x00008a0000047ab9 */ /* 0x000fe20000000800 */
[----:B------:R-:W-:-:S11]  /*c7610*/  PRMT R209, R209, 0x7773, RZ ;  /* 0x00007773d1d17816 */ /* 0x000fd600000000ff */
[----:B------:R0:W-:Y:S01]  /*c7620*/  @P0 STG.E.U8 desc[UR10][R220.64], R2 ;  /* 0x00000002dc000986 */ /* 0x0001e2000c10110a */
[----:B------:R-:W-:Y:S01]  /*c7630*/  ISETP.LT.AND P0, PT, R7, UR4, !P6 ;  /* 0x0000000407007c0c */ /* 0x000fe2000f701270 */
[----:B------:R-:W-:Y:S01]  /*c7640*/  ULDC UR4, c[0x0][0x228] ;  /* 0x00008a0000047ab9 */ /* 0x000fe20000000800 */
[C---:B------:R-:W-:Y:S01]  /*c7650*/  LOP3.LUT P1, RZ, R239.reuse, 0x2, RZ, 0xc0, !PT ;  /* 0x00000002efff7812 */ /* 0x040fe2000782c0ff */
[----:B0-----:R-:W2:Y:S01]  /*c7660*/  LDL.LU.64 R220, [R1+0x1280] ;  /* 0x0012800001dc7983 */ /* 0x001ea20000300a00 */
[----:B------:R-:W-:Y:S02]  /*c7670*/  PRMT R2, R210, 0x7770, RZ ;  /* 0x00007770d2027816 */ /* 0x000fe400000000ff */
[----:B------:R-:W-:-:S07]  /*c7680*/  LOP3.LUT P2, RZ, R239, 0x1, RZ, 0xc0, !PT ;  /* 0x00000001efff7812 */ /* 0x000fce000784c0ff */
[----:B---3--:R-:W-:Y:S01]  /*c7690*/  @P0 STG.E.U8 desc[UR10][R216.64], R209 ;  /* 0x000000d1d8000986 */ /* 0x008fe2000c10110a */
[----:B------:R-:W-:Y:S01]  /*c76a0*/  ISETP.LT.AND P0, PT, R6, UR4, !P1 ;  /* 0x0000000406007c0c */ /* 0x000fe2000cf01270 */
[----:B------:R-:W-:Y:S02]  /*c76b0*/  ULDC UR4, c[0x0][0x228] ;  /* 0x00008a0000047ab9 */ /* 0x000fe40000000800 */
[----:B------:R-:W-:Y:S01]  /*c76c0*/  ISETP.LT.AND P1, PT, R7, UR4, !P1 ;  /* 0x0000000407007c0c */ /* 0x000fe2000cf21270 */
[----:B------:R-:W-:-:S09]  /*c76d0*/  ULDC UR4, c[0x0][0x228] ;  /* 0x00008a0000047ab9 */ /* 0x000fd20000000800 */
[----:B----4-:R0:W-:Y:S01]  /*c76e0*/  @P0 STG.E.U8 desc[UR10][R224.64], R2 ;  /* 0x00000002e0000986 */ /* 0x0101e2000c10110a */
[----:B------:R-:W-:Y:S01]  /*c76f0*/  ISETP.LT.AND P0, PT, R6, UR4, !P2 ;  /* 0x0000000406007c0c */ /* 0x000fe2000d701270 */
[----:B------:R-:W-:Y:S02]  /*c7700*/  ULDC UR4, c[0x0][0x228] ;  /* 0x00008a0000047ab9 */ /* 0x000fe40000000800 */
[----:B0-----:R-:W3:Y:S01]  /*c7710*/  LDL.LU.64 R224, [R1+0x1290] ;  /* 0x0012900001e07983 */ /* 0x001ee20000300a00 */
[----:B------:R-:W-:-:S05]  /*c7720*/  PRMT R2, R210, 0x7771, RZ ;  /* 0x00007771d2027816 */ /* 0x000fca00000000ff */
[----:B------:R0:W-:Y:S04]  /*c7730*/  @P1 STG.E.U8 desc[UR10][R222.64], R2 ;  /* 0x00000002de001986 */ /* 0x0001e8000c10110a */
[----:B0-----:R-:W4:Y:S01]  /*c7740*/  LDL.LU.64 R222, [R1+0x1298] ;  /* 0x0012980001de7983 */ /* 0x001f220000300a00 */
[----:B------:R-:W-:-:S03]  /*c7750*/  PRMT R2, R210, 0x7772, RZ ;  /* 0x00007772d2027816 */ /* 0x000fc600000000ff */
[----:B------:R-:W4:Y:S04]  /*c7760*/  LDL.LU R248, [R1+0x60] ;  /* 0x0000600001f87983 */ /* 0x000f280000300800 */
[----:B--2---:R0:W-:Y:S04]  /*c7770*/  @P0 STG.E.U8 desc[UR10][R226.64], R2 ;  /* 0x00000002e2000986 */ /* 0x0041e8000c10110a */
[----:B0-----:R-:W2:Y:S01]  /*c7780*/  LDL.LU.64 R226, [R1+0x12a8] ;  /* 0x0012a80001e27983 */ /* 0x001ea20000300a00 */
[----:B------:R-:W-:Y:S02]  /*c7790*/  LOP3.LUT P3, RZ, R13, 0x80000000, RZ, 0xc0, !PT ;  /* 0x800000000dff7812 */ /* 0x000fe4000786c0ff */
[----:B------:R-:W-:Y:S01]  /*c77a0*/  ISETP.LT.AND P2, PT, R7, UR4, !P2 ;  /* 0x0000000407007c0c */ /* 0x000fe2000d741270 */
[----:B------:R-:W-:Y:S01]  /*c77b0*/  ULDC UR4, c[0x0][0x228] ;  /* 0x00008a0000047ab9 */ /* 0x000fe20000000800 */
[----:B------:R-:W-:Y:S01]  /*c77c0*/  ISETP.LT.AND P1, PT, R6, UR6, !P3 ;  /* 0x0000000606007c0c */ /* 0x000fe2000df21270 */
[----:B------:R-:W2:Y:S01]  /*c77d0*/  LDL.LU.64 R216, [R1+0x12a0] ;  /* 0x0012a00001d87983 */ /* 0x000ea20000300a00 */
[----:B------:R-:W-:Y:S01]  /*c77e0*/  PRMT R210, R210, 0x7773, RZ ;  /* 0x00007773d2d27816 */ /* 0x000fe200000000ff */
[----:B------:R-:W-:Y:S01]  /*c77f0*/  ULDC UR6, c[0x0][0x228] ;  /* 0x00008a0000067ab9 */ /* 0x000fe20000000800 */
[----:B------:R-:W-:-:S02]  /*c7800*/  PRMT R2, R211, 0x7770, RZ ;  /* 0x00007770d3027816 */ /* 0x000fc400000000ff */
[----:B------:R-:W-:Y:S01]  /*c7810*/  ISETP.LT.AND P3, PT, R7, UR4, !P3 ;  /* 0x0000000407007c0c */ /* 0x000fe2000df61270 */
[----:B------:R-:W-:Y:S01]  /*c7820*/  ULDC UR4, c[0x0][0x228] ;  /* 0x00008a0000047ab9 */ /* 0x000fe20000000800 */
[----:B------:R-:W-:-:S03]  /*c7830*/  LOP3.LUT P4, RZ, R13, 0x40000000, RZ, 0xc0, !PT ;  /* 0x400000000dff7812 */ /* 0x000fc6000788c0ff */
[----:B------:R-:W-:Y:S04]  /*c7840*/  @P2 STG.E.U8 desc[UR10][R218.64], R210 ;  /* 0x000000d2da002986 */ /* 0x000fe8000c10110a */
[----:B------:R0:W-:Y:S01]  /*c7850*/  @P1 STG.E.U8 desc[UR10][R220.64], R2 ;  /* 0x00000002dc001986 */ /* 0x0001e2000c10110a */
[----:B------:R-:W-:Y:S02]  /*c7860*/  PRMT R4, R211, 0x7771, RZ ;  /* 0x00007771d3047816 */ /* 0x000fe400000000ff */
[----:B------:R-:W-:Y:S01]  /*c7870*/  ISETP.LT.AND P2, PT, R6, UR6, !P4 ;  /* 0x0000000606007c0c */ /* 0x000fe2000e741270 */
[----:B------:R-:W-:Y:S01]  /*c7880*/  ULDC UR6, c[0x0][0x228] ;  /* 0x00008a0000067ab9 */ /* 0x000fe20000000800 */
[----:B0-----:R-:W2:Y:S01]  /*c7890*/  LDL.LU.64 R220, [R1+0x12b8] ;  /* 0x0012b80001dc7983 */ /* 0x001ea20000300a00 */
[----:B------:R-:W-:Y:S01]  /*c78a0*/  ISETP.LT.AND P4, PT, R7, UR4, !P4 ;  /* 0x0000000407007c0c */ /* 0x000fe2000e781270 */
[----:B------:R-:W-:Y:S01]  /*c78b0*/  VIADD R3, R0, 0x1aa ;  /* 0x000001aa00037836 */ /* 0x000fe20000000000 */
[C---:B------:R-:W-:Y:S01]  /*c78c0*/  PRMT R2, R211.reuse, 0x7772, RZ ;  /* 0x00007772d3027816 */ /* 0x040fe200000000ff */
[----:B------:R-:W-:Y:S01]  /*c78d0*/  ULDC UR4, c[0x0][0x228] ;  /* 0x00008a0000047ab9 */ /* 0x000fe20000000800 */
[----:B------:R-:W-:Y:S01]  /*c78e0*/  PRMT R211, R211, 0x7773, RZ ;  /* 0x00007773d3d37816 */ /* 0x000fe200000000ff */
[----:B---3--:R0:W-:Y:S04]  /*c78f0*/  @P3 STG.E.U8 desc[UR10][R224.64], R4 ;  /* 0x00000004e0003986 */ /* 0x0081e8000c10110a */
[----:B0-----:R-:W3:Y:S04]  /*c7900*/  LDL.LU.64 R224, [R1+0x12d0] ;  /* 0x0012d00001e07983 */ /* 0x001ee80000300a00 */
[----:B------:R-:W3:Y:S04]  /*c7910*/  LDL.LU R213, [R1+0x64] ;  /* 0x0000640001d57983 */ /* 0x000ee80000300800 */
[----:B------:R-:W3:Y:S04]  /*c7920*/  LDL.LU.64 R218, [R1+0x12c8] ;  /* 0x0012c80001da7983 */ /* 0x000ee80000300a00 */
[----:B----4-:R0:W-:Y:S04]  /*c7930*/  @P2 STG.E.U8 desc[UR10][R222.64], R2 ;  /* 0x00000002de002986 */ /* 0x0101e8000c10110a */
[----:B0-----:R-:W4:Y:S04]  /*c7940*/  LDL.LU.64 R222, [R1+0x12d8] ;  /* 0x0012d80001de7983 */ /* 0x001f280000300a00 */
[----:B--2---:R0:W-:Y:S04]  /*c7950*/  @P4 STG.E.U8 desc[UR10][R226.64], R211 ;  /* 0x000000d3e2004986 */ /* 0x0041e8000c10110a */
[----:B0-----:R-:W2:Y:S01]  /*c7960*/  LDL.LU.64 R226, [R1+0x12c0] ;  /* 0x0012c00001e27983 */ /* 0x001ea20000300a00 */
[----:B------:R-:W-:-:S04]  /*c7970*/  LOP3.LUT P5, RZ, R13, 0x20000000, RZ, 0xc0, !PT ;  /* 0x200000000dff7812 */ /* 0x000fc800078ac0ff */
[----:B------:R-:W-:Y:S01]  /*c7980*/  ISETP.LT.AND P1, PT, R6, UR6, !P5 ;  /* 0x0000000606007c0c */ /* 0x000fe2000ef21270 */
[----:B------:R-:W-:Y:S01]  /*c7990*/  ULDC UR6, c[0x0][0x228] ;  /* 0x00008a0000067ab9 */ /* 0x000fe20000000800 */
[----:B------:R-:W-:Y:S01]  /*c79a0*/  ISETP.LT.AND P5, PT, R7, UR4, !P5 ;  /* 0x0000000407007c0c */ /* 0x000fe2000efa1270 */
[----:B------:R-:W-:Y:S01]  /*c79b0*/  ULDC UR4, c[0x0][0x22c] ;  /* 0x00008b0000047ab9 */ /* 0x000fe20000000800 */
[----:B------:R-:W-:Y:S01]  /*c79c0*/  ISETP.GE.AND P0, PT, R3, UR17, PT ;  /* 0x0000001103007c0c */ /* 0x000fe2000bf06270 */
[----:B------:R-:W-:Y:S01]  /*c79d0*/  VIADD R3, R0, 0x1ff ;  /* 0x000001ff00037836 */ /* 0x000fe20000000000 */
[----:B------:R-:W-:Y:S02]  /*c79e0*/  LOP3.LUT P6, RZ, R13, 0x10000000, RZ, 0xc0, !PT ;  /* 0x100000000dff7812 */ /* 0x000fe400078cc0ff */
[----:B------:R-:W-:Y:S02]  /*c79f0*/  PRMT R2, R248, 0x7770, RZ ;  /* 0x00007770f8027816 */ /* 0x000fe400000000ff */
[----:B------:R-:W-:-:S02]  /*c7a00*/  ISETP.GE.AND P3, PT, R3, UR31, PT ;  /* 0x0000001f03007c0c */ /* 0x000fc4000bf66270 */
[----:B------:R-:W-:Y:S01]  /*c7a10*/  PRMT R3, R248, 0x7771, RZ ;  /* 0x00007771f8037816 */ /* 0x000fe200000000ff */
[----:B------:R0:W-:Y:S01]  /*c7a20*/  @P1 STG.E.U8 desc[UR10][R216.64], R2 ;  /* 0x00000002d8001986 */ /* 0x0001e2000c10110a */
[----:B------:R-:W-:Y:S01]  /*c7a30*/  ISETP.LT.AND P4, PT, R6, UR6, !P6 ;  /* 0x0000000606007c0c */ /* 0x000fe2000f781270 */
[----:B------:R-:W-:Y:S02]  /*c7a40*/  ULDC UR6, c[0x0][0x228] ;  /* 0x00008a0000067ab9 */ /* 0x000fe40000000800 */
[----:B------:R1:W-:Y:S01]  /*c7a50*/  @P5 STG.E.U8 desc[UR10][R220.64], R3 ;  /* 0x00000003dc005986 */ /* 0x0003e2000c10110a */
[----:B------:R-:W-:Y:S01]  /*c7a60*/  ISETP.LT.AND P6, PT, R7, UR6, !P6 ;  /* 0x0000000607007c0c */ /* 0x000fe2000f7c1270 */
[C---:B------:R-:W-:Y:S01]  /*c7a70*/  VIADD R4, R0.reuse, 0x1f4 ;  /* 0x000001f400047836 */ /* 0x040fe20000000000 */
[----:B------:R-:W-:Y:S01]  /*c7a80*/  ULDC UR6, c[0x0][0x228] ;  /* 0x00008a0000067ab9 */ /* 0x000fe20000000800 */
[----:B0-----:R-:W-:Y:S01]  /*c7a90*/  VIADD R2, R0, 0x1ab ;  /* 0x000001ab00027836 */ /* 0x001fe20000000000 */
[----:B-1----:R-:W2:Y:S04]  /*c7aa0*/  LDL.LU.64 R220, [R1+0x12e0] ;  /* 0x0012e00001dc7983 */ /* 0x002ea80000300a00 */
[----:B------:R-:W-:Y:S01]  /*c7ab0*/  ISETP.GE.AND P1, PT, R2, UR4, PT ;  /* 0x0000000402007c0c */ /* 0x000fe2000bf26270 */
[----:B------:R-:W-:Y:S01]  /*c7ac0*/  ULDC UR4, c[0x0][0x228] ;  /* 0x00008a0000047ab9 */ /* 0x000fe20000000800 */
[----:B------:R-:W-:Y:S01]  /*c7ad0*/  PRMT R3, R248, 0x7772, RZ ;  /* 0x00007772f8037816 */ /* 0x000fe200000000ff */
[----:B------:R-:W2:Y:S01]  /*c7ae0*/  LDL.LU R252, [R1+0x68] ;  /* 0x0000680001fc7983 */ /* 0x000ea20000300800 */
[----:B------:R-:W-:Y:S01]  /*c7af0*/  ISETP.LT.AND P5, PT, R6, UR4, !P0 ;  /* 0x0000000406007c0c */ /* 0x000fe2000c7a1270 */
[----:B------:R-:W-:Y:S01]  /*c7b00*/  VIADD R2, R0, 0x1ac ;  /* 0x000001ac00027836 */ /* 0x000fe20000000000 */
[----:B------:R-:W-:Y:S01]  /*c7b10*/  ULDC UR4, c[0x0][0x22c] ;  /* 0x00008b0000047ab9 */ /* 0x000fe20000000800 */
[----:B------:R-:W-:-:S02]  /*c7b20*/  ISETP.GE.AND P2, PT, R4, UR29, PT ;  /* 0x0000001d04007c0c */ /* 0x000fc4000bf46270 */
[----:B------:R-:W-:Y:S01]  /*c7b30*/  ISETP.LT.AND P0, PT, R7, UR6, !P0 ;  /* 0x0000000607007c0c */ /* 0x000fe2000c701270 */
[----:B------:R-:W-:Y:S01]  /*c7b40*/  ULDC UR6, c[0x0][0x228] ;  /* 0x00008a0000067ab9 */ /* 0x000fe20000000800 */
[----:B------:R-:W-:Y:S01]  /*c7b50*/  PRMT R4, R248, 0x7773, RZ ;  /* 0x00007773f8047816 */ /* 0x000fe200000000ff */
[----:B---3--:R0:W-:Y:S01]  /*c7b60*/  @P4 STG.E.U8 desc[UR10][R224.64], R3 ;  /* 0x00000003e0004986 */ /* 0x0081e2000c10110a */
[----:B------:R-:W-:Y:S01]  /*c7b70*/  ISETP.GE.AND P4, PT, R2, UR4, PT ;  /* 0x0000000402007c0c */ /* 0x000fe2000bf86270 */
[----:B------:R-:W-:Y:S01]  /*c7b80*/  ULDC UR4, c[0x0][0x228] ;  /* 0x00008a0000047ab9 */ /* 0x000fe20000000800 */
[C---:B------:R-:W-:Y:S01]  /*c7b90*/  PRMT R2, R213.reuse, 0x7770, RZ ;  /* 0x00007770d5027816 */ /* 0x040fe200000000ff */
[----:B0-----:R-:W3:Y:S04]  /*c7ba0*/  LDL.LU.64 R224, [R1+0x12f0] ;  /* 0x0012f00001e07983 */ /* 0x001ee80000300a00 */
[----:B------:R-:W3:Y:S01]  /*c7bb0*/  LDL.LU.64 R216, [R1+0x12e8] ;  /* 0x0012e80001d87983 */ /* 0x000ee20000300a00 */
[----:B------:R-:W-:-:S03]  /*c7bc0*/  PRMT R3, R213, 0x7771, RZ ;  /* 0x00007771d5037816 */ /* 0x000fc600000000ff */
[----:B------:R-:W-:Y:S04]  /*c7bd0*/  @P6 STG.E.U8 desc[UR10][R218.64], R4 ;  /* 0x00000004da006986 */ /* 0x000fe8000c10110a */
[----:B----4-:R0:W-:Y:S04]  /*c7be0*/  @P5 STG.E.U8 desc[UR10][R222.64], R2 ;  /* 0x00000002de005986 */ /* 0x0101e8000c10110a */
[----:B0-----:R-:W4:Y:S04]  /*c7bf0*/  LDL.LU.64 R222, [R1+0x12f8] ;  /* 0x0012f80001de7983 */ /* 0x001f280000300a00 */
[----:B--2---:R0:W-:Y:S04]  /*c7c00*/  @P0 STG.E.U8 desc[UR10][R226.64], R3 ;  /* 0x00000003e2000986 */ /* 0x0041e8000c10110a */
[----:B0-----:R-:W2:Y:S01]  /*c7c10*/  LDL.LU.64 R226, [R1+0x1310] ;  /* 0x0013100001e27983 */ /* 0x001ea20000300a00 */
[----:B------:R-:W-:Y:S01]  /*c7c20*/  ISETP.LT.AND P5, PT, R6, UR4, !P1 ;  /* 0x0000000406007c0c */ /* 0x000fe2000cfa1270 */
[----:B------:R-:W-:Y:S01]  /*c7c30*/  VIADD R2, R0, 0x1ad ;  /* 0x000001ad00027836 */ /* 0x000fe20000000000 */
[----:B------:R-:W-:Y:S01]  /*c7c40*/  ULDC UR4, c[0x0][0x22c] ;  /* 0x00008b0000047ab9 */ /* 0x000fe20000000800 */
[----:B------:R-:W-:Y:S01]  /*c7c50*/  PRMT R3, R213, 0x7772, RZ ;  /* 0x00007772d5037816 */ /* 0x000fe200000000ff */
[----:B------:R-:W2:Y:S01]  /*c7c60*/  LDL.LU R248, [R1+0x6c] ;  /* 0x00006c0001f87983 */ /* 0x000ea20000300800 */
[----:B------:R-:W-:Y:S01]  /*c7c70*/  ISETP.LT.AND P1, PT, R7, UR6, !P1 ;  /* 0x0000000607007c0c */ /* 0x000fe2000cf21270 */
[----:B------:R-:W-:Y:S01]  /*c7c80*/  ULDC UR6, c[0x0][0x228] ;  /* 0x00008a0000067ab9 */ /* 0x000fe20000000800 */
[----:B------:R-:W-:Y:S01]  /*c7c90*/  ISETP.GE.AND P0, PT, R2, UR4, PT ;  /* 0x0000000402007c0c */ /* 0x000fe2000bf06270 */
[----:B------:R-:W-:Y:S01]  /*c7ca0*/  VIADD R2, R0, 0x1ae ;  /* 0x000001ae00027836 */ /* 0x000fe20000000000 */
[----:B------:R-:W-:Y:S01]  /*c7cb0*/  ISETP.LT.AND P6, PT, R6, UR8, !P4 ;  /* 0x0000000806007c0c */ /* 0x000fe2000e7c1270 */
[----:B------:R-:W2:Y:S01]  /*c7cc0*/  LDL.LU.64 R218, [R1+0x1308] ;  /* 0x0013080001da7983 */ /* 0x000ea20000300a00 */
[----:B------:R-:W-:Y:S01]  /*c7cd0*/  ULDC UR4, c[0x0][0x22c] ;  /* 0x00008b0000047ab9 */ /* 0x000fe20000000800 */
[----:B------:R-:W-:-:S02]  /*c7ce0*/  ULDC UR8, c[0x0][0x228] ;  /* 0x00008a0000087ab9 */ /* 0x000fc40000000800 */
[----:B------:R0:W-:Y:S01]  /*c7cf0*/  @P5 STG.E.U8 desc[UR10][R220.64], R3 ;  /* 0x00000003dc005986 */ /* 0x0001e2000c10110a */
[----:B------:R-:W-:Y:S01]  /*c7d00*/  ISETP.GE.AND P5, PT, R2, UR4, PT ;  /* 0x0000000402007c0c */ /* 0x000fe2000bfa6270 */
[----:B------:R-:W-:Y:S01]  /*c7d10*/  ULDC UR4, c[0x0][0x228] ;  /* 0x00008a0000047ab9 */ /* 0x000fe20000000800 */
[----:B------:R-:W-:Y:S02]  /*c7d20*/  PRMT R2, R213, 0x7773, RZ ;  /* 0x00007773d5027816 */ /* 0x000fe400000000ff */
[----:B------:R-:W-:Y:S01]  /*c7d30*/  ISETP.LT.AND P4, PT, R7, UR4, !P4 ;  /* 0x0000000407007c0c */ /* 0x000fe2000e781270 */
[----:B------:R-:W-:Y:S01]  /*c7d40*/  ULDC UR4, c[0x0][0x22c] ;  /* 0x00008b0000047ab9 */ /* 0x000fe20000000800 */
[----:B0-----:R-:W2:Y:S01]  /*c7d50*/  LDL.LU.64 R220, [R1+0x1318] ;  /* 0x0013180001dc7983 */ /* 0x001ea20000300a00 */
[----:B------:R-:W-:-:S03]  /*c7d60*/  PRMT R3, R252, 0x7770, RZ ;  /* 0x00007770fc037816 */ /* 0x000fc600000000ff */
[----:B---3--:R0:W-:Y:S04]  /*c7d70*/  @P1 STG.E.U8 desc[UR10][R224.64], R2 ;  /* 0x00000002e0001986 */ /* 0x0081e8000c10110a */
[----:B------:R1:W-:Y:S01]  /*c7d80*/  @P6 STG.E.U8 desc[UR10][R216.64], R3 ;  /* 0x00000003d8006986 */ /* 0x0003e2000c10110a */
[----:B------:R-:W-:Y:S01]  /*c7d90*/  ISETP.LT.AND P6, PT, R6, UR6, !P0 ;  /* 0x0000000606007c0c */ /* 0x000fe2000c7c1270 */
[----:B------:R-:W-:Y:S02]  /*c7da0*/  ULDC UR6, c[0x0][0x228] ;  /* 0x00008a0000067ab9 */ /* 0x000fe40000000800 */
[----:B0-----:R-:W3:Y:S01]  /*c7db0*/  LDL.LU.64 R224, [R1+0x1300] ;  /* 0x0013000001e07983 */ /* 0x001ee20000300a00 */
[----:B-1----:R-:W-:-:S05]  /*c7dc0*/  PRMT R3, R252, 0x7771, RZ ;  /* 0x00007771fc037816 */ /* 0x002fca00000000ff */
[----:B----4-:R0:W-:Y:S04]  /*c7dd0*/  @P4 STG.E.U8 desc[UR10][R222.64], R3 ;  /* 0x00000003de004986 */ /* 0x0101e8000c10110a */
[----:B0-----:R-:W4:Y:S01]  /*c7de0*/  LDL.LU.64 R222, [R1+0x1328] ;  /* 0x0013280001de7983 */ /* 0x001f220000300a00 */
[----:B------:R-:W-:-:S03]  /*c7df0*/  PRMT R3, R252, 0x7772, RZ ;  /* 0x00007772fc037816 */ /* 0x000fc600000000ff */
[----:B------:R-:W4:Y:S04]  /*c7e00*/  LDL.LU R217, [R1+0x50] ;  /* 0x0000500001d97983 */ /* 0x000f280000300800 */
[----:B--2---:R0:W-:Y:S04]  /*c7e10*/  @P6 STG.E.U8 desc[UR10][R226.64], R3 ;  /* 0x00000003e2006986 */ /* 0x0041e8000c10110a */
[----:B0-----:R-:W2:Y:S01]  /*c7e20*/  LDL.LU.64 R226, [R1+0x1338] ;  /* 0x0013380001e27983 */ /* 0x001ea20000300a00 */
[----:B------:R-:W-:Y:S01]  /*c7e30*/  VIADD R2, R0, 0x1af ;  /* 0x000001af00027836 */ /* 0x000fe20000000000 */
[----:B------:R-:W-:Y:S01]  /*c7e40*/  ISETP.LT.AND P0, PT, R7, UR6, !P0 ;  /* 0x0000000607007c0c */ /* 0x000fe2000c701270 */
[----:B------:R-:W-:Y:S01]  /*c7e50*/  ULDC UR6, c[0x0][0x228] ;  /* 0x00008a0000067ab9 */ /* 0x000fe20000000800 */
[----:B------:R-:W-:Y:S01]  /*c7e60*/  PRMT R4, R252, 0x7773, RZ ;  /* 0x00007773fc047816 */ /* 0x000fe200000000ff */
[----:B------:R-:W2:Y:S01]  /*c7e70*/  LDL.LU.64 R214, [R1+0x1330] ;  /* 0x0013300001d67983 */ /* 0x000ea20000300a00 */
[----:B------:R-:W-:Y:S01]  /*c7e80*/  ISETP.GE.AND P1, PT, R2, UR4, PT ;  /* 0x0000000402007c0c */ /* 0x000fe2000bf26270 */
[----:B------:R-:W-:-:S02]  /*c7e90*/  ULDC UR4, c[0x0][0x228] ;  /* 0x00008a0000047ab9 */ /* 0x000fc40000000800 */
[----:B------:R-:W-:Y:S01]  /*c7ea0*/  ISETP.LT.AND P4, PT, R6, UR4, !P5 ;  /* 0x0000000406007c0c */ /* 0x000fe2000ef81270 */
[----:B------:R-:W-:Y:S01]  /*c7eb0*/  VIADD R2, R0, 0x1b0 ;  /* 0x000001b000027836 */ /* 0x000fe20000000000 */
[----:B------:R-:W-:Y:S01]  /*c7ec0*/  ULDC UR4, c[0x0][0x22c] ;  /* 0x00008b0000047ab9 */ /* 0x000fe20000000800 */
[----:B------:R-:W-:Y:S01]  /*c7ed0*/  ISETP.LT.AND P5, PT, R7, UR6, !P5 ;  /* 0x0000000607007c0c */ /* 0x000fe2000efa1270 */
[----:B------:R-:W-:Y:S02]  /*c7ee0*/  ULDC UR6, c[0x0][0x228] ;  /* 0x00008a0000067ab9 */ /* 0x000fe40000000800 */
[----:B------:R-:W-:Y:S01]  /*c7ef0*/  ISETP.GE.AND P6, PT, R2, UR4, PT ;  /* 0x0000000402007c0c */ /* 0x000fe2000bfc6270 */
[----:B------:R-:W-:Y:S01]  /*c7f00*/  @P0 STG.E.U8 desc[UR10][R218.64], R4 ;  /* 0x00000004da000986 */ /* 0x000fe2000c10110a */
[----:B------:R-:W-:Y:S01]  /*c7f10*/  PRMT R2, R248, 0x7770, RZ ;  /* 0x00007770f8027816 */ /* 0x000fe200000000ff */
[----:B------:R-:W-:-:S04]  /*c7f20*/  ULDC UR4, c[0x0][0x228] ;  /* 0x00008a0000047ab9 */ /* 0x000fc80000000800 */
[----:B------:R0:W-:Y:S01]  /*c7f30*/  @P4 STG.E.U8 desc[UR10][R220.64], R2 ;  /* 0x00000002dc004986 */ /* 0x0001e2000c10110a */
[----:B------:R-:W-:Y:S02]  /*c7f40*/  PRMT R3, R248, 0x7771, RZ ;  /* 0x00007771f8037816 */ /* 0x000fe400000000ff */
[----:B------:R-:W-:Y:S01]  /*c7f50*/  ISETP.LT.AND P0, PT, R6, UR4, !P1 ;  /* 0x0000000406007c0c */ /* 0x000fe2000cf01270 */
[----:B------:R-:W-:Y:S01]  /*c7f60*/  ULDC UR4, c[0x0][0x22c] ;  /* 0x00008b0000047ab9 */ /* 0x000fe20000000800 */
[----:B0-----:R-:W2:Y:S01]  /*c7f70*/  LDL.LU.64 R220, [R1+0x1340] ;  /* 0x0013400001dc7983 */ /* 0x001ea20000300a00 */
[----:B------:R-:W-:Y:S01]  /*c7f80*/  VIADD R2, R0, 0x1b1 ;  /* 0x000001b100027836 */ /* 0x000fe20000000000 */
[----:B------:R-:W-:Y:S01]  /*c7f90*/  ISETP.LT.AND P1, PT, R7, UR6, !P1 ;  /* 0x0000000607007c0c */ /* 0x000fe2000cf21270 */
[----:B------:R-:W-:-:S03]  /*c7fa0*/  ULDC UR6, c[0x0][0x228] ;  /* 0x00008a0000067ab9 */ /* 0x000fc60000000800 */
[----:B------:R-:W-:Y:S01]  /*c7fb0*/  ISETP.GE.AND P4, PT, R2, UR4, PT ;  /* 0x0000000402007c0c */ /* 0x000fe2000bf86270 */
[----:B------:R-:W-:Y:S01]  /*c7fc0*/  VIADD R2, R0, 0x1b2 ;  /* 0x000001b200027836 */ /* 0x000fe20000000000 */
[----:B------:R-:W-:Y:S01]  /*c7fd0*/  ULDC UR4, c[0x0][0x22c] ;  /* 0x00008b0000047ab9 */ /* 0x000fe20000000800 */
[----:B---3--:R0:W-:Y:S04]  /*c7fe0*/  @P5 STG.E.U8 desc[UR10][R224.64], R3 ;  /* 0x00000003e0005986 */ /* 0x0081e8000c10110a */
[----:B0-----:R-:W3:Y:S01]  /*c7ff0*/  LDL.LU.64 R224, [R1+0x1358] ;  /* 0x0013580001e07983 */ /* 0x001ee20000300a00 */
[----:B------:R-:W-:-:S03]  /*c8000*/  PRMT R3, R248, 0x7772, RZ ;  /* 0x00007772f8037816 */ /* 0x000fc600000000ff */
[----:B------:R-:W3:Y:S04]  /*c8010*/  LDL.LU R252, [R1+0x54] ;  /* 0x0000540001fc7983 */ /* 0x000ee80000300800 */
[----:B------:R-:W3:Y:S04]  /*c8020*/  LDL.LU.64 R218, [R1+0x1350] ;  /* 0x0013500001da7983 */ /* 0x000ee80000300a00 */
[----:B----4-:R0:W-:Y:S01]  /*c8030*/  @P0 STG.E.U8 desc[UR10][R222.64], R3 ;  /* 0x00000003de000986 */ /* 0x0101e2000c10110a */
[----:B------:R-:W-:Y:S01]  /*c8040*/  ISETP.GE.AND P0, PT, R2, UR4, PT ;  /* 0x0000000402007c0c */ /* 0x000fe2000bf06270 */
[----:B------:R-:W-:Y:S01]  /*c8050*/  ULDC UR4, c[0x0][0x228] ;  /* 0x00008a0000047ab9 */ /* 0x000fe20000000800 */
[----:B------:R-:W-:Y:S01]  /*c8060*/  PRMT R2, R248, 0x7773, RZ ;  /* 0x00007773f8027816 */ /* 0x000fe200000000ff */
[----:B0-----:R-:W4:Y:S04]  /*c8070*/  LDL.LU.64 R222, [R1+0x1360] ;  /* 0x0013600001de7983 */ /* 0x001f280000300a00 */
[----:B--2---:R0:W-:Y:S04]  /*c8080*/  @P1 STG.E.U8 desc[UR10][R226.64], R2 ;  /* 0x00000002e2001986 */ /* 0x0041e8000c10110a */
[----:B0-----:R-:W2:Y:S01]  /*c8090*/  LDL.LU.64 R226, [R1+0x1348] ;  /* 0x0013480001e27983 */ /* 0x001ea20000300a00 */
[----:B------:R-:W-:-:S02]  /*c80a0*/  ISETP.LT.AND P5, PT, R6, UR8, !P6 ;  /* 0x0000000806007c0c */ /* 0x000fc4000f7a1270 */
[----:B------:R-:W-:Y:S01]  /*c80b0*/  PRMT R3, R217, 0x7770, RZ ;  /* 0x00007770d9037816 */ /* 0x000fe200000000ff */
[----:B------:R-:W-:Y:S01]  /*c80c0*/  VIADD R2, R0, 0x1b3 ;  /* 0x000001b300027836 */ /* 0x000fe20000000000 */
[----:B------:R-:W-:Y:S01]  /*c80d0*/  ISETP.LT.AND P6, PT, R7, UR4, !P6 ;  /* 0x0000000407007c0c */ /* 0x000fe2000f7c1270 */
[----:B------:R-:W-:Y:S01]  /*c80e0*/  ULDC UR4, c[0x0][0x22c] ;  /* 0x00008b0000047ab9 */ /* 0x000fe20000000800 */
[----:B------:R-:W-:Y:S01]  /*c80f0*/  PRMT R4, R217, 0x7773, RZ ;  /* 0x00007773d9047816 */ /* 0x000fe200000000ff */
[----:B------:R-:W-:-:S06]  /*c8100*/  ULDC UR8, c[0x0][0x228] ;  /* 0x00008a0000087ab9 */ /* 0x000fcc0000000800 */
[----:B------:R0:W-:Y:S01]  /*c8110*/  @P5 STG.E.U8 desc[UR10][R214.64], R3 ;  /* 0x00000003d6005986 */ /* 0x0001e2000c10110a */
[----:B------:R-:W-:Y:S01]  /*c8120*/  ISETP.LT.AND P5, PT, R6, UR6, !P4 ;  /* 0x0000000606007c0c */ /* 0x000fe2000e7a1270 */
[----:B------:R-:W-:Y:S01]  /*c8130*/  ULDC UR6, c[0x0][0x228] ;  /* 0x00008a0000067ab9 */ /* 0x000fe20000000800 */
[----:B0-----:R-:W-:-:S05]  /*c8140*/  PRMT R3, R217, 0x7771, RZ ;  /* 0x00007771d9037816 */ /* 0x001fca00000000ff */
[----:B------:R0:W-:Y:S01]  /*c8150*/  @P6 STG.E.U8 desc[UR10][R220.64], R3 ;  /* 0x00000003dc006986 */ /* 0x0001e2000c10110a */
[----:B------:R-:W-:Y:S01]  /*c8160*/  ISETP.LT.AND P4, PT, R7, UR6, !P4 ;  /* 0x0000000607007c0c */ /* 0x000fe2000e781270 */
[----:B------:R-:W-:Y:S01]  /*c8170*/  ULDC UR6, c[0x0][0x228] ;  /* 0x00008a0000067ab9 */ /* 0x000fe20000000800 */
[----:B------:R-:W-:Y:S01]  /*c8180*/  ISETP.GE.AND P1, PT, R2, UR4, PT ;  /* 0x0000000402007c0c */ /* 0x000fe2000bf26270 */
[----:B------:R-:W-:Y:S01]  /*c8190*/  ULDC UR4, c[0x0][0x228] ;  /* 0x00008a0000047ab9 */ /* 0x000fe20000000800 */
[----:B0-----:R-:W2:Y:S01]  /*c81a0*/  LDL.LU.64 R220, [R1+0x1380] ;  /* 0x0013800001dc7983 */ /* 0x001ea20000300a00 */
[----:B------:R-:W-:-:S03]  /*c81b0*/  PRMT R3, R217, 0x7772, RZ ;  /* 0x00007772d9037816 */ /* 0x000fc600000000ff */
[----:B------:R-:W2:Y:S01]  /*c81c0*/  LDL.LU R248, [R1+0x58] ;  /* 0x0000580001f87983 */ /* 0x000ea20000300800 */
[----:B------:R-:W-:Y:S01]  /*c81d0*/  ISETP.LT.AND P6, PT, R6, UR4, !P0 ;  /* 0x0000000406007c0c */ /* 0x000fe2000c7c1270 */
[----:B------:R-:W-:Y:S01]  /*c81e0*/  VIADD R2, R0, 0x1b4 ;  /* 0x000001b400027836 */ /* 0x000fe20000000000 */
[----:B------:R-:W-:Y:S01]  /*c81f0*/  ISETP.LT.AND P0, PT, R7, UR6, !P0 ;  /* 0x0000000607007c0c */ /* 0x000fe2000c701270 */
[----:B------:R-:W-:Y:S01]  /*c8200*/  ULDC UR4, c[0x0][0x22c] ;  /* 0x00008b0000047ab9 */ /* 0x000fe20000000800 */
[----:B------:R-:W-:Y:S01]  /*c8210*/  ULDC UR6, c[0x0][0x228] ;  /* 0x00008a0000067ab9 */ /* 0x000fe20000000800 */
[----:B---3--:R0:W-:Y:S01]  /*c8220*/  @P5 STG.E.U8 desc[UR10][R224.64], R3 ;  /* 0x00000003e0005986 */ /* 0x0081e2000c10110a */
[----:B------:R-:W-:Y:S01]  /*c8230*/  ISETP.GE.AND P5, PT, R2, UR4, PT ;  /* 0x0000000402007c0c */ /* 0x000fe2000bfa6270 */
[----:B------:R-:W-:Y:S02]  /*c8240*/  ULDC UR4, c[0x0][0x228] ;  /* 0x00008a0000047ab9 */ /* 0x000fe40000000800 */
[----:B0-----:R-:W3:Y:S04]  /*c8250*/  LDL.LU.64 R224, [R1+0x1378] ;  /* 0x0013780001e07983 */ /* 0x001ee80000300a00 */
[----:B------:R-:W3:Y:S01]  /*c8260*/  LDL.LU.64 R216, [R1+0x1370] ;  /* 0x0013700001d87983 */ /* 0x000ee20000300a00 */
[----:B------:R-:W-:-:S03]  /*c8270*/  PRMT R2, R252, 0x7770, RZ ;  /* 0x00007770fc027816 */ /* 0x000fc600000000ff */
[----:B------:R0:W-:Y:S01]  /*c8280*/  @P4 STG.E.U8 desc[UR10][R218.64], R4 ;  /* 0x00000004da004986 */ /* 0x0001e2000c10110a */
[----:B------:R-:W-:-:S03]  /*c8290*/  PRMT R3, R252, 0x7771, RZ ;  /* 0x00007771fc037816 */ /* 0x000fc600000000ff */
[----:B0-----:R-:W3:Y:S04]  /*c82a0*/  LDL.LU.64 R218, [R1+0x1368] ;  /* 0x0013680001da7983 */ /* 0x001ee80000300a00 */
[----:B----4-:R-:W-:Y:S04]  /*c82b0*/  @P6 STG.E.U8 desc[UR10][R222.64], R2 ;  /* 0x00000002de006986 */ /* 0x010fe8000c10110a */
[----:B--2---:R0:W-:Y:S04]  /*c82c0*/  @P0 STG.E.U8 desc[UR10][R226.64], R3 ;  /* 0x00000003e2000986 */ /* 0x0041e8000c10110a */
[----:B0-----:R-:W2:Y:S01]  /*c82d0*/  LDL.LU.64 R226, [R1+0x13b0] ;  /* 0x0013b00001e27983 */ /* 0x001ea20000300a00 */
[----:B------:R-:W-:Y:S01]  /*c82e0*/  ISETP.LT.AND P4, PT, R6, UR4, !P1 ;  /* 0x0000000406007c0c */ /* 0x000fe2000cf81270 */
[----:B------:R-:W-:Y:S01]  /*c82f0*/  VIADD R2, R0, 0x1b5 ;  /* 0x000001b500027836 */ /* 0x000fe20000000000 */
[----:B------:R-:W-:Y:S01]  /*c8300*/  ULDC UR4, c[0x0][0x22c] ;  /* 0x00008b0000047ab9 */ /* 0x000fe20000000800 */
[----:B------:R-:W-:Y:S01]  /*c8310*/  PRMT R3, R252, 0x7772, RZ ;  /* 0x00007772fc037816 */ /* 0x000fe200000000ff */
[----:B------:R-:W4:Y:S01]  /*c8320*/  LDL.LU R222, [R1+0x5c] ;  /* 0x00005c0001de7983 */ /* 0x000f220000300800 */
[----:B------:R-:W-:Y:S01]  /*c8330*/  ISETP.LT.AND P1, PT, R7, UR6, !P1 ;  /* 0x0000000607007c0c */ /* 0x000fe2000cf21270 */
[----:B------:R-:W-:Y:S01]  /*c8340*/  ULDC UR6, c[0x0][0x228] ;  /* 0x00008a0000067ab9 */ /* 0x000fe20000000800 */
[----:B------:R-:W-:Y:S01]  /*c8350*/  ISETP.GE.AND P0, PT, R2, UR4, PT ;  /* 0x0000000402007c0c */ /* 0x000fe2000bf06270 */
[----:B------:R-:W-:Y:S01]  /*c8360*/  VIADD R2, R0, 0x1b6 ;  /* 0x000001b600027836 */ /* 0x000fe20000000000 */
[----:B------:R-:W-:Y:S01]  /*c8370*/  ISETP.LT.AND P6, PT, R6, UR8, !P5 ;  /* 0x0000000806007c0c */ /* 0x000fe2000efc1270 */
[----:B------:R-:W-:Y:S01]  /*c8380*/  ULDC UR4, c[0x0][0x22c] ;  /* 0x00008b0000047ab9 */ /* 0x000fe20000000800 */
[----:B------:R-:W4:Y:S01]  /*c8390*/  LDL.LU.64 R214, [R1+0x13a0] ;  /* 0x0013a00001d67983 */ /* 0x000f220000300a00 */
[----:B------:R-:W-:-:S03]  /*c83a0*/  ULDC UR8, c[0x0][0x228] ;  /* 0x00008a0000087ab9 */ /* 0x000fc60000000800 */
[----:B------:R0:W-:Y:S01]  /*c83b0*/  @P4 STG.E.U8 desc[UR10][R220.64], R3 ;  /* 0x00000003dc004986 */ /* 0x0001e2000c10110a */
[----:B------:R-:W-:Y:S01]  /*c83c0*/  ISETP.GE.AND P4, PT, R2, UR4, PT ;  /* 0x0000000402007c0c */ /* 0x000fe2000bf86270 */
[----:B------:R-:W-:Y:S01]  /*c83d0*/  ULDC UR4, c[0x0][0x228] ;  /* 0x00008a0000047ab9 */ /* 0x000fe20000000800 */
[----:B------:R-:W-:Y:S02]  /*c83e0*/  PRMT R2, R252, 0x7773, RZ ;  /* 0x00007773fc027816 */ /* 0x000fe400000000ff */
[----:B------:R-:W-:Y:S01]  /*c83f0*/  ISETP.LT.AND P5, PT, R7, UR4, !P5 ;  /* 0x0000000407007c0c */ /* 0x000fe2000efa1270 */
[----:B------:R-:W-:Y:S01]  /*c8400*/  ULDC UR4, c[0x0][0x22c] ;  /* 0x00008b0000047ab9 */ /* 0x000fe20000000800 */
[----:B0-----:R-:W4:Y:S01]  /*c8410*/  LDL.LU.64 R220, [R1+0x13a8] ;  /* 0x0013a80001dc7983 */ /* 0x001f220000300a00 */
[----:B------:R-:W-:-:S03]  /*c8420*/  PRMT R3, R248, 0x7770, RZ ;  /* 0x00007770f8037816 */ /* 0x000fc600000000ff */
[----:B---3--:R0:W-:Y:S04]  /*c8430*/  @P1 STG.E.U8 desc[UR10][R224.64], R2 ;  /* 0x00000002e0001986 */ /* 0x0081e8000c10110a */
[----:B------:R1:W-:Y:S01]  /*c8440*/  @P6 STG.E.U8 desc[UR10][R216.64], R3 ;  /* 0x00000003d8006986 */ /* 0x0003e2000c10110a */
[----:B------:R-:W-:Y:S01]  /*c8450*/  ISETP.LT.AND P6, PT, R6, UR6, !P0 ;  /* 0x0000000606007c0c */ /* 0x000fe2000c7c1270 */
[----:B------:R-:W-:Y:S02]  /*c8460*/  ULDC UR6, c[0x0][0x228] ;  /* 0x00008a0000067ab9 */ /* 0x000fe40000000800 */
[----:B0-----:R-:W3:Y:S01]  /*c8470*/  LDL.LU.64 R224, [R1+0x1388] ;  /* 0x0013880001e07983 */ /* 0x001ee20000300a00 */
[----:B-1----:R-:W-:-:S05]  /*c8480*/  PRMT R3, R248, 0x7771, RZ ;  /* 0x00007771f8037816 */ /* 0x002fca00000000ff */
[----:B------:R0:W-:Y:S04]  /*c8490*/  @P5 STG.E.U8 desc[UR10][R218.64], R3 ;  /* 0x00000003da005986 */ /* 0x0001e8000c10110a */
[----:B0-----:R-:W3:Y:S01]  /*c84a0*/  LDL.LU.64 R218, [R1+0x13e8] ;  /* 0x0013e80001da7983 */ /* 0x001ee20000300a00 */
[----:B------:R-:W-:-:S03]  /*c84b0*/  PRMT R3, R248, 0x7772, RZ ;  /* 0x00007772f8037816 */ /* 0x000fc600000000ff */
[----:B------:R-:W3:Y:S04]  /*c84c0*/  LDL.LU R252, [R1+0x40] ;  /* 0x0000400001fc7983 */ /* 0x000ee80000300800 */
        /* <DEDUP_REMOVED lines=15> */
[----:B----4-:R-:W-:Y:S01]  /*c85c0*/  @P0 STG.E.U8 desc[UR10][R214.64], R4 ;  /* 0x00000004d6000986 */ /* 0x010fe2000c10110a */
[C---:B------:R-:W-:Y:S01]  /*c85d0*/  PRMT R2, R222.reuse, 0x7770, RZ ;  /* 0x00007770de027816 */ /* 0x040fe200000000ff */
[----:B------:R-:W-:Y:S01]  /*c85e0*/  ULDC UR4, c[0x0][0x228] ;  /* 0x00008a0000047ab9 */ /* 0x000fe20000000800 */
[----:B------:R-:W-:-:S02]  /*c85f0*/  PRMT R3, R222, 0x7771, RZ ;  /* 0x00007771de037816 */ /* 0x000fc400000000ff */
[----:B------:R-:W-:Y:S01]  /*c8600*/  ISETP.LT.AND P0, PT, R6, UR4, !P1 ;  /* 0x0000000406007c0c */ /* 0x000fe2000cf01270 */
[----:B------:R-:W-:Y:S01]  /*c8610*/  ULDC UR4, c[0x0][0x22c] ;  /* 0x00008b0000047ab9 */ /* 0x000fe20000000800 */
[----:B------:R0:W-:Y:S04]  /*c8620*/  @P5 STG.E.U8 desc[UR10][R220.64], R2 ;  /* 0x00000002dc005986 */ /* 0x0001e8000c10110a */
[----:B0-----:R-:W4:Y:S01]  /*c8630*/  LDL.LU.64 R220, [R1+0x13d0] ;  /* 0x0013d00001dc7983 */ /* 0x001f220000300a00 */
[----:B------:R-:W-:Y:S01]  /*c8640*/  VIADD R2, R0, 0x1b9 ;  /* 0x000001b900027836 */ /* 0x000fe20000000000 */
[----:B------:R-:W-:Y:S01]  /*c8650*/  ISETP.LT.AND P1, PT, R7, UR6, !P1 ;  /* 0x0000000607007c0c */ /* 0x000fe2000cf21270 */
[----:B------:R-:W-:Y:S01]  /*c8660*/  ULDC UR6, c[0x0][0x228] ;  /* 0x00008a0000067ab9 */ /* 0x000fe20000000800 */
[----:B---3--:R0:W-:Y:S02]  /*c8670*/  @P4 STG.E.U8 desc[UR10][R224.64], R3 ;  /* 0x00000003e0004986 */ /* 0x0081e4000c10110a */
[----:B------:R-:W-:Y:S01]  /*c8680*/  ISETP.GE.AND P4, PT, R2, UR4, PT ;  /* 0x0000000402007c0c */ /* 0x000fe2000bf86270 */
[----:B------:R-:W-:Y:S01]  /*c8690*/  VIADD R2, R0, 0x1ba ;  /* 0x000001ba00027836 */ /* 0x000fe20000000000 */
[----:B------:R-:W-:Y:S01]  /*c86a0*/  ULDC UR4, c[0x0][0x22c] ;  /* 0x00008b0000047ab9 */ /* 0x000fe20000000800 */
[----:B0-----:R-:W3:Y:S01]  /*c86b0*/  LDL.LU.64 R224, [R1+0x1418] ;  /* 0x0014180001e07983 */ /* 0x001ee20000300a00 */
[----:B------:R-:W-:-:S03]  /*c86c0*/  PRMT R3, R222, 0x7772, RZ ;  /* 0x00007772de037816 */ /* 0x000fc600000000ff */
[----:B------:R-:W3:Y:S04]  /*c86d0*/  LDL.LU R248, [R1+0x44] ;  /* 0x0000440001f87983 */ /* 0x000ee80000300800 */
[----:B------:R0:W-:Y:S01]  /*c86e0*/  @P0 STG.E.U8 desc[UR10][R218.64], R3 ;  /* 0x00000003da000986 */ /* 0x0001e2000c10110a */
[----:B------:R-:W-:Y:S01]  /*c86f0*/  ISETP.GE.AND P0, PT, R2, UR4, PT ;  /* 0x0000000402007c0c */ /* 0x000fe2000bf06270 */
[----:B------:R-:W-:Y:S01]  /*c8700*/  ULDC UR4, c[0x0][0x228] ;  /* 0x00008a0000047ab9 */ /* 0x000fe20000000800 */
[----:B------:R-:W-:Y:S01]  /*c8710*/  PRMT R2, R222, 0x7773, RZ ;  /* 0x00007773de027816 */ /* 0x000fe200000000ff */
[----:B0-----:R-:W3:Y:S04]  /*c8720*/  LDL.LU.64 R218, [R1+0x1408] ;  /* 0x0014080001da7983 */ /* 0x001ee80000300a00 */
[----:B------:R-:W3:Y:S04]  /*c8730*/  LDL.LU.64 R222, [R1+0x1410] ;  /* 0x0014100001de7983 */ /* 0x000ee80000300a00 */
        /* <DEDUP_REMOVED lines=12> */
[----:B------:R-:W-:Y:S01]  /*c8800*/  ISETP.GE.AND P1, PT, R2, UR4, PT ;  /* 0x0000000402007c0c */ /* 0x000fe2000bf26270 */
[----:B------:R-:W-:Y:S01]  /*c8810*/  ULDC UR4, c[0x0][0x228] ;  /* 0x00008a0000047ab9 */ /* 0x000fe20000000800 */
[----:B0-----:R-:W-:-:S05]  /*c8820*/  PRMT R3, R252, 0x7771, RZ ;  /* 0x00007771fc037816 */ /* 0x001fca00000000ff */
[----:B----4-:R0:W-:Y:S01]  /*c8830*/  @P6 STG.E.U8 desc[UR10][R220.64], R3 ;  /* 0x00000003dc006986 */ /* 0x0101e2000c10110a */
[----:B------:R-:W-:Y:S01]  /*c8840*/  ISETP.LT.AND P4, PT, R7, UR6, !P4 ;  /* 0x0000000607007c0c */ /* 0x000fe2000e781270 */
[----:B------:R-:W-:Y:S01]  /*c8850*/  VIADD R2, R0, 0x1bc ;  /* 0x000001bc00027836 */ /* 0x000fe20000000000 */
[----:B------:R-:W-:Y:S01]  /*c8860*/  ISETP.LT.AND P6, PT, R6, UR4, !P0 ;  /* 0x0000000406007c0c */ /* 0x000fe2000c7c1270 */
[----:B------:R-:W-:Y:S01]  /*c8870*/  ULDC UR6, c[0x0][0x228] ;  /* 0x00008a0000067ab9 */ /* 0x000fe20000000800 */
[----:B------:R-:W-:Y:S01]  /*c8880*/  ULDC UR4, c[0x0][0x22c] ;  /* 0x00008b0000047ab9 */ /* 0x000fe20000000800 */
[----:B0-----:R-:W4:Y:S01]  /*c8890*/  LDL.LU.64 R220, [R1+0x1448] ;  /* 0x0014480001dc7983 */ /* 0x001f220000300a00 */
[----:B------:R-:W-:-:S03]  /*c88a0*/  PRMT R3, R252, 0x7772, RZ ;  /* 0x00007772fc037816 */ /* 0x000fc600000000ff */
[----:B------:R-:W4:Y:S01]  /*c88b0*/  LDL.LU R217, [R1+0x48] ;  /* 0x0000480001d97983 */ /* 0x000f220000300800 */
[----:B------:R-:W-:Y:S01]  /*c88c0*/  ISETP.LT.AND P0, PT, R7, UR6, !P0 ;  /* 0x0000000607007c0c */ /* 0x000fe2000c701270 */
[----:B------:R-:W-:Y:S02]  /*c88d0*/  ULDC UR6, c[0x0][0x228] ;  /* 0x00008a0000067ab9 */ /* 0x000fe40000000800 */
        /* <DEDUP_REMOVED lines=8> */
[----:B------:R0:W-:Y:S04]  /*c8960*/  @P6 STG.E.U8 desc[UR10][R222.64], R2 ;  /* 0x00000002de006986 */ /* 0x0001e8000c10110a */
[----:B0-----:R-:W3:Y:S04]  /*c8970*/  LDL.LU.64 R222, [R1+0x1430] ;  /* 0x0014300001de7983 */ /* 0x001ee80000300a00 */
        /* <DEDUP_REMOVED lines=15> */
[----:B----4-:R0:W-:Y:S01]  /*c8a70*/  @P4 STG.E.U8 desc[UR10][R220.64], R3 ;  /* 0x00000003dc004986 */ /* 0x0101e2000c10110a */
        /* <DEDUP_REMOVED lines=21> */
[----:B------:R-:W-:-:S03]  /*c8bd0*/  ULDC UR6, c[0x0][0x228] ;  /* 0x00008a0000067ab9 */ /* 0x000fc60000000800 */
[----:B------:R-:W-:Y:S01]  /*c8be0*/  ISETP.GE.AND P1, PT, R2, UR4, PT ;  /* 0x0000000402007c0c */ /* 0x000fe2000bf26270 */
[----:B------:R-:W-:Y:S02]  /*c8bf0*/  ULDC UR4, c[0x0][0x228] ;  /* 0x00008a0000047ab9 */ /* 0x000fe40000000800 */
[----:B------:R-:W-:Y:S01]  /*c8c00*/  ISETP.LT.AND P5, PT, R6, UR4, !P4 ;  /* 0x0000000406007c0c */ /* 0x000fe2000e7a1270 */
[----:B------:R-:W-:Y:S01]  /*c8c10*/  VIADD R2, R0, 0x1c0 ;  /* 0x000001c000027836 */ /* 0x000fe20000000000 */
[----:B------:R-:W-:Y:S01]  /*c8c20*/  ULDC UR4, c[0x0][0x22c] ;  /* 0x00008b0000047ab9 */ /* 0x000fe20000000800 */
[----:B------:R-:W-:Y:S02]  /*c8c30*/  PRMT R4, R217, 0x7773, RZ ;  /* 0x00007773d9047816 */ /* 0x000fe400000000ff */
[----:B------:R-:W2:Y:S01]  /*c8c40*/  LDL.LU.64 R216, [R1+0x1498] ;  /* 0x0014980001d87983 */ /* 0x000ea20000300a00 */
[----:B------:R-:W-:Y:S01]  /*c8c50*/  ISETP.GE.AND P6, PT, R2, UR4, PT ;  /* 0x0000000402007c0c */ /* 0x000fe2000bfc6270 */
[----:B------:R-:W-:Y:S01]  /*c8c60*/  ULDC UR4, c[0x0][0x228] ;  /* 0x00008a0000047ab9 */ /* 0x000fe20000000800 */
[----:B------:R-:W-:-:S02]  /*c8c70*/  PRMT R2, R252, 0x7770, RZ ;  /* 0x00007770fc027816 */ /* 0x000fc400000000ff */
[C---:B------:R-:W-:Y:S01]  /*c8c80*/  ISETP.LT.AND P4, PT, R7.reuse, UR6, !P4 ;  /* 0x0000000607007c0c */ /* 0x040fe2000e781270 */
[----:B------:R-:W-:Y:S01]  /*c8c90*/  @P0 STG.E.U8 desc[UR10][R218.64], R4 ;  /* 0x00000004da000986 */ /* 0x000fe2000c10110a */
[----:B------:R-:W-:Y:S01]  /*c8ca0*/  PRMT R3, R252, 0x7771, RZ ;  /* 0x00007771fc037816 */ /* 0x000fe200000000ff */
[----:B------:R-:W-:Y:S01]  /*c8cb0*/  ULDC UR6, c[0x0][0x228] ;  /* 0x00008a0000067ab9 */ /* 0x000fe20000000800 */
[----:B------:R-:W-:Y:S01]  /*c8cc0*/  ISETP.LT.AND P0, PT, R6, UR4, !P1 ;  /* 0x0000000406007c0c */ /* 0x000fe2000cf01270 */
[----:B------:R-:W-:Y:S01]  /*c8cd0*/  ULDC UR4, c[0x0][0x22c] ;  /* 0x00008b0000047ab9 */ /* 0x000fe20000000800 */
[----:B----4-:R0:W-:Y:S04]  /*c8ce0*/  @P5 STG.E.U8 desc[UR10][R220.64], R2 ;  /* 0x00000002dc005986 */ /* 0x0101e8000c10110a */
        /* <DEDUP_REMOVED lines=11> */
[----:B------:R-:W3:Y:S04]  /*c8da0*/  LDL.LU.64 R218, [R1+0x14c8] ;  /* 0x0014c80001da7983 */ /* 0x000ee80000300a00 */
[----:B------:R0:W-:Y:S01]  /*c8db0*/  @P0 STG.E.U8 desc[UR10][R222.64], R3 ;  /* 0x00000003de000986 */ /* 0x0001e2000c10110a */
[----:B------:R-:W-:Y:S01]  /*c8dc0*/  ISETP.GE.AND P0, PT, R2, UR4, PT ;  /* 0x0000000402007c0c */ /* 0x000fe2000bf06270 */
[----:B------:R-:W-:Y:S01]  /*c8dd0*/  ULDC UR4, c[0x0][0x228] ;  /* 0x00008a0000047ab9 */ /* 0x000fe20000000800 */
[----:B------:R-:W-:Y:S01]  /*c8de0*/  PRMT R2, R252, 0x7773, RZ ;  /* 0x00007773fc027816 */ /* 0x000fe200000000ff */
[----:B0-----:R-:W3:Y:S04]  /*c8df0*/  LDL.LU.64 R222, [R1+0x14d8] ;  /* 0x0014d80001de7983 */ /* 0x001ee80000300a00 */
        /* <DEDUP_REMOVED lines=85> */
[C---:B------:R-:W-:Y:S01]  /*c9350*/  PRMT R2, R248.reuse, 0x7770, RZ ;  /* 0x00007770f8027816 */ /* 0x040fe200000000ff */
[----:B------:R-:W-:Y:S01]  /*c9360*/  ULDC UR4, c[0x0][0x228] ;  /* 0x00008a0000047ab9 */ /* 0x000fe20000000800 */
[----:B------:R-:W-:-:S02]  /*c9370*/  PRMT R3, R248, 0x7771, RZ ;  /* 0x00007771f8037816 */ /* 0x000fc400000000ff */
        /* <DEDUP_REMOVED lines=22> */
[----:B------:R-:W-:Y:S01]  /*c94e0*/  ISETP.LT.AND P5, PT, R6, UR8, !P6 ;  /* 0x0000000806007c0c */ /* 0x000fe2000f7a1270 */
[C---:B------:R-:W-:Y:S01]  /*c94f0*/  VIADD R5, R0.reuse, 0x1cb ;  /* 0x000001cb00057836 */ /* 0x040fe20000000000 */
[----:B------:R-:W-:Y:S01]  /*c9500*/  ISETP.LT.AND P6, PT, R7, UR4, !P6 ;  /* 0x0000000407007c0c */ /* 0x000fe2000f7c1270 */
[----:B------:R-:W-:Y:S01]  /*c9510*/  ULDC UR4, c[0x0][0x22c] ;  /* 0x00008b0000047ab9 */ /* 0x000fe20000000800 */
[C---:B------:R-:W-:Y:S01]  /*c9520*/  PRMT R3, R217.reuse, 0x7770, RZ ;  /* 0x00007770d9037816 */ /* 0x040fe200000000ff */
[----:B------:R-:W-:Y:S01]  /*c9530*/  VIADD R8, R0, 0x1cd ;  /* 0x000001cd00087836 */ /* 0x000fe20000000000 */
[----:B------:R-:W-:Y:S01]  /*c9540*/  PRMT R4, R217, 0x7771, RZ ;  /* 0x00007771d9047816 */ /* 0x000fe200000000ff */
[----:B------:R-:W-:-:S06]  /*c9550*/  ULDC UR8, c[0x0][0x228] ;  /* 0x00008a0000087ab9 */ /* 0x000fcc0000000800 */
[----:B------:R0:W-:Y:S01]  /*c9560*/  @P5 STG.E.U8 desc[UR10][R214.64], R3 ;  /* 0x00000003d6005986 */ /* 0x0001e2000c10110a */
[C---:B------:R-:W-:Y:S01]  /*c9570*/  ISETP.LT.AND P5, PT, R6.reuse, UR6, !P4 ;  /* 0x0000000606007c0c */ /* 0x040fe2000e7a1270 */
[----:B------:R-:W-:Y:S01]  /*c9580*/  ULDC UR6, c[0x0][0x228] ;  /* 0x00008a0000067ab9 */ /* 0x000fe20000000800 */
[----:B------:R-:W-:Y:S02]  /*c9590*/  PRMT R2, R217, 0x7772, RZ ;  /* 0x00007772d9027816 */ /* 0x000fe400000000ff */
[----:B------:R-:W-:Y:S01]  /*c95a0*/  ISETP.LT.AND P4, PT, R7, UR6, !P4 ;  /* 0x0000000607007c0c */ /* 0x000fe2000e781270 */
[----:B------:R-:W-:Y:S01]  /*c95b0*/  ULDC UR6, c[0x0][0x228] ;  /* 0x00008a0000067ab9 */ /* 0x000fe20000000800 */
[----:B------:R-:W-:Y:S01]  /*c95c0*/  ISETP.GE.AND P1, PT, R5, UR4, PT ;  /* 0x0000000405007c0c */ /* 0x000fe2000bf26270 */
[----:B------:R-:W-:Y:S01]  /*c95d0*/  ULDC UR4, c[0x0][0x228] ;  /* 0x00008a0000047ab9 */ /* 0x000fe20000000800 */
[----:B----4-:R1:W-:Y:S01]  /*c95e0*/  @P6 STG.E.U8 desc[UR10][R220.64], R4 ;  /* 0x00000004dc006986 */ /* 0x0103e2000c10110a */
[----:B------:R-:W-:-:S02]  /*c95f0*/  ISETP.LT.AND P6, PT, R6, UR4, !P0 ;  /* 0x0000000406007c0c */ /* 0x000fc4000c7c1270 */
[----:B0-----:R-:W-:Y:S01]  /*c9600*/  PRMT R3, R217, 0x7773, RZ ;  /* 0x00007773d9037816 */ /* 0x001fe200000000ff */
[----:B------:R-:W-:Y:S01]  /*c9610*/  VIADD R5, R0, 0x1cc ;  /* 0x000001cc00057836 */ /* 0x000fe20000000000 */
[----:B-1----:R-:W4:Y:S01]  /*c9620*/  LDL.LU.64 R220, [R1+0x1148] ;  /* 0x0011480001dc7983 */ /* 0x002f220000300a00 */
[----:B------:R-:W-:-:S03]  /*c9630*/  ULDC UR4, c[0x0][0x22c] ;  /* 0x00008b0000047ab9 */ /* 0x000fc60000000800 */
[----:B------:R-:W4:Y:S01]  /*c9640*/  LDL.LU R248, [R1+0x28] ;  /* 0x0000280001f87983 */ /* 0x000f220000300800 */
[----:B------:R-:W-:Y:S01]  /*c9650*/  ISETP.LT.AND P0, PT, R7, UR6, !P0 ;  /* 0x0000000607007c0c */ /* 0x000fe2000c701270 */
[----:B------:R-:W-:Y:S02]  /*c9660*/  ULDC UR6, c[0x0][0x228] ;  /* 0x00008a0000067ab9 */ /* 0x000fe40000000800 */
        /* <DEDUP_REMOVED lines=8> */
[----:B------:R-:W-:Y:S04]  /*c96f0*/  @P6 STG.E.U8 desc[UR10][R222.64], R4 ;  /* 0x00000004de006986 */ /* 0x000fe8000c10110a */
[----:B0-----:R-:W3:Y:S04]  /*c9700*/  LDL.LU.64 R218, [R1+0xef0] ;  /* 0x000ef00001da7983 */ /* 0x001ee80000300a00 */
[----:B--2---:R0:W-:Y:S04]  /*c9710*/  @P0 STG.E.U8 desc[UR10][R226.64], R5 ;  /* 0x00000005e2000986 */ /* 0x0041e8000c10110a */
[----:B0-----:R-:W2:Y:S01]  /*c9720*/  LDL.LU.64 R226, [R1+0xe28] ;  /* 0x000e280001e27983 */ /* 0x001ea20000300a00 */
[----:B------:R-:W-:Y:S01]  /*c9730*/  ISETP.LT.AND P4, PT, R6, UR4, !P1 ;  /* 0x0000000406007c0c */ /* 0x000fe2000cf81270 */
[----:B------:R-:W-:Y:S01]  /*c9740*/  ULDC UR4, c[0x0][0x22c] ;  /* 0x00008b0000047ab9 */ /* 0x000fe20000000800 */
[----:B------:R-:W-:Y:S01]  /*c9750*/  PRMT R2, R252, 0x7772, RZ ;  /* 0x00007772fc027816 */ /* 0x000fe200000000ff */
[----:B------:R-:W-:Y:S01]  /*c9760*/  VIADD R3, R0, 0x1ce ;  /* 0x000001ce00037836 */ /* 0x000fe20000000000 */
[----:B------:R-:W-:Y:S01]  /*c9770*/  ISETP.LT.AND P1, PT, R7, UR6, !P1 ;  /* 0x0000000607007c0c */ /* 0x000fe2000cf21270 */
[----:B------:R-:W2:Y:S01]  /*c9780*/  LDL.LU R222, [R1+0x2c] ;  /* 0x00002c0001de7983 */ /* 0x000ea20000300800 */
[----:B------:R-:W-:Y:S01]  /*c9790*/  ISETP.GE.AND P0, PT, R8, UR4, PT ;  /* 0x0000000408007c0c */ /* 0x000fe2000bf06270 */
[----:B------:R-:W-:Y:S01]  /*c97a0*/  ULDC UR4, c[0x0][0x22c] ;  /* 0x00008b0000047ab9 */ /* 0x000fe20000000800 */
[----:B------:R-:W-:Y:S01]  /*c97b0*/  ISETP.LT.AND P6, PT, R6, UR8, !P5 ;  /* 0x0000000806007c0c */ /* 0x000fe2000efc1270 */
[----:B------:R-:W2:Y:S01]  /*c97c0*/  LDL.LU.64 R214, [R1+0xda0] ;  /* 0x000da00001d67983 */ /* 0x000ea20000300a00 */
[----:B------:R-:W-:-:S03]  /*c97d0*/  ULDC UR6, c[0x0][0x228] ;  /* 0x00008a0000067ab9 */ /* 0x000fc60000000800 */
[----:B----4-:R0:W-:Y:S01]  /*c97e0*/  @P4 STG.E.U8 desc[UR10][R220.64], R2 ;  /* 0x00000002dc004986 */ /* 0x0101e2000c10110a */
[----:B------:R-:W-:Y:S01]  /*c97f0*/  ISETP.GE.AND P4, PT, R3, UR4, PT ;  /* 0x0000000403007c0c */ /* 0x000fe2000bf86270 */
[----:B------:R-:W-:Y:S01]  /*c9800*/  ULDC UR4, c[0x0][0x228] ;  /* 0x00008a0000047ab9 */ /* 0x000fe20000000800 */
[----:B------:R-:W-:Y:S02]  /*c9810*/  PRMT R3, R252, 0x7773, RZ ;  /* 0x00007773fc037816 */ /* 0x000fe400000000ff */
[----:B------:R-:W-:Y:S01]  /*c9820*/  PRMT R4, R248, 0x7770, RZ ;  /* 0x00007770f8047816 */ /* 0x000fe200000000ff */
[C---:B------:R-:W-:Y:S01]  /*c9830*/  VIADD R5, R0.reuse, 0x1cf ;  /* 0x000001cf00057836 */ /* 0x040fe20000000000 */
[----:B------:R-:W-:Y:S01]  /*c9840*/  ISETP.LT.AND P5, PT, R7, UR4, !P5 ;  /* 0x0000000407007c0c */ /* 0x000fe2000efa1270 */
[----:B------:R-:W-:Y:S01]  /*c9850*/  ULDC UR4, c[0x0][0x22c] ;  /* 0x00008b0000047ab9 */ /* 0x000fe20000000800 */
[----:B------:R-:W-:Y:S01]  /*c9860*/  VIADD R8, R0, 0x1d1 ;  /* 0x000001d100087836 */ /* 0x000fe20000000000 */
[----:B------:R-:W-:Y:S01]  /*c9870*/  ULDC UR8, c[0x0][0x228] ;  /* 0x00008a0000087ab9 */ /* 0x000fe20000000800 */
[----:B0-----:R-:W4:Y:S01]  /*c9880*/  LDL.LU.64 R220, [R1+0xd88] ;  /* 0x000d880001dc7983 */ /* 0x001f220000300a00 */
[----:B------:R-:W-:-:S03]  /*c9890*/  PRMT R2, R248, 0x7771, RZ ;  /* 0x00007771f8027816 */ /* 0x000fc600000000ff */
[----:B---3--:R0:W-:Y:S04]  /*c98a0*/  @P1 STG.E.U8 desc[UR10][R224.64], R3 ;  /* 0x00000003e0001986 */ /* 0x0081e8000c10110a */
[----:B------:R-:W-:Y:S01]  /*c98b0*/  @P6 STG.E.U8 desc[UR10][R216.64], R4 ;  /* 0x00000004d8006986 */ /* 0x000fe2000c10110a */
[----:B------:R-:W-:Y:S01]  /*c98c0*/  ISETP.LT.AND P6, PT, R6, UR6, !P0 ;  /* 0x0000000606007c0c */ /* 0x000fe2000c7c1270 */
[----:B------:R-:W-:Y:S02]  /*c98d0*/  ULDC UR6, c[0x0][0x228] ;  /* 0x00008a0000067ab9 */ /* 0x000fe40000000800 */
[----:B0-----:R-:W3:Y:S01]  /*c98e0*/  LDL.LU.64 R224, [R1+0xd30] ;  /* 0x000d300001e07983 */ /* 0x001ee20000300a00 */
[----:B------:R-:W-:-:S03]  /*c98f0*/  PRMT R3, R248, 0x7772, RZ ;  /* 0x00007772f8037816 */ /* 0x000fc600000000ff */
[----:B------:R0:W-:Y:S04]  /*c9900*/  @P5 STG.E.U8 desc[UR10][R218.64], R2 ;  /* 0x00000002da005986 */ /* 0x0001e8000c10110a */
[----:B0-----:R-:W3:Y:S04]  /*c9910*/  LDL.LU.64 R218, [R1+0xc48] ;  /* 0x000c480001da7983 */ /* 0x001ee80000300a00 */
[----:B------:R-:W3:Y:S04]  /*c9920*/  LDL.LU R252, [R1+0x10] ;  /* 0x0000100001fc7983 */ /* 0x000ee80000300800 */
[----:B--2---:R0:W-:Y:S04]  /*c9930*/  @P6 STG.E.U8 desc[UR10][R226.64], R3 ;  /* 0x00000003e2006986 */ /* 0x0041e8000c10110a */
[----:B0-----:R-:W2:Y:S01]  /*c9940*/  LDL.LU.64 R226, [R1+0xb50] ;  /* 0x000b500001e27983 */ /* 0x001ea20000300a00 */
[----:B------:R-:W-:Y:S01]  /*c9950*/  ISETP.GE.AND P1, PT, R5, UR4, PT ;  /* 0x0000000405007c0c */ /* 0x000fe2000bf26270 */
[----:B------:R-:W-:Y:S01]  /*c9960*/  ULDC UR4, c[0x0][0x228] ;  /* 0x00008a0000047ab9 */ /* 0x000fe20000000800 */
[C---:B------:R-:W-:Y:S01]  /*c9970*/  ISETP.LT.AND P0, PT, R7.reuse, UR6, !P0 ;  /* 0x0000000607007c0c */ /* 0x040fe2000c701270 */
[----:B------:R-:W-:Y:S01]  /*c9980*/  ULDC UR6, c[0x0][0x228] ;  /* 0x00008a0000067ab9 */ /* 0x000fe20000000800 */
[----:B------:R-:W-:Y:S01]  /*c9990*/  ISETP.LT.AND P5, PT, R6, UR4, !P4 ;  /* 0x0000000406007c0c */ /* 0x000fe2000e7a1270 */
[----:B------:R-:W-:Y:S01]  /*c99a0*/  VIADD R5, R0, 0x1d0 ;  /* 0x000001d000057836 */ /* 0x000fe20000000000 */
[----:B------:R-:W-:Y:S01]  /*c99b0*/  ISETP.LT.AND P4, PT, R7, UR6, !P4 ;  /* 0x0000000607007c0c */ /* 0x000fe2000e781270 */
[----:B------:R-:W2:Y:S01]  /*c99c0*/  LDL.LU.64 R216, [R1+0xa18] ;  /* 0x000a180001d87983 */ /* 0x000ea20000300a00 */
[----:B------:R-:W-:Y:S01]  /*c99d0*/  PRMT R4, R248, 0x7773, RZ ;  /* 0x00007773f8047816 */ /* 0x000fe200000000ff */
[----:B------:R-:W-:Y:S01]  /*c99e0*/  ULDC UR4, c[0x0][0x22c] ;  /* 0x00008b0000047ab9 */ /* 0x000fe20000000800 */
[----:B------:R-:W-:Y:S01]  /*c99f0*/  PRMT R2, R222, 0x7770, RZ ;  /* 0x00007770de027816 */ /* 0x000fe200000000ff */
[----:B------:R-:W-:Y:S01]  /*c9a00*/  ULDC UR6, c[0x0][0x228] ;  /* 0x00008a0000067ab9 */ /* 0x000fe20000000800 */
[----:B------:R-:W-:Y:S01]  /*c9a10*/  ISETP.GE.AND P6, PT, R5, UR4, PT ;  /* 0x0000000405007c0c */ /* 0x000fe2000bfc6270 */
[----:B------:R-:W-:-:S02]  /*c9a20*/  ULDC UR4, c[0x0][0x228] ;  /* 0x00008a0000047ab9 */ /* 0x000fc40000000800 */
[----:B------:R-:W-:Y:S01]  /*c9a30*/  @P0 STG.E.U8 desc[UR10][R214.64], R4 ;  /* 0x00000004d6000986 */ /* 0x000fe2000c10110a */
[----:B------:R-:W-:Y:S02]  /*c9a40*/  PRMT R5, R222, 0x7771, RZ ;  /* 0x00007771de057816 */ /* 0x000fe400000000ff */
[----:B------:R-:W-:Y:S01]  /*c9a50*/  ISETP.LT.AND P0, PT, R6, UR4, !P1 ;  /* 0x0000000406007c0c */ /* 0x000fe2000cf01270 */
[----:B------:R-:W-:Y:S01]  /*c9a60*/  ULDC UR4, c[0x0][0x22c] ;  /* 0x00008b0000047ab9 */ /* 0x000fe20000000800 */
[----:B------:R-:W-:Y:S01]  /*c9a70*/  PRMT R3, R222, 0x7772, RZ ;  /* 0x00007772de037816 */ /* 0x000fe200000000ff */
[----:B----4-:R0:W-:Y:S01]  /*c9a80*/  @P5 STG.E.U8 desc[UR10][R220.64], R2 ;  /* 0x00000002dc005986 */ /* 0x0101e2000c10110a */
[----:B------:R-:W-:Y:S01]  /*c9a90*/  ISETP.LT.AND P1, PT, R7, UR6, !P1 ;  /* 0x0000000607007c0c */ /* 0x000fe2000cf21270 */
[----:B------:R-:W-:Y:S02]  /*c9aa0*/  ULDC UR6, c[0x0][0x228] ;  /* 0x00008a0000067ab9 */ /* 0x000fe40000000800 */
[----:B0-----:R-:W4:Y:S01]  /*c9ab0*/  LDL.LU.64 R220, [R1+0xa10] ;  /* 0x000a100001dc7983 */ /* 0x001f220000300a00 */
[----:B------:R-:W-:-:S03]  /*c9ac0*/  VIADD R2, R0, 0x1d2 ;  /* 0x000001d200027836 */ /* 0x000fc60000000000 */
[----:B---3--:R0:W-:Y:S01]  /*c9ad0*/  @P4 STG.E.U8 desc[UR10][R224.64], R5 ;  /* 0x00000005e0004986 */ /* 0x0081e2000c10110a */
[----:B------:R-:W-:Y:S01]  /*c9ae0*/  ISETP.GE.AND P4, PT, R8, UR4, PT ;  /* 0x0000000408007c0c */ /* 0x000fe2000bf86270 */
[----:B------:R-:W-:Y:S02]  /*c9af0*/  ULDC UR4, c[0x0][0x22c] ;  /* 0x00008b0000047ab9 */ /* 0x000fe40000000800 */
[----:B0-----:R-:W3:Y:S04]  /*c9b00*/  LDL.LU.64 R224, [R1+0xa08] ;  /* 0x000a080001e07983 */ /* 0x001ee80000300a00 */
        /* <DEDUP_REMOVED lines=15> */
[----:B------:R-:W-:Y:S01]  /*c9c00*/  VIADD R8, R0, 0x1d5 ;  /* 0x000001d500087836 */ /* 0x000fe20000000000 */
[----:B------:R-:W-:Y:S01]  /*c9c10*/  PRMT R2, R252, 0x7772, RZ ;  /* 0x00007772fc027816 */ /* 0x000fe200000000ff */
[----:B------:R-:W-:-:S04]  /*c9c20*/  ULDC UR8, c[0x0][0x228] ;  /* 0x00008a0000087ab9 */ /* 0x000fc80000000800 */
[----:B------:R0:W-:Y:S01]  /*c9c30*/  @P5 STG.E.U8 desc[UR10][R216.64], R4 ;  /* 0x00000004d8005986 */ /* 0x0001e2000c10110a */
[C---:B------:R-:W-:Y:S01]  /*c9c40*/  ISETP.LT.AND P5, PT, R6.reuse, UR6, !P4 ;  /* 0x0000000606007c0c */ /* 0x040fe2000e7a1270 */
[----:B------:R-:W-:Y:S01]  /*c9c50*/  ULDC UR6, c[0x0][0x228] ;  /* 0x00008a0000067ab9 */ /* 0x000fe20000000800 */
[----:B------:R-:W-:Y:S01]  /*c9c60*/  ISETP.GE.AND P1, PT, R5, UR4, PT ;  /* 0x0000000405007c0c */ /* 0x000fe2000bf26270 */
[----:B------:R-:W-:Y:S01]  /*c9c70*/  ULDC UR4, c[0x0][0x228] ;  /* 0x00008a0000047ab9 */ /* 0x000fe20000000800 */
[----:B------:R-:W-:Y:S01]  /*c9c80*/  ISETP.LT.AND P4, PT, R7, UR6, !P4 ;  /* 0x0000000607007c0c */ /* 0x000fe2000e781270 */
[----:B------:R-:W-:Y:S01]  /*c9c90*/  ULDC UR6, c[0x0][0x228] ;  /* 0x00008a0000067ab9 */ /* 0x000fe20000000800 */
[----:B----4-:R1:W-:Y:S01]  /*c9ca0*/  @P6 STG.E.U8 desc[UR10][R220.64], R3 ;  /* 0x00000003dc006986 */ /* 0x0103e2000c10110a */
[----:B------:R-:W-:Y:S02]  /*c9cb0*/  ISETP.LT.AND P6, PT, R6, UR4, !P0 ;  /* 0x0000000406007c0c */ /* 0x000fe4000c7c1270 */
        /* <DEDUP_REMOVED lines=8> */
[----:B------:R-:W-:-:S03]  /*c9d40*/  PRMT R3, R248, 0x7770, RZ ;  /* 0x00007770f8037816 */ /* 0x000fc600000000ff */
[----:B0-----:R-:W3:Y:S04]  /*c9d50*/  LDL.LU.64 R224, [R1+0x938] ;  /* 0x0009380001e07983 */ /* 0x001ee80000300a00 */
[----:B------:R-:W3:Y:S01]  /*c9d60*/  LDL.LU.64 R214, [R1+0x930] ;  /* 0x0009300001d67983 */ /* 0x000ee20000300a00 */
[----:B------:R-:W-:Y:S01]  /*c9d70*/  ISETP.GE.AND P5, PT, R5, UR4, PT ;  /* 0x0000000405007c0c */ /* 0x000fe2000bfa6270 */
[----:B------:R-:W-:Y:S02]  /*c9d80*/  ULDC UR4, c[0x0][0x228] ;  /* 0x00008a0000047ab9 */ /* 0x000fe40000000800 */
[----:B------:R-:W-:Y:S01]  /*c9d90*/  @P4 STG.E.U8 desc[UR10][R218.64], R4 ;  /* 0x00000004da004986 */ /* 0x000fe2000c10110a */
[----:B------:R-:W-:-:S03]  /*c9da0*/  PRMT R5, R248, 0x7771, RZ ;  /* 0x00007771f8057816 */ /* 0x000fc600000000ff */
[----:B------:R0:W-:Y:S04]  /*c9db0*/  @P6 STG.E.U8 desc[UR10][R222.64], R3 ;  /* 0x00000003de006986 */ /* 0x0001e8000c10110a */
[----:B0-----:R-:W3:Y:S04]  /*c9dc0*/  LDL.LU.64 R222, [R1+0x928] ;  /* 0x0009280001de7983 */ /* 0x001ee80000300a00 */
[----:B--2---:R0:W-:Y:S04]  /*c9dd0*/  @P0 STG.E.U8 desc[UR10][R226.64], R5 ;  /* 0x00000005e2000986 */ /* 0x0041e8000c10110a */
[----:B0-----:R-:W2:Y:S01]  /*c9de0*/  LDL.LU.64 R226, [R1+0x920] ;  /* 0x0009200001e27983 */ /* 0x001ea20000300a00 */
[----:B------:R-:W-:Y:S01]  /*c9df0*/  ISETP.LT.AND P4, PT, R6, UR4, !P1 ;  /* 0x0000000406007c0c */ /* 0x000fe2000cf81270 */
[----:B------:R-:W-:Y:S01]  /*c9e00*/  ULDC UR4, c[0x0][0x22c] ;  /* 0x00008b0000047ab9 */ /* 0x000fe20000000800 */
[----:B------:R-:W-:Y:S01]  /*c9e10*/  ISETP.LT.AND P1, PT, R7, UR6, !P1 ;  /* 0x0000000607007c0c */ /* 0x000fe2000cf21270 */
[----:B------:R-:W-:Y:S01]  /*c9e20*/  VIADD R3, R0, 0x1d6 ;  /* 0x000001d600037836 */ /* 0x000fe20000000000 */
[----:B------:R-:W-:Y:S01]  /*c9e30*/  PRMT R2, R248, 0x7772, RZ ;  /* 0x00007772f8027816 */ /* 0x000fe200000000ff */
[----:B------:R-:W2:Y:S01]  /*c9e40*/  LDL.LU R252, [R1+0x1c] ;  /* 0x00001c0001fc7983 */ /* 0x000ea20000300800 */
[----:B------:R-:W-:Y:S01]  /*c9e50*/  ISETP.LT.AND P6, PT, R6, UR8, !P5 ;  /* 0x0000000806007c0c */ /* 0x000fe2000efc1270 */
[----:B------:R-:W-:Y:S01]  /*c9e60*/  ULDC UR6, c[0x0][0x228] ;  /* 0x00008a0000067ab9 */ /* 0x000fe20000000800 */
[----:B------:R-:W-:Y:S01]  /*c9e70*/  ISETP.GE.AND P0, PT, R8, UR4, PT ;  /* 0x0000000408007c0c */ /* 0x000fe2000bf06270 */
[----:B------:R-:W-:Y:S01]  /*c9e80*/  ULDC UR4, c[0x0][0x22c] ;  /* 0x00008b0000047ab9 */ /* 0x000fe20000000800 */
[----:B------:R-:W2:Y:S04]  /*c9e90*/  LDL.LU.64 R218, [R1+0x918] ;  /* 0x0009180001da7983 */ /* 0x000ea80000300a00 */
[----:B----4-:R0:W-:Y:S01]  /*c9ea0*/  @P4 STG.E.U8 desc[UR10][R220.64], R2 ;  /* 0x00000002dc004986 */ /* 0x0101e2000c10110a */
[----:B------:R-:W-:Y:S01]  /*c9eb0*/  ISETP.GE.AND P4, PT, R3, UR4, PT ;  /* 0x0000000403007c0c */ /* 0x000fe2000bf86270 */
[----:B------:R-:W-:Y:S01]  /*c9ec0*/  ULDC UR4, c[0x0][0x228] ;  /* 0x00008a0000047ab9 */ /* 0x000fe20000000800 */
[----:B------:R-:W-:-:S02]  /*c9ed0*/  PRMT R3, R248, 0x7773, RZ ;  /* 0x00007773f8037816 */ /* 0x000fc400000000ff */
[----:B------:R-:W-:Y:S01]  /*c9ee0*/  PRMT R4, R217, 0x7770, RZ ;  /* 0x00007770d9047816 */ /* 0x000fe200000000ff */
[----:B------:R-:W-:Y:S01]  /*c9ef0*/  VIADD R5, R0, 0x1d7 ;  /* 0x000001d700057836 */ /* 0x000fe20000000000 */
[----:B------:R-:W-:Y:S01]  /*c9f00*/  ISETP.LT.AND P5, PT, R7, UR4, !P5 ;  /* 0x0000000407007c0c */ /* 0x000fe2000efa1270 */
[----:B------:R-:W-:Y:S01]  /*c9f10*/  ULDC UR4, c[0x0][0x22c] ;  /* 0x00008b0000047ab9 */ /* 0x000fe20000000800 */
        /* <DEDUP_REMOVED lines=11> */
[----:B------:R-:W3:Y:S04]  /*c9fd0*/  LDL.LU R248, [R1] ;  /* 0x0000000001f87983 */ /* 0x000ee80000300800 */
        /* <DEDUP_REMOVED lines=9> */
[----:B------:R-:W-:Y:S01]  /*ca070*/  ULDC UR4, c[0x0][0x22c] ;  /* 0x00008b0000047ab9 */ /* 0x000fe20000000800 */
[----:B------:R-:W-:Y:S01]  /*ca080*/  PRMT R4, R217, 0x7773, RZ ;  /* 0x00007773d9047816 */ /* 0x000fe200000000ff */
[----:B------:R-:W-:Y:S01]  /*ca090*/  ULDC UR6, c[0x0][0x228] ;  /* 0x00008a0000067ab9 */ /* 0x000fe20000000800 */
[----:B------:R-:W-:Y:S01]  /*ca0a0*/  ISETP.GE.AND P6, PT, R5, UR4, PT ;  /* 0x0000000405007c0c */ /* 0x000fe2000bfc6270 */
[----:B------:R-:W-:Y:S01]  /*ca0b0*/  ULDC UR4, c[0x0][0x228] ;  /* 0x00008a0000047ab9 */ /* 0x000fe20000000800 */
[C---:B------:R-:W-:Y:S01]  /*ca0c0*/  PRMT R2, R252.reuse, 0x7770, RZ ;  /* 0x00007770fc027816 */ /* 0x040fe200000000ff */
[----:B------:R-:W2:Y:S01]  /*ca0d0*/  LDL.LU.64 R216, [R1+0x8e0] ;  /* 0x0008e00001d87983 */ /* 0x000ea20000300a00 */
[----:B------:R-:W-:-:S03]  /*ca0e0*/  PRMT R5, R252, 0x7771, RZ ;  /* 0x00007771fc057816 */ /* 0x000fc600000000ff */
[----:B------:R-:W-:Y:S01]  /*ca0f0*/  @P0 STG.E.U8 desc[UR10][R218.64], R4 ;  /* 0x00000004da000986 */ /* 0x000fe2000c10110a */
[----:B------:R-:W-:Y:S01]  /*ca100*/  ISETP.LT.AND P0, PT, R6, UR4, !P1 ;  /* 0x0000000406007c0c */ /* 0x000fe2000cf01270 */
[----:B------:R-:W-:Y:S01]  /*ca110*/  VIADD R8, R0, 0x1d9 ;  /* 0x000001d900087836 */ /* 0x000fe20000000000 */
[----:B------:R-:W-:Y:S01]  /*ca120*/  ISETP.LT.AND P1, PT, R7, UR6, !P1 ;  /* 0x0000000607007c0c */ /* 0x000fe2000cf21270 */
[----:B------:R-:W-:Y:S01]  /*ca130*/  ULDC UR4, c[0x0][0x22c] ;  /* 0x00008b0000047ab9 */ /* 0x000fe20000000800 */
[----:B------:R-:W-:Y:S01]  /*ca140*/  PRMT R3, R252, 0x7772, RZ ;  /* 0x00007772fc037816 */ /* 0x000fe200000000ff */
[----:B------:R-:W-:Y:S01]  /*ca150*/  ULDC UR6, c[0x0][0x228] ;  /* 0x00008a0000067ab9 */ /* 0x000fe20000000800 */
[----:B----4-:R0:W-:Y:S02]  /*ca160*/  @P5 STG.E.U8 desc[UR10][R220.64], R2 ;  /* 0x00000002dc005986 */ /* 0x0101e4000c10110a */
[----:B0-----:R-:W-:Y:S02]  /*ca170*/  VIADD R2, R0, 0x1da ;  /* 0x000001da00027836 */ /* 0x001fe40000000000 */
[----:B---3--:R0:W-:Y:S01]  /*ca180*/  @P4 STG.E.U8 desc[UR10][R224.64], R5 ;  /* 0x00000005e0004986 */ /* 0x0081e2000c10110a */
[----:B------:R-:W-:Y:S01]  /*ca190*/  ISETP.GE.AND P4, PT, R8, UR4, PT ;  /* 0x0000000408007c0c */ /* 0x000fe2000bf86270 */
[----:B------:R-:W-:-:S02]  /*ca1a0*/  ULDC UR4, c[0x0][0x22c] ;  /* 0x00008b0000047ab9 */ /* 0x000fc40000000800 */
[----:B0-----:R-:W3:Y:S04]  /*ca1b0*/  LDL.LU.64 R224, [R1+0x8d8] ;  /* 0x0008d80001e07983 */ /* 0x001ee80000300a00 */
[----:B------:R-:W4:Y:S04]  /*ca1c0*/  LDL.LU.64 R218, [R1+0x8d0] ;  /* 0x0008d00001da7983 */ /* 0x000f280000300a00 */
[----:B------:R-:W4:Y:S04]  /*ca1d0*/  LDL.LU R213, [R1+0x4] ;  /* 0x0000040001d57983 */ /* 0x000f280000300800 */
[----:B------:R0:W-:Y:S01]  /*ca1e0*/  @P0 STG.E.U8 desc[UR10][R222.64], R3 ;  /* 0x00000003de000986 */ /* 0x0001e2000c10110a */
[----:B------:R-:W-:Y:S01]  /*ca1f0*/  ISETP.GE.AND P0, PT, R2, UR4, PT ;  /* 0x0000000402007c0c */ /* 0x000fe2000bf06270 */
[----:B------:R-:W-:Y:S01]  /*ca200*/  ULDC UR4, c[0x0][0x228] ;  /* 0x00008a0000047ab9 */ /* 0x000fe20000000800 */
[----:B------:R-:W-:Y:S01]  /*ca210*/  PRMT R2, R252, 0x7773, RZ ;  /* 0x00007773fc027816 */ /* 0x000fe200000000ff */
[----:B------:R-:W4:Y:S04]  /*ca220*/  LDL.LU.64 R220, [R1+0x8c8] ;  /* 0x0008c80001dc7983 */ /* 0x000f280000300a00 */
        /* <DEDUP_REMOVED lines=10> */
[----:B------:R-:W-:Y:S01]  /*ca2d0*/  ISETP.GE.AND P1, PT, R5, UR4, PT ;  /* 0x0000000405007c0c */ /* 0x000fe2000bf26270 */
[----:B------:R-:W-:Y:S01]  /*ca2e0*/  ULDC UR4, c[0x0][0x228] ;  /* 0x00008a0000047ab9 */ /* 0x000fe20000000800 */
[----:B------:R-:W-:Y:S01]  /*ca2f0*/  PRMT R2, R248, 0x7772, RZ ;  /* 0x00007772f8027816 */ /* 0x000fe200000000ff */
[----:B------:R-:W-:Y:S02]  /*ca300*/  ULDC UR8, c[0x0][0x228] ;  /* 0x00008a0000087ab9 */ /* 0x000fe40000000800 */
[----:B------:R0:W-:Y:S01]  /*ca310*/  @P5 STG.E.U8 desc[UR10][R216.64], R4 ;  /* 0x00000004d8005986 */ /* 0x0001e2000c10110a */
[----:B------:R-:W-:Y:S01]  /*ca320*/  ISETP.LT.AND P5, PT, R6, UR6, !P4 ;  /* 0x0000000606007c0c */ /* 0x000fe2000e7a1270 */
[----:B------:R-:W-:-:S02]  /*ca330*/  ULDC UR6, c[0x0][0x228] ;  /* 0x00008a0000067ab9 */ /* 0x000fc40000000800 */
[C---:B------:R-:W-:Y:S01]  /*ca340*/  ISETP.LT.AND P4, PT, R7.reuse, UR6, !P4 ;  /* 0x0000000607007c0c */ /* 0x040fe2000e781270 */
[----:B------:R-:W-:Y:S01]  /*ca350*/  ULDC UR6, c[0x0][0x228] ;  /* 0x00008a0000067ab9 */ /* 0x000fe20000000800 */
[----:B------:R-:W-:Y:S01]  /*ca360*/  VIADD R5, R0, 0x1dc ;  /* 0x000001dc00057836 */ /* 0x000fe20000000000 */
[----:B0-----:R-:W-:Y:S01]  /*ca370*/  PRMT R4, R248, 0x7773, RZ ;  /* 0x00007773f8047816 */ /* 0x001fe200000000ff */
[----:B---3--:R0:W-:Y:S01]  /*ca380*/  @P6 STG.E.U8 desc[UR10][R224.64], R3 ;  /* 0x00000003e0006986 */ /* 0x0081e2000c10110a */
[----:B------:R-:W-:Y:S01]  /*ca390*/  ISETP.LT.AND P6, PT, R6, UR4, !P0 ;  /* 0x0000000406007c0c */ /* 0x000fe2000c7c1270 */
[----:B------:R-:W-:Y:S01]  /*ca3a0*/  ULDC UR4, c[0x0][0x22c] ;  /* 0x00008b0000047ab9 */ /* 0x000fe20000000800 */
[----:B------:R-:W-:Y:S01]  /*ca3b0*/  ISETP.LT.AND P0, PT, R7, UR6, !P0 ;  /* 0x0000000607007c0c */ /* 0x000fe2000c701270 */
[----:B0-----:R-:W3:Y:S01]  /*ca3c0*/  LDL.LU.64 R224, [R1+0x8b0] ;  /* 0x0008b00001e07983 */ /* 0x001ee20000300a00 */
[----:B----4-:R-:W-:Y:S01]  /*ca3d0*/  PRMT R3, R213, 0x7770, RZ ;  /* 0x00007770d5037816 */ /* 0x010fe200000000ff */
[----:B------:R-:W-:-:S02]  /*ca3e0*/  ULDC UR6, c[0x0][0x228] ;  /* 0x00008a0000067ab9 */ /* 0x000fc40000000800 */
[----:B------:R-:W-:Y:S01]  /*ca3f0*/  @P5 STG.E.U8 desc[UR10][R218.64], R2 ;  /* 0x00000002da005986 */ /* 0x000fe2000c10110a */
[----:B------:R-:W-:Y:S01]  /*ca400*/  ISETP.GE.AND P5, PT, R5, UR4, PT ;  /* 0x0000000405007c0c */ /* 0x000fe2000bfa6270 */
[----:B------:R-:W-:Y:S01]  /*ca410*/  ULDC UR4, c[0x0][0x228] ;  /* 0x00008a0000047ab9 */ /* 0x000fe20000000800 */
[C---:B------:R-:W-:Y:S01]  /*ca420*/  PRMT R5, R213.reuse, 0x7771, RZ ;  /* 0x00007771d5057816 */ /* 0x040fe200000000ff */
[----:B------:R-:W4:Y:S04]  /*ca430*/  LDL.LU R252, [R1+0x8] ;  /* 0x0000080001fc7983 */ /* 0x000f280000300800 */
[----:B------:R-:W-:Y:S04]  /*ca440*/  @P4 STG.E.U8 desc[UR10][R220.64], R4 ;  /* 0x00000004dc004986 */ /* 0x000fe8000c10110a */
[----:B------:R-:W3:Y:S04]  /*ca450*/  LDL.LU.64 R214, [R1+0x8a8] ;  /* 0x0008a80001d67983 */ /* 0x000ee80000300a00 */
[----:B------:R-:W-:Y:S04]  /*ca460*/  @P6 STG.E.U8 desc[UR10][R222.64], R3 ;  /* 0x00000003de006986 */ /* 0x000fe8000c10110a */
[----:B------:R-:W3:Y:S04]  /*ca470*/  LDL.LU.64 R216, [R1+0x8a0] ;  /* 0x0008a00001d87983 */ /* 0x000ee80000300a00 */
[----:B--2---:R0:W-:Y:S04]  /*ca480*/  @P0 STG.E.U8 desc[UR10][R226.64], R5 ;  /* 0x00000005e2000986 */ /* 0x0041e8000c10110a */
[----:B0-----:R-:W2:Y:S01]  /*ca490*/  LDL.LU.64 R226, [R1+0x898] ;  /* 0x0008980001e27983 */ /* 0x001ea20000300a00 */
[----:B------:R-:W-:Y:S01]  /*ca4a0*/  ISETP.LT.AND P4, PT, R6, UR4, !P1 ;  /* 0x0000000406007c0c */ /* 0x000fe2000cf81270 */
[----:B------:R-:W-:Y:S01]  /*ca4b0*/  ULDC UR4, c[0x0][0x22c] ;  /* 0x00008b0000047ab9 */ /* 0x000fe20000000800 */
[----:B------:R-:W-:Y:S01]  /*ca4c0*/  PRMT R2, R213, 0x7772, RZ ;  /* 0x00007772d5027816 */ /* 0x000fe200000000ff */
[----:B------:R-:W-:Y:S01]  /*ca4d0*/  VIADD R3, R0, 0x1de ;  /* 0x000001de00037836 */ /* 0x000fe20000000000 */
[----:B------:R-:W2:Y:S01]  /*ca4e0*/  LDL.LU.64 R220, [R1+0x890] ;  /* 0x0008900001dc7983 */ /* 0x000ea20000300a00 */
[----:B------:R-:W-:Y:S01]  /*ca4f0*/  ISETP.GE.AND P0, PT, R8, UR4, PT ;  /* 0x0000000408007c0c */ /* 0x000fe2000bf06270 */
[----:B------:R-:W-:-:S02]  /*ca500*/  ULDC UR4, c[0x0][0x22c] ;  /* 0x00008b0000047ab9 */ /* 0x000fc40000000800 */
[----:B------:R-:W2:Y:S01]  /*ca510*/  LDL.LU R248, [R1+0xc] ;  /* 0x00000c0001f87983 */ /* 0x000ea20000300800 */
[----:B------:R-:W-:Y:S02]  /*ca520*/  ISETP.LT.AND P1, PT, R7, UR6, !P1 ;  /* 0x0000000607007c0c */ /* 0x000fe4000cf21270 */
[----:B------:R-:W-:Y:S01]  /*ca530*/  ISETP.LT.AND P6, PT, R6, UR8, !P5 ;  /* 0x0000000806007c0c */ /* 0x000fe2000efc1270 */
[----:B------:R-:W2:Y:S01]  /*ca540*/  LDL.LU.64 R218, [R1+0x888] ;  /* 0x0008880001da7983 */ /* 0x000ea20000300a00 */
[----:B----4-:R-:W-:-:S03]  /*ca550*/  PRMT R4, R252, 0x7770, RZ ;  /* 0x00007770fc047816 */ /* 0x010fc600000000ff */
[----:B---3--:R0:W-:Y:S01]  /*ca560*/  @P4 STG.E.U8 desc[UR10][R224.64], R2 ;  /* 0x00000002e0004986 */ /* 0x0081e2000c10110a */
[----:B------:R-:W-:Y:S01]  /*ca570*/  ISETP.GE.AND P4, PT, R3, UR4, PT ;  /* 0x0000000403007c0c */ /* 0x000fe2000bf86270 */
[----:B------:R-:W-:Y:S01]  /*ca580*/  ULDC UR4, c[0x0][0x228] ;  /* 0x00008a0000047ab9 */ /* 0x000fe20000000800 */
[C---:B------:R-:W-:Y:S01]  /*ca590*/  VIADD R5, R0.reuse, 0x1df ;  /* 0x000001df00057836 */ /* 0x040fe20000000000 */
[----:B------:R-:W3:Y:S01]  /*ca5a0*/  LDL.LU.64 R222, [R1+0x880] ;  /* 0x0008800001de7983 */ /* 0x000ee20000300a00 */
[----:B------:R-:W-:Y:S01]  /*ca5b0*/  ISETP.LT.AND P5, PT, R7, UR4, !P5 ;  /* 0x0000000407007c0c */ /* 0x000fe2000efa1270 */
[----:B------:R-:W-:Y:S01]  /*ca5c0*/  ULDC UR6, c[0x0][0x228] ;  /* 0x00008a0000067ab9 */ /* 0x000fe20000000800 */
[----:B------:R-:W-:Y:S01]  /*ca5d0*/  PRMT R3, R213, 0x7773, RZ ;  /* 0x00007773d5037816 */ /* 0x000fe200000000ff */
[----:B------:R-:W-:Y:S01]  /*ca5e0*/  ULDC UR4, c[0x0][0x22c] ;  /* 0x00008b0000047ab9 */ /* 0x000fe20000000800 */
[----:B------:R-:W-:Y:S01]  /*ca5f0*/  VIADD R8, R0, 0x1e1 ;  /* 0x000001e100087836 */ /* 0x000fe20000000000 */
[----:B------:R-:W-:Y:S01]  /*ca600*/  ULDC UR8, c[0x0][0x228] ;  /* 0x00008a0000087ab9 */ /* 0x000fe20000000800 */
[----:B0-----:R-:W-:Y:S01]  /*ca610*/  PRMT R2, R252, 0x7771, RZ ;  /* 0x00007771fc027816 */ /* 0x001fe200000000ff */
[----:B------:R-:W4:Y:S04]  /*ca620*/  LDL.LU.64 R224, [R1+0x878] ;  /* 0x0008780001e07983 */ /* 0x000f280000300a00 */
[----:B------:R-:W-:Y:S04]  /*ca630*/  @P1 STG.E.U8 desc[UR10][R214.64], R3 ;  /* 0x00000003d6001986 */ /* 0x000fe8000c10110a */
[----:B------:R-:W-:Y:S04]  /*ca640*/  @P6 STG.E.U8 desc[UR10][R216.64], R4 ;  /* 0x00000004d8006986 */ /* 0x000fe8000c10110a */
[----:B--2---:R0:W-:Y:S04]  /*ca650*/  @P5 STG.E.U8 desc[UR10][R226.64], R2 ;  /* 0x00000002e2005986 */ /* 0x0041e8000c10110a */
[----:B0-----:R-:W2:Y:S01]  /*ca660*/  LDL.LU.64 R226, [R1+0x870] ;  /* 0x0008700001e27983 */ /* 0x001ea20000300a00 */
[----:B------:R-:W-:Y:S01]  /*ca670*/  ISETP.LT.AND P6, PT, R6, UR6, !P0 ;  /* 0x0000000606007c0c */ /* 0x000fe2000c7c1270 */
[----:B------:R-:W-:Y:S01]  /*ca680*/  ULDC UR6, c[0x0][0x228] ;  /* 0x00008a0000067ab9 */ /* 0x000fe20000000800 */
[----:B------:R-:W-:Y:S01]  /*ca690*/  ISETP.GE.AND P1, PT, R5, UR4, PT ;  /* 0x0000000405007c0c */ /* 0x000fe2000bf26270 */
[----:B------:R-:W-:Y:S01]  /*ca6a0*/  ULDC UR4, c[0x0][0x228] ;  /* 0x00008a0000047ab9 */ /* 0x000fe20000000800 */
[----:B------:R-:W-:-:S02]  /*ca6b0*/  ISETP.LT.AND P0, PT, R7, UR6, !P0 ;  /* 0x0000000607007c0c */ /* 0x000fc4000c701270 */
[----:B------:R-:W-:Y:S01]  /*ca6c0*/  PRMT R3, R252, 0x7772, RZ ;  /* 0x00007772fc037816 */ /* 0x000fe200000000ff */
[----:B------:R-:W-:Y:S01]  /*ca6d0*/  VIADD R5, R0, 0x1e0 ;  /* 0x000001e000057836 */ /* 0x000fe20000000000 */
[----:B------:R-:W-:Y:S01]  /*ca6e0*/  ISETP.LT.AND P5, PT, R6, UR4, !P4 ;  /* 0x0000000406007c0c */ /* 0x000fe2000e7a1270 */
[----:B------:R-:W2:Y:S01]  /*ca6f0*/  LDL.LU.64 R214, [R1+0x868] ;  /* 0x0008680001d67983 */ /* 0x000ea20000300a00 */
[----:B------:R-:W-:Y:S01]  /*ca700*/  PRMT R4, R252, 0x7773, RZ ;  /* 0x00007773fc047816 */ /* 0x000fe200000000ff */
[----:B------:R-:W-:Y:S01]  /*ca710*/  ULDC UR6, c[0x0][0x228] ;  /* 0x00008a0000067ab9 */ /* 0x000fe20000000800 */
[----:B------:R-:W-:Y:S01]  /*ca720*/  PRMT R2, R248, 0x7770, RZ ;  /* 0x00007770f8027816 */ /* 0x000fe200000000ff */
[----:B------:R0:W-:Y:S01]  /*ca730*/  @P6 STG.E.U8 desc[UR10][R220.64], R3 ;  /* 0x00000003dc006986 */ /* 0x0001e2000c10110a */
[----:B------:R-:W-:Y:S01]  /*ca740*/  ULDC UR4, c[0x0][0x22c] ;  /* 0x00008b0000047ab9 */ /* 0x000fe20000000800 */
[----:B------:R-:W-:Y:S01]  /*ca750*/  ISETP.LT.AND P4, PT, R7, UR6, !P4 ;  /* 0x0000000607007c0c */ /* 0x000fe2000e781270 */
[----:B------:R-:W-:Y:S01]  /*ca760*/  ULDC UR6, c[0x0][0x228] ;  /* 0x00008a0000067ab9 */ /* 0x000fe20000000800 */
[----:B------:R-:W-:Y:S01]  /*ca770*/  ISETP.GE.AND P6, PT, R5, UR4, PT ;  /* 0x0000000405007c0c */ /* 0x000fe2000bfc6270 */
[----:B------:R-:W-:Y:S01]  /*ca780*/  @P0 STG.E.U8 desc[UR10][R218.64], R4 ;  /* 0x00000004da000986 */ /* 0x000fe2000c10110a */
[----:B------:R-:W-:-:S03]  /*ca790*/  ULDC UR4, c[0x0][0x228] ;  /* 0x00008a0000047ab9 */ /* 0x000fc60000000800 */
[----:B0-----:R-:W2:Y:S01]  /*ca7a0*/  LDL.LU.64 R220, [R1+0x860] ;  /* 0x0008600001dc7983 */ /* 0x001ea20000300a00 */
[----:B------:R-:W-:Y:S01]  /*ca7b0*/  ISETP.LT.AND P0, PT, R6, UR4, !P1 ;  /* 0x0000000406007c0c */ /* 0x000fe2000cf01270 */
[----:B------:R-:W-:Y:S01]  /*ca7c0*/  ULDC UR4, c[0x0][0x22c] ;  /* 0x00008b0000047ab9 */ /* 0x000fe20000000800 */
[C---:B------:R-:W-:Y:S02]  /*ca7d0*/  PRMT R5, R248.reuse, 0x7771, RZ ;  /* 0x00007771f8057816 */ /* 0x040fe400000000ff */
[----:B------:R-:W-:Y:S01]  /*ca7e0*/  PRMT R3, R248, 0x7772, RZ ;  /* 0x00007772f8037816 */ /* 0x000fe200000000ff */
[----:B---3--:R0:W-:Y:S04]  /*ca7f0*/  @P5 STG.E.U8 desc[UR10][R222.64], R2 ;  /* 0x00000002de005986 */ /* 0x0081e8000c10110a */
[----:B0-----:R-:W3:Y:S04]  /*ca800*/  LDL.LU.64 R222, [R1+0x858] ;  /* 0x0008580001de7983 */ /* 0x001ee80000300a00 */
[----:B----4-:R0:W-:Y:S04]  /*ca810*/  @P4 STG.E.U8 desc[UR10][R224.64], R5 ;  /* 0x00000005e0004986 */ /* 0x0101e8000c10110a */
[----:B0-----:R-:W4:Y:S04]  /*ca820*/  LDL.LU.64 R224, [R1+0x850] ;  /* 0x0008500001e07983 */ /* 0x001f280000300a00 */
[----:B------:R-:W4:Y:S04]  /*ca830*/  LDL.LU.64 R216, [R1+0x848] ;  /* 0x0008480001d87983 */ /* 0x000f280000300a00 */
[----:B------:R-:W4:Y:S04]  /*ca840*/  LDL.LU.64 R218, [R1+0x840] ;  /* 0x0008400001da7983 */ /* 0x000f280000300a00 */
[----:B--2---:R0:W-:Y:S04]  /*ca850*/  @P0 STG.E.U8 desc[UR10][R226.64], R3 ;  /* 0x00000003e2000986 */ /* 0x0041e8000c10110a */
[----:B0-----:R-:W2:Y:S01]  /*ca860*/  LDL.LU.64 R226, [R1+0x838] ;  /* 0x0008380001e27983 */ /* 0x001ea20000300a00 */
[----:B------:R-:W-:Y:S01]  /*ca870*/  VIADD R2, R0, 0x1e2 ;  /* 0x000001e200027836 */ /* 0x000fe20000000000 */
[----:B------:R-:W-:-:S02]  /*ca880*/  ISETP.LT.AND P1, PT, R7, UR6, !P1 ;  /* 0x0000000607007c0c */ /* 0x000fc4000cf21270 */
[----:B------:R-:W-:Y:S02]  /*ca890*/  ISETP.LT.AND P5, PT, R6, UR8, !P6 ;  /* 0x0000000806007c0c */ /* 0x000fe4000f7a1270 */
[----:B------:R-:W-:Y:S01]  /*ca8a0*/  PRMT R4, R232, 0x7770, RZ ;  /* 0x00007770e8047816 */ /* 0x000fe200000000ff */
[----:B------:R-:W-:Y:S01]  /*ca8b0*/  VIADD R5, R0, 0x1e3 ;  /* 0x000001e300057836 */ /* 0x000fe20000000000 */
[----:B------:R-:W-:Y:S01]  /*ca8c0*/  ISETP.GE.AND P4, PT, R8, UR4, PT ;  /* 0x0000000408007c0c */ /* 0x000fe2000bf86270 */
[----:B------:R-:W-:Y:S01]  /*ca8d0*/  ULDC UR4, c[0x0][0x22c] ;  /* 0x00008b0000047ab9 */ /* 0x000fe20000000800 */
[----:B------:R-:W-:Y:S01]  /*ca8e0*/  ULDC UR6, c[0x0][0x228] ;  /* 0x00008a0000067ab9 */ /* 0x000fe20000000800 */
[----:B------:R-:W-:Y:S01]  /*ca8f0*/  ISETP.GE.AND P0, PT, R2, UR4, PT ;  /* 0x0000000402007c0c */ /* 0x000fe2000bf06270 */
[----:B------:R-:W-:Y:S01]  /*ca900*/  ULDC UR4, c[0x0][0x228] ;  /* 0x00008a0000047ab9 */ /* 0x000fe20000000800 */
[----:B------:R-:W-:Y:S01]  /*ca910*/  PRMT R3, R232, 0x7771, RZ ;  /* 0x00007771e8037816 */ /* 0x000fe200000000ff */
[----:B------:R-:W-:Y:S01]  /*ca920*/  ULDC UR8, c[0x0][0x228] ;  /* 0x00008a0000087ab9 */ /* 0x000fe20000000800 */
[----:B------:R-:W-:Y:S01]  /*ca930*/  ISETP.LT.AND P6, PT, R7, UR4, !P6 ;  /* 0x0000000407007c0c */ /* 0x000fe2000f7c1270 */
[----:B------:R-:W-:Y:S01]  /*ca940*/  ULDC UR4, c[0x0][0x22c] ;  /* 0x00008b0000047ab9 */ /* 0x000fe20000000800 */
[----:B------:R-:W-:-:S05]  /*ca950*/  PRMT R2, R248, 0x7773, RZ ;  /* 0x00007773f8027816 */ /* 0x000fca00000000ff */
[----:B------:R-:W-:Y:S01]  /*ca960*/  @P1 STG.E.U8 desc[UR10][R214.64], R2 ;  /* 0x00000002d6001986 */ /* 0x000fe2000c10110a */
[----:B------:R-:W-:Y:S01]  /*ca970*/  ISETP.GE.AND P1, PT, R5, UR4, PT ;  /* 0x0000000405007c0c */ /* 0x000fe2000bf26270 */
[----:B------:R-:W-:Y:S02]  /*ca980*/  ULDC UR4, c[0x0][0x228] ;  /* 0x00008a0000047ab9 */ /* 0x000fe40000000800 */
[----:B------:R0:W-:Y:S01]  /*ca990*/  @P5 STG.E.U8 desc[UR10][R220.64], R4 ;  /* 0x00000004dc005986 */ /* 0x0001e2000c10110a */
[----:B------:R-:W-:Y:S01]  /*ca9a0*/  ISETP.LT.AND P5, PT, R6, UR6, !P4 ;  /* 0x0000000606007c0c */ /* 0x000fe2000e7a1270 */
[----:B------:R-:W-:Y:S02]  /*ca9b0*/  ULDC UR6, c[0x0][0x228] ;  /* 0x00008a0000067ab9 */ /* 0x000fe40000000800 */
[----:B------:R-:W-:Y:S01]  /*ca9c0*/  ISETP.LT.AND P4, PT, R7, UR6, !P4 ;  /* 0x0000000607007c0c */ /* 0x000fe2000e781270 */
[----:B------:R-:W-:Y:S01]  /*ca9d0*/  ULDC UR6, c[0x0][0x228] ;  /* 0x00008a0000067ab9 */ /* 0x000fe20000000800 */
[----:B0-----:R-:W2:Y:S01]  /*ca9e0*/  LDL.LU.64 R220, [R1+0x830] ;  /* 0x0008300001dc7983 */ /* 0x001ea20000300a00 */
[----:B------:R-:W-:-:S02]  /*ca9f0*/  PRMT R2, R232, 0x7772, RZ ;  /* 0x00007772e8027816 */ /* 0x000fc400000000ff */
[----:B------:R-:W-:Y:S02]  /*caa00*/  PRMT R232, R232, 0x7773, RZ ;  /* 0x00007773e8e87816 */ /* 0x000fe400000000ff */
[----:B------:R-:W-:Y:S01]  /*caa10*/  PRMT R4, R233, 0x7771, RZ ;  /* 0x00007771e9047816 */ /* 0x000fe200000000ff */
[----:B---3--:R0:W-:Y:S01]  /*caa20*/  @P6 STG.E.U8 desc[UR10][R222.64], R3 ;  /* 0x00000003de006986 */ /* 0x0081e2000c10110a */
[----:B------:R-:W-:Y:S01]  /*caa30*/  ISETP.LT.AND P6, PT, R6, UR4, !P0 ;  /* 0x0000000406007c0c */ /* 0x000fe2000c7c1270 */
[----:B------:R-:W-:Y:S01]  /*caa40*/  VIADD R5, R0, 0x1e4 ;  /* 0x000001e400057836 */ /* 0x000fe20000000000 */
[----:B------:R-:W-:Y:S01]  /*caa50*/  ISETP.LT.AND P0, PT, R7, UR6, !P0 ;  /* 0x0000000607007c0c */ /* 0x000fe2000c701270 */
[----:B------:R-:W-:Y:S01]  /*caa60*/  ULDC UR4, c[0x0][0x22c] ;  /* 0x00008b0000047ab9 */ /* 0x000fe20000000800 */
[----:B------:R-:W-:Y:S01]  /*caa70*/  ULDC UR6, c[0x0][0x228] ;  /* 0x00008a0000067ab9 */ /* 0x000fe20000000800 */
[----:B0-----:R-:W3:Y:S01]  /*caa80*/  LDL.LU.64 R222, [R1+0x828] ;  /* 0x0008280001de7983 */ /* 0x001ee20000300a00 */
[----:B------:R-:W-:-:S03]  /*caa90*/  PRMT R3, R233, 0x7770, RZ ;  /* 0x00007770e9037816 */ /* 0x000fc600000000ff */
[----:B----4-:R0:W-:Y:S04]  /*caaa0*/  @P5 STG.E.U8 desc[UR10][R224.64], R2 ;  /* 0x00000002e0005986 */ /* 0x0101e8000c10110a */
[----:B------:R-:W-:Y:S04]  /*caab0*/  @P4 STG.E.U8 desc[UR10][R216.64], R232 ;  /* 0x000000e8d8004986 */ /* 0x000fe8000c10110a */
[----:B------:R-:W-:Y:S04]  /*caac0*/  @P6 STG.E.U8 desc[UR10][R218.64], R3 ;  /* 0x00000003da006986 */ /* 0x000fe8000c10110a */
[----:B0-----:R-:W4:Y:S04]  /*caad0*/  LDL.LU.64 R224, [R1+0x820] ;  /* 0x0008200001e07983 */ /* 0x001f280000300a00 */
[----:B--2---:R0:W-:Y:S04]  /*caae0*/  @P0 STG.E.U8 desc[UR10][R226.64], R4 ;  /* 0x00000004e2000986 */ /* 0x0041e8000c10110a */
[----:B0-----:R-:W2:Y:S01]  /*caaf0*/  LDL.LU.64 R226, [R1+0x818] ;  /* 0x0008180001e27983 */ /* 0x001ea20000300a00 */
[----:B------:R-:W-:Y:S01]  /*cab00*/  ISETP.GE.AND P5, PT, R5, UR4, PT ;  /* 0x0000000405007c0c */ /* 0x000fe2000bfa6270 */
[----:B------:R-:W-:-:S02]  /*cab10*/  ULDC UR4, c[0x0][0x228] ;  /* 0x00008a0000047ab9 */ /* 0x000fc40000000800 */
[----:B------:R-:W-:Y:S01]  /*cab20*/  ISETP.LT.AND P4, PT, R6, UR4, !P1 ;  /* 0x0000000406007c0c */ /* 0x000fe2000cf81270 */
[C---:B------:R-:W-:Y:S01]  /*cab30*/  VIADD R5, R0.reuse, 0x1e5 ;  /* 0x000001e500057836 */ /* 0x040fe20000000000 */
[----:B------:R-:W-:Y:S01]  /*cab40*/  PRMT R2, R233, 0x7772, RZ ;  /* 0x00007772e9027816 */ /* 0x000fe200000000ff */
[----:B------:R-:W-:Y:S01]  /*cab50*/  ULDC UR4, c[0x0][0x22c] ;  /* 0x00008b0000047ab9 */ /* 0x000fe20000000800 */
[----:B------:R-:W-:Y:S01]  /*cab60*/  VIADD R3, R0, 0x1e6 ;  /* 0x000001e600037836 */ /* 0x000fe20000000000 */
[----:B------:R-:W-:Y:S01]  /*cab70*/  ISETP.LT.AND P1, PT, R7, UR6, !P1 ;  /* 0x0000000607007c0c */ /* 0x000fe2000cf21270 */
[----:B------:R-:W2:Y:S01]  /*cab80*/  LDL.LU.64 R218, [R1+0x810] ;  /* 0x0008100001da7983 */ /* 0x000ea20000300a00 */
[----:B------:R-:W-:Y:S01]  /*cab90*/  ISETP.GE.AND P0, PT, R5, UR4, PT ;  /* 0x0000000405007c0c */ /* 0x000fe2000bf06270 */
[----:B------:R-:W-:Y:S01]  /*caba0*/  ULDC UR4, c[0x0][0x22c] ;  /* 0x00008b0000047ab9 */ /* 0x000fe20000000800 */
[----:B------:R-:W-:Y:S01]  /*cabb0*/  ISETP.LT.AND P6, PT, R6, UR8, !P5 ;  /* 0x0000000806007c0c */ /* 0x000fe2000efc1270 */
[----:B------:R-:W2:Y:S01]  /*cabc0*/  LDL.LU.64 R216, [R1+0x808] ;  /* 0x0008080001d87983 */ /* 0x000ea20000300a00 */
[----:B------:R-:W-:Y:S01]  /*cabd0*/  PRMT R233, R233, 0x7773, RZ ;  /* 0x00007773e9e97816 */ /* 0x000fe200000000ff */
[C---:B------:R-:W-:Y:S01]  /*cabe0*/  VIADD R4, R0.reuse, 0x1e7 ;  /* 0x000001e700047836 */ /* 0x040fe20000000000 */
[----:B------:R-:W-:Y:S01]  /*cabf0*/  ULDC UR6, c[0x0][0x228] ;  /* 0x00008a0000067ab9 */ /* 0x000fe20000000800 */
[----:B------:R0:W-:Y:S01]  /*cac00*/  @P4 STG.E.U8 desc[UR10][R220.64], R2 ;  /* 0x00000002dc004986 */ /* 0x0001e2000c10110a */
[----:B------:R-:W-:Y:S01]  /*cac10*/  ISETP.GE.AND P4, PT, R3, UR4, PT ;  /* 0x0000000403007c0c */ /* 0x000fe2000bf86270 */
[----:B------:R-:W-:Y:S01]  /*cac20*/  ULDC UR4, c[0x0][0x228] ;  /* 0x00008a0000047ab9 */ /* 0x000fe20000000800 */
[----:B------:R-:W-:Y:S01]  /*cac30*/  VIADD R5, R0, 0x1e9 ;  /* 0x000001e900057836 */ /* 0x000fe20000000000 */
[----:B------:R-:W-:Y:S01]  /*cac40*/  ISETP.LT.AND P5, PT, R7, UR4, !P5 ;  /* 0x0000000407007c0c */ /* 0x000fe2000efa1270 */
[----:B------:R-:W-:Y:S01]  /*cac50*/  ULDC UR4, c[0x0][0x22c] ;  /* 0x00008b0000047ab9 */ /* 0x000fe20000000800 */
[----:B------:R-:W-:Y:S01]  /*cac60*/  ULDC UR8, c[0x0][0x228] ;  /* 0x00008a0000087ab9 */ /* 0x000fe20000000800 */
[----:B0-----:R-:W2:Y:S01]  /*cac70*/  LDL.LU.64 R220, [R1+0x800] ;  /* 0x0008000001dc7983 */ /* 0x001ea20000300a00 */
[----:B------:R-:W-:-:S02]  /*cac80*/  PRMT R3, R234, 0x7770, RZ ;  /* 0x00007770ea037816 */ /* 0x000fc400000000ff */
[----:B------:R-:W-:Y:S01]  /*cac90*/  PRMT R2, R234, 0x7771, RZ ;  /* 0x00007771ea027816 */ /* 0x000fe200000000ff */
[----:B---3--:R0:W-:Y:S04]  /*caca0*/  @P1 STG.E.U8 desc[UR10][R222.64], R233 ;  /* 0x000000e9de001986 */ /* 0x0081e8000c10110a */
[----:B0-----:R-:W3:Y:S04]  /*cacb0*/  LDL.LU.64 R222, [R1+0x790] ;  /* 0x0007900001de7983 */ /* 0x001ee80000300a00 */
[----:B----4-:R0:W-:Y:S04]  /*cacc0*/  @P6 STG.E.U8 desc[UR10][R224.64], R3 ;  /* 0x00000003e0006986 */ /* 0x0101e8000c10110a */
[----:B0-----:R-:W4:Y:S04]  /*cacd0*/  LDL.LU.64 R224, [R1+0x788] ;  /* 0x0007880001e07983 */ /* 0x001f280000300a00 */
[----:B--2---:R0:W-:Y:S04]  /*cace0*/  @P5 STG.E.U8 desc[UR10][R226.64], R2 ;  /* 0x00000002e2005986 */ /* 0x0041e8000c10110a */
[----:B0-----:R-:W2:Y:S01]  /*cacf0*/  LDL.LU.64 R226, [R1+0x780] ;  /* 0x0007800001e27983 */ /* 0x001ea20000300a00 */
[----:B------:R-:W-:Y:S01]  /*cad00*/  ISETP.LT.AND P6, PT, R6, UR6, !P0 ;  /* 0x0000000606007c0c */ /* 0x000fe2000c7c1270 */
[----:B------:R-:W-:Y:S01]  /*cad10*/  ULDC UR6, c[0x0][0x228] ;  /* 0x00008a0000067ab9 */ /* 0x000fe20000000800 */
[----:B------:R-:W-:Y:S01]  /*cad20*/  ISETP.GE.AND P1, PT, R4, UR4, PT ;  /* 0x0000000404007c0c */ /* 0x000fe2000bf26270 */
[----:B------:R-:W-:Y:S01]  /*cad30*/  ULDC UR4, c[0x0][0x228] ;  /* 0x00008a0000047ab9 */ /* 0x000fe20000000800 */
[----:B------:R-:W-:Y:S01]  /*cad40*/  ISETP.LT.AND P0, PT, R7, UR6, !P0 ;  /* 0x0000000607007c0c */ /* 0x000fe2000c701270 */
[----:B------:R-:W2:Y:S01]  /*cad50*/  LDL.LU R248, [R1+0x70] ;  /* 0x0000700001f87983 */ /* 0x000ea20000300800 */
[----:B------:R-:W-:-:S02]  /*cad60*/  ISETP.LT.AND P5, PT, R6, UR4, !P4 ;  /* 0x0000000406007c0c */ /* 0x000fc4000e7a1270 */
[----:B------:R-:W-:Y:S01]  /*cad70*/  PRMT R3, R234, 0x7772, RZ ;  /* 0x00007772ea037816 */ /* 0x000fe200000000ff */
[----:B------:R-:W-:Y:S01]  /*cad80*/  VIADD R4, R0, 0x1e8 ;  /* 0x000001e800047836 */ /* 0x000fe20000000000 */
[----:B------:R-:W-:Y:S01]  /*cad90*/  ULDC UR6, c[0x0][0x228] ;  /* 0x00008a0000067ab9 */ /* 0x000fe20000000800 */
[----:B------:R-:W-:Y:S01]  /*cada0*/  PRMT R234, R234, 0x7773, RZ ;  /* 0x00007773eaea7816 */ /* 0x000fe200000000ff */
[----:B------:R-:W-:Y:S01]  /*cadb0*/  ULDC UR4, c[0x0][0x22c] ;  /* 0x00008b0000047ab9 */ /* 0x000fe20000000800 */
[----:B------:R0:W-:Y:S01]  /*cadc0*/  @P6 STG.E.U8 desc[UR10][R218.64], R3 ;  /* 0x00000003da006986 */ /* 0x0001e2000c10110a */
[----:B------:R-:W-:Y:S01]  /*cadd0*/  ISETP.LT.AND P4, PT, R7, UR6, !P4 ;  /* 0x0000000607007c0c */ /* 0x000fe2000e781270 */
[----:B------:R-:W-:Y:S01]  /*cade0*/  ULDC UR6, c[0x0][0x228] ;  /* 0x00008a0000067ab9 */ /* 0x000fe20000000800 */
[----:B------:R-:W-:Y:S01]  /*cadf0*/  PRMT R2, R235, 0x7770, RZ ;  /* 0x00007770eb027816 */ /* 0x000fe200000000ff */
[----:B------:R-:W-:Y:S01]  /*cae00*/  @P0 STG.E.U8 desc[UR10][R216.64], R234 ;  /* 0x000000ead8000986 */ /* 0x000fe2000c10110a */
[----:B------:R-:W-:Y:S01]  /*cae10*/  ISETP.GE.AND P6, PT, R4, UR4, PT ;  /* 0x0000000404007c0c */ /* 0x000fe2000bfc6270 */
[----:B------:R-:W-:-:S02]  /*cae20*/  ULDC UR4, c[0x0][0x228] ;  /* 0x00008a0000047ab9 */ /* 0x000fc40000000800 */
[----:B0-----:R-:W2:Y:S01]  /*cae30*/  LDL.LU.64 R218, [R1+0x778] ;  /* 0x0007780001da7983 */ /* 0x001ea20000300a00 */
[----:B------:R-:W-:Y:S01]  /*cae40*/  ISETP.LT.AND P0, PT, R6, UR4, !P1 ;  /* 0x0000000406007c0c */ /* 0x000fe2000cf01270 */
[----:B------:R-:W-:Y:S02]  /*cae50*/  ULDC UR4, c[0x0][0x22c] ;  /* 0x00008b0000047ab9 */ /* 0x000fe40000000800 */
[----:B------:R0:W-:Y:S01]  /*cae60*/  @P5 STG.E.U8 desc[UR10][R220.64], R2 ;  /* 0x00000002dc005986 */ /* 0x0001e2000c10110a */
[----:B------:R-:W-:Y:S01]  /*cae70*/  ISETP.LT.AND P1, PT, R7, UR6, !P1 ;  /* 0x0000000607007c0c */ /* 0x000fe2000cf21270 */
[----:B------:R-:W-:Y:S01]  /*cae80*/  ULDC UR6, c[0x0][0x228] ;  /* 0x00008a0000067ab9 */ /* 0x000fe20000000800 */
[C---:B------:R-:W-:Y:S01]  /*cae90*/  PRMT R4, R235.reuse, 0x7771, RZ ;  /* 0x00007771eb047816 */ /* 0x040fe200000000ff */
[----:B0-----:R-:W2:Y:S01]  /*caea0*/  LDL.LU.64 R220, [R1+0x770] ;  /* 0x0007700001dc7983 */ /* 0x001ea20000300a00 */
[----:B------:R-:W-:-:S03]  /*caeb0*/  PRMT R3, R235, 0x7772, RZ ;  /* 0x00007772eb037816 */ /* 0x000fc600000000ff */
[----:B------:R-:W2:Y:S01]  /*caec0*/  LDL.LU.64 R212, [R1+0x768] ;  /* 0x0007680001d47983 */ /* 0x000ea20000300a00 */
[----:B------:R-:W-:-:S03]  /*caed0*/  PRMT R235, R235, 0x7773, RZ ;  /* 0x00007773ebeb7816 */ /* 0x000fc600000000ff */
[----:B---3--:R0:W-:Y:S04]  /*caee0*/  @P4 STG.E.U8 desc[UR10][R222.64], R4 ;  /* 0x00000004de004986 */ /* 0x0081e8000c10110a */
[----:B0-----:R-:W3:Y:S04]  /*caef0*/  LDL.LU.64 R222, [R1+0x760] ;  /* 0x0007600001de7983 */ /* 0x001ee80000300a00 */
[----:B------:R-:W3:Y:S04]  /*caf00*/  LDL.LU R217, [R1+0x74] ;  /* 0x0000740001d97983 */ /* 0x000ee80000300800 */
[----:B----4-:R0:W-:Y:S04]  /*caf10*/  @P0 STG.E.U8 desc[UR10][R224.64], R3 ;  /* 0x00000003e0000986 */ /* 0x0101e8000c10110a */
[----:B0-----:R-:W4:Y:S04]  /*caf20*/  LDL.LU.64 R224, [R1+0x758] ;  /* 0x0007580001e07983 */ /* 0x001f280000300a00 */
[----:B--2---:R0:W-:Y:S04]  /*caf30*/  @P1 STG.E.U8 desc[UR10][R226.64], R235 ;  /* 0x000000ebe2001986 */ /* 0x0041e8000c10110a */
[----:B0-----:R-:W2:Y:S01]  /*caf40*/  LDL.LU.64 R226, [R1+0x750] ;  /* 0x0007500001e27983 */ /* 0x001ea20000300a00 */
[----:B------:R-:W-:Y:S01]  /*caf50*/  VIADD R2, R0, 0x1ea ;  /* 0x000001ea00027836 */ /* 0x000fe20000000000 */
[----:B------:R-:W-:Y:S01]  /*caf60*/  ISETP.LT.AND P5, PT, R6, UR8, !P6 ;  /* 0x0000000806007c0c */ /* 0x000fe2000f7a1270 */
[----:B------:R-:W-:Y:S01]  /*caf70*/  VIADD R4, R0, 0x1eb ;  /* 0x000001eb00047836 */ /* 0x000fe20000000000 */
[----:B------:R-:W-:Y:S01]  /*caf80*/  ISETP.GE.AND P4, PT, R5, UR4, PT ;  /* 0x0000000405007c0c */ /* 0x000fe2000bf86270 */
[----:B------:R-:W-:Y:S01]  /*caf90*/  ULDC UR4, c[0x0][0x22c] ;  /* 0x00008b0000047ab9 */ /* 0x000fe20000000800 */
[----:B------:R-:W-:Y:S01]  /*cafa0*/  PRMT R3, R248, 0x7771, RZ ;  /* 0x00007771f8037816 */ /* 0x000fe200000000ff */
[----:B------:R-:W-:Y:S01]  /*cafb0*/  ULDC UR8, c[0x0][0x228] ;  /* 0x00008a0000087ab9 */ /* 0x000fe20000000800 */
[----:B------:R-:W-:Y:S01]  /*cafc0*/  ISETP.GE.AND P0, PT, R2, UR4, PT ;  /* 0x0000000402007c0c */ /* 0x000fe2000bf06270 */
[----:B------:R-:W-:Y:S01]  /*cafd0*/  ULDC UR4, c[0x0][0x228] ;  /* 0x00008a0000047ab9 */ /* 0x000fe20000000800 */
[----:B------:R-:W2:Y:S01]  /*cafe0*/  LDL.LU.64 R214, [R1+0x748] ;  /* 0x0007480001d67983 */ /* 0x000ea20000300a00 */
[----:B------:R-:W-:Y:S01]  /*caff0*/  ISETP.LT.AND P6, PT, R7, UR4, !P6 ;  /* 0x0000000407007c0c */ /* 0x000fe2000f7c1270 */
[----:B------:R-:W-:Y:S01]  /*cb000*/  ULDC UR4, c[0x0][0x22c] ;  /* 0x00008b0000047ab9 */ /* 0x000fe20000000800 */
[----:B------:R-:W-:-:S05]  /*cb010*/  PRMT R2, R248, 0x7770, RZ ;  /* 0x00007770f8027816 */ /* 0x000fca00000000ff */
[----:B------:R0:W-:Y:S01]  /*cb020*/  @P5 STG.E.U8 desc[UR10][R218.64], R2 ;  /* 0x00000002da005986 */ /* 0x0001e2000c10110a */
[----:B------:R-:W-:Y:S01]  /*cb030*/  ISETP.LT.AND P5, PT, R6, UR6, !P4 ;  /* 0x0000000606007c0c */ /* 0x000fe2000e7a1270 */
[----:B------:R-:W-:Y:S01]  /*cb040*/  ULDC UR6, c[0x0][0x228] ;  /* 0x00008a0000067ab9 */ /* 0x000fe20000000800 */
[----:B------:R-:W-:Y:S01]  /*cb050*/  ISETP.GE.AND P1, PT, R4, UR4, PT ;  /* 0x0000000404007c0c */ /* 0x000fe2000bf26270 */
[----:B------:R-:W-:Y:S01]  /*cb060*/  ULDC UR4, c[0x0][0x228] ;  /* 0x00008a0000047ab9 */ /* 0x000fe20000000800 */
[----:B------:R-:W-:Y:S01]  /*cb070*/  ISETP.LT.AND P4, PT, R7, UR8, !P4 ;  /* 0x0000000807007c0c */ /* 0x000fe2000e781270 */
[----:B------:R-:W-:Y:S01]  /*cb080*/  VIADD R5, R0, 0x1ec ;  /* 0x000001ec00057836 */ /* 0x000fe20000000000 */
[----:B0-----:R-:W2:Y:S01]  /*cb090*/  LDL.LU.64 R218, [R1+0x740] ;  /* 0x0007400001da7983 */ /* 0x001ea20000300a00 */
[----:B------:R-:W-:-:S03]  /*cb0a0*/  PRMT R2, R248, 0x7772, RZ ;  /* 0x00007772f8027816 */ /* 0x000fc600000000ff */
[----:B------:R0:W-:Y:S01]  /*cb0b0*/  @P6 STG.E.U8 desc[UR10][R220.64], R3 ;  /* 0x00000003dc006986 */ /* 0x0001e2000c10110a */
[----:B------:R-:W-:Y:S01]  /*cb0c0*/  ISETP.LT.AND P6, PT, R6, UR4, !P0 ;  /* 0x0000000406007c0c */ /* 0x000fe2000c7c1270 */
[----:B------:R-:W-:Y:S01]  /*cb0d0*/  ULDC UR4, c[0x0][0x22c] ;  /* 0x00008b0000047ab9 */ /* 0x000fe20000000800 */
[----:B------:R-:W-:Y:S01]  /*cb0e0*/  ISETP.LT.AND P0, PT, R7, UR6, !P0 ;  /* 0x0000000607007c0c */ /* 0x000fe2000c701270 */
[----:B------:R-:W-:Y:S01]  /*cb0f0*/  @P5 STG.E.U8 desc[UR10][R212.64], R2 ;  /* 0x00000002d4005986 */ /* 0x000fe2000c10110a */
[----:B------:R-:W-:Y:S01]  /*cb100*/  PRMT R4, R248, 0x7773, RZ ;  /* 0x00007773f8047816 */ /* 0x000fe200000000ff */
[----:B------:R-:W-:Y:S01]  /*cb110*/  ULDC UR6, c[0x0][0x228] ;  /* 0x00008a0000067ab9 */ /* 0x000fe20000000800 */
[----:B------:R-:W-:Y:S01]  /*cb120*/  ISETP.GE.AND P5, PT, R5, UR4, PT ;  /* 0x0000000405007c0c */ /* 0x000fe2000bfa6270 */
[----:B------:R-:W-:Y:S01]  /*cb130*/  ULDC UR4, c[0x0][0x228] ;  /* 0x00008a0000047ab9 */ /* 0x000fe20000000800 */
[----:B0-----:R-:W2:Y:S04]  /*cb140*/  LDL.LU.64 R220, [R1+0x738] ;  /* 0x0007380001dc7983 */ /* 0x001ea80000300a00 */
[----:B------:R-:W2:Y:S04]  /*cb150*/  LDL.LU R252, [R1+0x78] ;  /* 0x0000780001fc7983 */ /* 0x000ea80000300800 */
[----:B---3--:R-:W-:Y:S01]  /*cb160*/  @P4 STG.E.U8 desc[UR10][R222.64], R4 ;  /* 0x00000004de004986 */ /* 0x008fe2000c10110a */
[----:B------:R-:W-:-:S02]  /*cb170*/  PRMT R3, R217, 0x7770, RZ ;  /* 0x00007770d9037816 */ /* 0x000fc400000000ff */
[----:B------:R-:W-:-:S03]  /*cb180*/  PRMT R5, R217, 0x7771, RZ ;  /* 0x00007771d9057816 */ /* 0x000fc600000000ff */
[----:B----4-:R-:W-:Y:S04]  /*cb190*/  @P6 STG.E.U8 desc[UR10][R224.64], R3 ;  /* 0x00000003e0006986 */ /* 0x010fe8000c10110a */
[----:B--2---:R0:W-:Y:S04]  /*cb1a0*/  @P0 STG.E.U8 desc[UR10][R226.64], R5 ;  /* 0x00000005e2000986 */ /* 0x0041e8000c10110a */
[----:B0-----:R-:W2:Y:S01]  /*cb1b0*/  LDL.LU.64 R226, [R1+0x730] ;  /* 0x0007300001e27983 */ /* 0x001ea20000300a00 */
[----:B------:R-:W-:Y:S01]  /*cb1c0*/  ISETP.LT.AND P4, PT, R6, UR4, !P1 ;  /* 0x0000000406007c0c */ /* 0x000fe2000cf81270 */
[----:B------:R-:W-:-:S02]  /*cb1d0*/  ULDC UR4, c[0x0][0x228] ;  /* 0x00008a0000047ab9 */ /* 0x000fc40000000800 */
[----:B------:R-:W-:Y:S01]  /*cb1e0*/  ISETP.LT.AND P1, PT, R7, UR4, !P1 ;  /* 0x0000000407007c0c */ /* 0x000fe2000cf21270 */
[----:B------:R-:W3:Y:S01]  /*cb1f0*/  LDL.LU.64 R222, [R1+0x728] ;  /* 0x0007280001de7983 */ /* 0x000ee20000300a00 */
[C---:B------:R-:W-:Y:S01]  /*cb200*/  PRMT R2, R217.reuse, 0x7772, RZ ;  /* 0x00007772d9027816 */ /* 0x040fe200000000ff */
[----:B------:R-:W-:Y:S01]  /*cb210*/  VIADD R4, R0, 0x1ed ;  /* 0x000001ed00047836 */ /* 0x000fe20000000000 */
[----:B------:R-:W-:Y:S01]  /*cb220*/  PRMT R3, R217, 0x7773, RZ ;  /* 0x00007773d9037816 */ /* 0x000fe200000000ff */
[----:B------:R-:W4:Y:S01]  /*cb230*/  LDL.LU.64 R224, [R1+0x720] ;  /* 0x0007200001e07983 */ /* 0x000f220000300a00 */
[----:B------:R-:W-:-:S03]  /*cb240*/  ULDC UR4, c[0x0][0x22c] ;  /* 0x00008b0000047ab9 */ /* 0x000fc60000000800 */
[----:B------:R-:W3:Y:S04]  /*cb250*/  LDL.LU R248, [R1+0x7c] ;  /* 0x00007c0001f87983 */ /* 0x000ee80000300800 */
[----:B------:R-:W-:Y:S01]  /*cb260*/  @P4 STG.E.U8 desc[UR10][R214.64], R2 ;  /* 0x00000002d6004986 */ /* 0x000fe2000c10110a */
[----:B------:R-:W-:Y:S01]  /*cb270*/  ISETP.GE.AND P4, PT, R4, UR4, PT ;  /* 0x0000000404007c0c */ /* 0x000fe2000bf86270 */
[----:B------:R-:W-:Y:S02]  /*cb280*/  ULDC UR4, c[0x0][0x228] ;  /* 0x00008a0000047ab9 */ /* 0x000fe40000000800 */
[----:B------:R0:W-:Y:S01]  /*cb290*/  @P1 STG.E.U8 desc[UR10][R218.64], R3 ;  /* 0x00000003da001986 */ /* 0x0001e2000c10110a */
[----:B------:R-:W-:Y:S01]  /*cb2a0*/  ISETP.LT.AND P6, PT, R6, UR6, !P5 ;  /* 0x0000000606007c0c */ /* 0x000fe2000efc1270 */
[----:B------:R-:W-:Y:S01]  /*cb2b0*/  VIADD R5, R0, 0x1ee ;  /* 0x000001ee00057836 */ /* 0x000fe20000000000 */
[----:B------:R-:W-:Y:S01]  /*cb2c0*/  ISETP.LT.AND P5, PT, R7, UR4, !P5 ;  /* 0x0000000407007c0c */ /* 0x000fe2000efa1270 */
[----:B------:R-:W-:Y:S01]  /*cb2d0*/  ULDC UR4, c[0x0][0x228] ;  /* 0x00008a0000047ab9 */ /* 0x000fe20000000800 */
[----:B------:R-:W-:Y:S01]  /*cb2e0*/  ULDC UR6, c[0x0][0x228] ;  /* 0x00008a0000067ab9 */ /* 0x000fe20000000800 */
[----:B0-----:R-:W4:Y:S04]  /*cb2f0*/  LDL.LU.64 R218, [R1+0x718] ;  /* 0x0007180001da7983 */ /* 0x001f280000300a00 */
[----:B------:R-:W4:Y:S01]  /*cb300*/  LDL.LU.64 R216, [R1+0x710] ;  /* 0x0007100001d87983 */ /* 0x000f220000300a00 */
[----:B------:R-:W-:-:S02]  /*cb310*/  PRMT R4, R252, 0x7770, RZ ;  /* 0x00007770fc047816 */ /* 0x000fc400000000ff */
[----:B------:R-:W-:-:S03]  /*cb320*/  PRMT R2, R252, 0x7771, RZ ;  /* 0x00007771fc027816 */ /* 0x000fc600000000ff */
[----:B------:R0:W-:Y:S04]  /*cb330*/  @P6 STG.E.U8 desc[UR10][R220.64], R4 ;  /* 0x00000004dc006986 */ /* 0x0001e8000c10110a */
[----:B0-----:R-:W4:Y:S04]  /*cb340*/  LDL.LU.64 R220, [R1+0x708] ;  /* 0x0007080001dc7983 */ /* 0x001f280000300a00 */
[----:B--2---:R0:W-:Y:S04]  /*cb350*/  @P5 STG.E.U8 desc[UR10][R226.64], R2 ;  /* 0x00000002e2005986 */ /* 0x0041e8000c10110a */
[----:B0-----:R-:W2:Y:S01]  /*cb360*/  LDL.LU.64 R226, [R1+0x700] ;  /* 0x0007000001e27983 */ /* 0x001ea20000300a00 */
[----:B------:R-:W-:Y:S01]  /*cb370*/  ISETP.LT.AND P1, PT, R6, UR4, !P4 ;  /* 0x0000000406007c0c */ /* 0x000fe2000e721270 */
[----:B------:R-:W-:Y:S01]  /*cb380*/  ULDC UR4, c[0x0][0x22c] ;  /* 0x00008b0000047ab9 */ /* 0x000fe20000000800 */
[----:B------:R-:W-:Y:S01]  /*cb390*/  ISETP.LT.AND P4, PT, R7, UR6, !P4 ;  /* 0x0000000607007c0c */ /* 0x000fe2000e781270 */
[----:B------:R-:W-:Y:S01]  /*cb3a0*/  ULDC UR6, c[0x0][0x228] ;  /* 0x00008a0000067ab9 */ /* 0x000fe20000000800 */
[----:B------:R-:W-:Y:S01]  /*cb3b0*/  ISETP.GE.AND P6, PT, R5, UR4, PT ;  /* 0x0000000405007c0c */ /* 0x000fe2000bfc6270 */
[----:B------:R-:W-:Y:S01]  /*cb3c0*/  VIADD R5, R0, 0x1ef ;  /* 0x000001ef00057836 */ /* 0x000fe20000000000 */
[----:B------:R-:W-:Y:S01]  /*cb3d0*/  PRMT R3, R252, 0x7772, RZ ;  /* 0x00007772fc037816 */ /* 0x000fe200000000ff */
[----:B------:R-:W-:Y:S01]  /*cb3e0*/  ULDC UR4, c[0x0][0x22c] ;  /* 0x00008b0000047ab9 */ /* 0x000fe20000000800 */
[----:B------:R-:W-:Y:S01]  /*cb3f0*/  ISETP.LT.AND P5, PT, R6, UR6, !P6 ;  /* 0x0000000606007c0c */ /* 0x000fe2000f7a1270 */
[----:B------:R-:W-:Y:S01]  /*cb400*/  ULDC UR6, c[0x0][0x228] ;  /* 0x00008a0000067ab9 */ /* 0x000fe20000000800 */
[----:B------:R-:W-:-:S02]  /*cb410*/  PRMT R4, R252, 0x7773, RZ ;  /* 0x00007773fc047816 */ /* 0x000fc400000000ff */
[----:B---3--:R-:W-:Y:S01]  /*cb420*/  PRMT R2, R248, 0x7770, RZ ;  /* 0x00007770f8027816 */ /* 0x008fe200000000ff */
[----:B------:R0:W-:Y:S01]  /*cb430*/  @P1 STG.E.U8 desc[UR10][R222.64], R3 ;  /* 0x00000003de001986 */ /* 0x0001e2000c10110a */
[----:B------:R-:W-:Y:S01]  /*cb440*/  ISETP.GE.AND P1, PT, R5, UR4, PT ;  /* 0x0000000405007c0c */ /* 0x000fe2000bf26270 */
[----:B------:R-:W-:Y:S01]  /*cb450*/  ULDC UR4, c[0x0][0x228] ;  /* 0x00008a0000047ab9 */ /* 0x000fe20000000800 */
[----:B------:R-:W-:Y:S01]  /*cb460*/  VIADD R5, R0, 0x1f0 ;  /* 0x000001f000057836 */ /* 0x000fe20000000000 */
[----:B------:R-:W-:Y:S01]  /*cb470*/  ISETP.LT.AND P6, PT, R7, UR4, !P6 ;  /* 0x0000000407007c0c */ /* 0x000fe2000f7c1270 */
[----:B----4-:R1:W-:Y:S01]  /*cb480*/  @P4 STG.E.U8 desc[UR10][R224.64], R4 ;  /* 0x00000004e0004986 */ /* 0x0103e2000c10110a */
[----:B------:R-:W-:-:S03]  /*cb490*/  ULDC UR4, c[0x0][0x22c] ;  /* 0x00008b0000047ab9 */ /* 0x000fc60000000800 */
[----:B------:R3:W-:Y:S01]  /*cb4a0*/  @P5 STG.E.U8 desc[UR10][R218.64], R2 ;  /* 0x00000002da005986 */ /* 0x0007e2000c10110a */
[----:B------:R-:W-:Y:S01]  /*cb4b0*/  ISETP.GE.AND P5, PT, R5, UR4, PT ;  /* 0x0000000405007c0c */ /* 0x000fe2000bfa6270 */
[----:B------:R-:W-:Y:S02]  /*cb4c0*/  ULDC UR4, c[0x0][0x228] ;  /* 0x00008a0000047ab9 */ /* 0x000fe40000000800 */
[----:B0-----:R-:W4:Y:S01]  /*cb4d0*/  LDL.LU.64 R222, [R1+0x6f8] ;  /* 0x0006f80001de7983 */ /* 0x001f220000300a00 */
[----:B------:R-:W-:Y:S01]  /*cb4e0*/  ISETP.LT.AND P4, PT, R6, UR6, !P1 ;  /* 0x0000000606007c0c */ /* 0x000fe2000cf81270 */
[----:B------:R-:W-:Y:S01]  /*cb4f0*/  VIADD R8, R0, 0x1f5 ;  /* 0x000001f500087836 */ /* 0x000fe20000000000 */
[----:B------:R-:W-:Y:S01]  /*cb500*/  ISETP.LT.AND P1, PT, R7, UR4, !P1 ;  /* 0x0000000407007c0c */ /* 0x000fe2000cf21270 */
[----:B-1----:R-:W4:Y:S01]  /*cb510*/  LDL.LU.64 R224, [R1+0x6f0] ;  /* 0x0006f00001e07983 */ /* 0x002f220000300a00 */
[C---:B------:R-:W-:Y:S01]  /*cb520*/  PRMT R3, R248.reuse, 0x7771, RZ ;  /* 0x00007771f8037816 */ /* 0x040fe200000000ff */
[----:B------:R-:W-:Y:S01]  /*cb530*/  ULDC UR4, c[0x0][0x228] ;  /* 0x00008a0000047ab9 */ /* 0x000fe20000000800 */
[C---:B------:R-:W-:Y:S01]  /*cb540*/  PRMT R4, R248.reuse, 0x7772, RZ ;  /* 0x00007772f8047816 */ /* 0x040fe200000000ff */
[----:B---3--:R-:W3:Y:S01]  /*cb550*/  LDL.LU.64 R218, [R1+0x6e8] ;  /* 0x0006e80001da7983 */ /* 0x008ee20000300a00 */
[----:B------:R-:W-:Y:S01]  /*cb560*/  PRMT R5, R248, 0x7773, RZ ;  /* 0x00007773f8057816 */ /* 0x000fe200000000ff */
[----:B------:R-:W-:-:S02]  /*cb570*/  ULDC UR6, c[0x0][0x228] ;  /* 0x00008a0000067ab9 */ /* 0x000fc40000000800 */
[----:B------:R-:W-:Y:S04]  /*cb580*/  @P6 STG.E.U8 desc[UR10][R216.64], R3 ;  /* 0x00000003d8006986 */ /* 0x000fe8000c10110a */
[----:B------:R0:W-:Y:S04]  /*cb590*/  @P4 STG.E.U8 desc[UR10][R220.64], R4 ;  /* 0x00000004dc004986 */ /* 0x0001e8000c10110a */
[----:B0-----:R-:W3:Y:S04]  /*cb5a0*/  LDL.LU.64 R220, [R1+0x6e0] ;  /* 0x0006e00001dc7983 */ /* 0x001ee80000300a00 */
[----:B--2---:R0:W-:Y:S04]  /*cb5b0*/  @P1 STG.E.U8 desc[UR10][R226.64], R5 ;  /* 0x00000005e2001986 */ /* 0x0041e8000c10110a */
[----:B0-----:R-:W2:Y:S01]  /*cb5c0*/  LDL.LU.64 R226, [R1+0x6d8] ;  /* 0x0006d80001e27983 */ /* 0x001ea20000300a00 */
[----:B------:R-:W-:Y:S01]  /*cb5d0*/  ISETP.LT.AND P4, PT, R6, UR4, !P5 ;  /* 0x0000000406007c0c */ /* 0x000fe2000ef81270 */
[----:B------:R-:W-:Y:S01]  /*cb5e0*/  ULDC UR4, c[0x0][0x22c] ;  /* 0x00008b0000047ab9 */ /* 0x000fe20000000800 */
[----:B------:R-:W-:Y:S01]  /*cb5f0*/  ISETP.GE.AND P0, PT, R8, UR27, PT ;  /* 0x0000001b08007c0c */ /* 0x000fe2000bf06270 */
[----:B------:R-:W-:Y:S01]  /*cb600*/  VIADD R8, R0, 0x1f1 ;  /* 0x000001f100087836 */ /* 0x000fe20000000000 */
[----:B------:R-:W-:Y:S01]  /*cb610*/  ISETP.LT.AND P5, PT, R7, UR6, !P5 ;  /* 0x0000000607007c0c */ /* 0x000fe2000efa1270 */
[----:B------:R-:W-:Y:S01]  /*cb620*/  ULDC UR6, c[0x0][0x228] ;  /* 0x00008a0000067ab9 */ /* 0x000fe20000000800 */
[----:B------:R-:W-:-:S02]  /*cb630*/  PRMT R2, R228, 0x7770, RZ ;  /* 0x00007770e4027816 */ /* 0x000fc400000000ff */
[----:B------:R-:W-:Y:S01]  /*cb640*/  ISETP.GE.AND P6, PT, R8, UR4, PT ;  /* 0x0000000408007c0c */ /* 0x000fe2000bfc6270 */
[----:B------:R-:W-:Y:S01]  /*cb650*/  VIADD R8, R0, 0x1f2 ;  /* 0x000001f200087836 */ /* 0x000fe20000000000 */
[----:B------:R-:W-:Y:S01]  /*cb660*/  ULDC UR4, c[0x0][0x22c] ;  /* 0x00008b0000047ab9 */ /* 0x000fe20000000800 */
[----:B------:R-:W-:Y:S02]  /*cb670*/  PRMT R3, R228, 0x7771, RZ ;  /* 0x00007771e4037816 */ /* 0x000fe400000000ff */
[----:B----4-:R0:W-:Y:S01]  /*cb680*/  @P4 STG.E.U8 desc[UR10][R222.64], R2 ;  /* 0x00000002de004986 */ /* 0x0101e2000c10110a */
[----:B------:R-:W-:Y:S01]  /*cb690*/  ISETP.GE.AND P4, PT, R8, UR4, PT ;  /* 0x0000000408007c0c */ /* 0x000fe2000bf86270 */
[----:B------:R-:W-:Y:S01]  /*cb6a0*/  ULDC UR4, c[0x0][0x228] ;  /* 0x00008a0000047ab9 */ /* 0x000fe20000000800 */
[----:B------:R-:W-:Y:S01]  /*cb6b0*/  ISETP.LT.AND P1, PT, R6, UR6, !P6 ;  /* 0x0000000606007c0c */ /* 0x000fe2000f721270 */
[----:B------:R-:W-:Y:S01]  /*cb6c0*/  ULDC UR6, c[0x0][0x228] ;  /* 0x00008a0000067ab9 */ /* 0x000fe20000000800 */
[----:B------:R1:W-:Y:S01]  /*cb6d0*/  @P5 STG.E.U8 desc[UR10][R224.64], R3 ;  /* 0x00000003e0005986 */ /* 0x0003e2000c10110a */
[----:B------:R-:W-:-:S02]  /*cb6e0*/  ISETP.LT.AND P6, PT, R7, UR4, !P6 ;  /* 0x0000000407007c0c */ /* 0x000fc4000f7c1270 */
[----:B------:R-:W-:Y:S01]  /*cb6f0*/  PRMT R4, R228, 0x7772, RZ ;  /* 0x00007772e4047816 */ /* 0x000fe200000000ff */
[----:B------:R-:W-:Y:S01]  /*cb700*/  VIADD R5, R0, 0x1f3 ;  /* 0x000001f300057836 */ /* 0x000fe20000000000 */
[----:B------:R-:W-:Y:S01]  /*cb710*/  ISETP.LT.AND P5, PT, R6, UR6, !P4 ;  /* 0x0000000606007c0c */ /* 0x000fe2000e7a1270 */
[----:B------:R-:W-:Y:S01]  /*cb720*/  ULDC UR4, c[0x0][0x22c] ;  /* 0x00008b0000047ab9 */ /* 0x000fe20000000800 */
[----:B------:R-:W-:Y:S01]  /*cb730*/  PRMT R228, R228, 0x7773, RZ ;  /* 0x00007773e4e47816 */ /* 0x000fe200000000ff */
[----:B0-----:R-:W4:Y:S01]  /*cb740*/  LDL.LU.64 R222, [R1+0x6d0] ;  /* 0x0006d00001de7983 */ /* 0x001f220000300a00 */
[----:B------:R-:W-:Y:S01]  /*cb750*/  PRMT R2, R229, 0x7770, RZ ;  /* 0x00007770e5027816 */ /* 0x000fe200000000ff */
[----:B------:R-:W-:Y:S02]  /*cb760*/  ULDC UR6, c[0x0][0x228] ;  /* 0x00008a0000067ab9 */ /* 0x000fe40000000800 */
[----:B-1----:R-:W4:Y:S04]  /*cb770*/  LDL.LU.64 R224, [R1+0x6c8] ;  /* 0x0006c80001e07983 */ /* 0x002f280000300a00 */
[----:B---3--:R-:W-:Y:S04]  /*cb780*/  @P1 STG.E.U8 desc[UR10][R218.64], R4 ;  /* 0x00000004da001986 */ /* 0x008fe8000c10110a */
[----:B------:R-:W3:Y:S04]  /*cb790*/  LDL.LU.64 R214, [R1+0x6c0] ;  /* 0x0006c00001d67983 */ /* 0x000ee80000300a00 */
[----:B------:R-:W3:Y:S04]  /*cb7a0*/  LDL.LU.64 R216, [R1+0x6b8] ;  /* 0x0006b80001d87983 */ /* 0x000ee80000300a00 */
[----:B------:R-:W-:Y:S04]  /*cb7b0*/  @P6 STG.E.U8 desc[UR10][R220.64], R228 ;  /* 0x000000e4dc006986 */ /* 0x000fe8000c10110a */
[----:B------:R-:W3:Y:S04]  /*cb7c0*/  LDL.LU R248, [R1+0x90] ;  /* 0x0000900001f87983 */ /* 0x000ee80000300800 */
[----:B--2---:R0:W-:Y:S04]  /*cb7d0*/  @P5 STG.E.U8 desc[UR10][R226.64], R2 ;  /* 0x00000002e2005986 */ /* 0x0041e8000c10110a */
[----:B0-----:R-:W2:Y:S01]  /*cb7e0*/  LDL.LU.64 R226, [R1+0x6b0] ;  /* 0x0006b00001e27983 */ /* 0x001ea20000300a00 */
[----:B------:R-:W-:Y:S01]  /*cb7f0*/  ISETP.GE.AND P1, PT, R5, UR4, PT ;  /* 0x0000000405007c0c */ /* 0x000fe2000bf26270 */
[----:B------:R-:W-:-:S02]  /*cb800*/  ULDC UR4, c[0x0][0x228] ;  /* 0x00008a0000047ab9 */ /* 0x000fc40000000800 */
[C---:B------:R-:W-:Y:S01]  /*cb810*/  ISETP.LT.AND P4, PT, R7.reuse, UR4, !P4 ;  /* 0x0000000407007c0c */ /* 0x040fe2000e781270 */
[----:B------:R-:W-:Y:S01]  /*cb820*/  ULDC UR4, c[0x0][0x228] ;  /* 0x00008a0000047ab9 */ /* 0x000fe20000000800 */
[C---:B------:R-:W-:Y:S01]  /*cb830*/  ISETP.LT.AND P6, PT, R6.reuse, UR6, !P1 ;  /* 0x0000000606007c0c */ /* 0x040fe2000cfc1270 */
[----:B------:R-:W2:Y:S01]  /*cb840*/  LDL.LU.64 R218, [R1+0x6a8] ;  /* 0x0006a80001da7983 */ /* 0x000ea20000300a00 */
[----:B------:R-:W-:Y:S01]  /*cb850*/  ULDC UR6, c[0x0][0x228] ;  /* 0x00008a0000067ab9 */ /* 0x000fe20000000800 */
[C---:B------:R-:W-:Y:S01]  /*cb860*/  ISETP.LT.AND P1, PT, R7.reuse, UR4, !P1 ;  /* 0x0000000407007c0c */ /* 0x040fe2000cf21270 */
[----:B------:R-:W-:Y:S01]  /*cb870*/  ULDC UR4, c[0x0][0x228] ;  /* 0x00008a0000047ab9 */ /* 0x000fe20000000800 */
[----:B------:R-:W2:Y:S01]  /*cb880*/  LDL.LU.64 R220, [R1+0x6a0] ;  /* 0x0006a00001dc7983 */ /* 0x000ea20000300a00 */
[----:B------:R-:W-:Y:S01]  /*cb890*/  ISETP.LT.AND P5, PT, R6, UR6, !P2 ;  /* 0x0000000606007c0c */ /* 0x000fe2000d7a1270 */
[----:B------:R-:W-:Y:S01]  /*cb8a0*/  ULDC UR6, c[0x0][0x228] ;  /* 0x00008a0000067ab9 */ /* 0x000fe20000000800 */
[----:B------:R-:W-:Y:S01]  /*cb8b0*/  ISETP.LT.AND P2, PT, R7, UR4, !P2 ;  /* 0x0000000407007c0c */ /* 0x000fe2000d741270 */
[----:B------:R-:W-:Y:S01]  /*cb8c0*/  ULDC UR4, c[0x0][0x228] ;  /* 0x00008a0000047ab9 */ /* 0x000fe20000000800 */
[----:B------:R-:W-:-:S02]  /*cb8d0*/  PRMT R3, R229, 0x7771, RZ ;  /* 0x00007771e5037816 */ /* 0x000fc400000000ff */
[C---:B------:R-:W-:Y:S02]  /*cb8e0*/  PRMT R4, R229.reuse, 0x7772, RZ ;  /* 0x00007772e5047816 */ /* 0x040fe400000000ff */
[----:B------:R-:W-:Y:S01]  /*cb8f0*/  PRMT R229, R229, 0x7773, RZ ;  /* 0x00007773e5e57816 */ /* 0x000fe200000000ff */
[----:B----4-:R0:W-:Y:S01]  /*cb900*/  @P4 STG.E.U8 desc[UR10][R222.64], R3 ;  /* 0x00000003de004986 */ /* 0x0101e2000c10110a */
[----:B------:R-:W-:-:S03]  /*cb910*/  PRMT R2, R230, 0x7770, RZ ;  /* 0x00007770e6027816 */ /* 0x000fc600000000ff */
[----:B------:R1:W-:Y:S04]  /*cb920*/  @P6 STG.E.U8 desc[UR10][R224.64], R4 ;  /* 0x00000004e0006986 */ /* 0x0003e8000c10110a */
[----:B---3--:R3:W-:Y:S01]  /*cb930*/  @P1 STG.E.U8 desc[UR10][R214.64], R229 ;  /* 0x000000e5d6001986 */ /* 0x0087e2000c10110a */
[----:B0-----:R-:W-:-:S03]  /*cb940*/  PRMT R3, R230, 0x7771, RZ ;  /* 0x00007771e6037816 */ /* 0x001fc600000000ff */
[----:B------:R-:W4:Y:S04]  /*cb950*/  LDL.LU.64 R222, [R1+0x698] ;  /* 0x0006980001de7983 */ /* 0x000f280000300a00 */
[----:B-1----:R-:W4:Y:S04]  /*cb960*/  LDL.LU.64 R224, [R1+0x690] ;  /* 0x0006900001e07983 */ /* 0x002f280000300a00 */
[----:B------:R-:W-:Y:S04]  /*cb970*/  @P5 STG.E.U8 desc[UR10][R216.64], R2 ;  /* 0x00000002d8005986 */ /* 0x000fe8000c10110a */
[----:B---3--:R-:W3:Y:S04]  /*cb980*/  LDL.LU.64 R214, [R1+0x688] ;  /* 0x0006880001d67983 */ /* 0x008ee80000300a00 */
[----:B--2---:R0:W-:Y:S04]  /*cb990*/  @P2 STG.E.U8 desc[UR10][R226.64], R3 ;  /* 0x00000003e2002986 */ /* 0x0041e8000c10110a */
[----:B0-----:R-:W2:Y:S01]  /*cb9a0*/  LDL.LU.64 R226, [R1+0x680] ;  /* 0x0006800001e27983 */ /* 0x001ea20000300a00 */
[----:B------:R-:W-:Y:S01]  /*cb9b0*/  ISETP.LT.AND P5, PT, R6, UR4, !P0 ;  /* 0x0000000406007c0c */ /* 0x000fe2000c7a1270 */
[C---:B------:R-:W-:Y:S01]  /*cb9c0*/  VIADD R5, R0.reuse, 0x1f6 ;  /* 0x000001f600057836 */ /* 0x040fe20000000000 */
[----:B------:R-:W-:Y:S01]  /*cb9d0*/  ISETP.LT.AND P0, PT, R7, UR6, !P0 ;  /* 0x0000000607007c0c */ /* 0x000fe2000c701270 */
[----:B------:R-:W-:Y:S01]  /*cb9e0*/  VIADD R8, R0, 0x1f7 ;  /* 0x000001f700087836 */ /* 0x000fe20000000000 */
[C---:B------:R-:W-:Y:S01]  /*cb9f0*/  PRMT R2, R230.reuse, 0x7772, RZ ;  /* 0x00007772e6027816 */ /* 0x040fe200000000ff */
[----:B------:R-:W-:Y:S01]  /*cba00*/  ULDC UR4, c[0x0][0x228] ;  /* 0x00008a0000047ab9 */ /* 0x000fe20000000800 */
[----:B------:R-:W-:Y:S01]  /*cba10*/  ISETP.GE.AND P4, PT, R5, UR25, PT ;  /* 0x0000001905007c0c */ /* 0x000fe2000bf86270 */
[----:B------:R-:W-:Y:S01]  /*cba20*/  ULDC UR6, c[0x0][0x228] ;  /* 0x00008a0000067ab9 */ /* 0x000fe20000000800 */
[----:B------:R-:W-:Y:S01]  /*cba30*/  PRMT R230, R230, 0x7773, RZ ;  /* 0x00007773e6e67816 */ /* 0x000fe200000000ff */
[----:B------:R-:W2:Y:S01]  /*cba40*/  LDL.LU.64 R216, [R1+0x678] ;  /* 0x0006780001d87983 */ /* 0x000ea20000300a00 */
[----:B------:R-:W-:-:S02]  /*cba50*/  ISETP.GE.AND P6, PT, R8, UR23, PT ;  /* 0x0000001708007c0c */ /* 0x000fc4000bfc6270 */
[----:B------:R-:W-:Y:S01]  /*cba60*/  ISETP.LT.AND P2, PT, R6, UR4, !P4 ;  /* 0x0000000406007c0c */ /* 0x000fe2000e741270 */
[----:B------:R0:W-:Y:S01]  /*cba70*/  @P5 STG.E.U8 desc[UR10][R218.64], R2 ;  /* 0x00000002da005986 */ /* 0x0001e2000c10110a */
[----:B------:R-:W-:Y:S01]  /*cba80*/  ULDC UR4, c[0x0][0x228] ;  /* 0x00008a0000047ab9 */ /* 0x000fe20000000800 */
[----:B------:R-:W-:Y:S01]  /*cba90*/  ISETP.LT.AND P4, PT, R7, UR6, !P4 ;  /* 0x0000000607007c0c */ /* 0x000fe2000e781270 */
[----:B------:R-:W-:Y:S01]  /*cbaa0*/  VIADD R4, R0, 0x1f9 ;  /* 0x000001f900047836 */ /* 0x000fe20000000000 */
[----:B------:R1:W-:Y:S01]  /*cbab0*/  @P0 STG.E.U8 desc[UR10][R220.64], R230 ;  /* 0x000000e6dc000986 */ /* 0x0003e2000c10110a */
[----:B------:R-:W-:Y:S01]  /*cbac0*/  ISETP.LT.AND P0, PT, R6, UR4, !P6 ;  /* 0x0000000406007c0c */ /* 0x000fe2000f701270 */
[----:B------:R-:W-:Y:S01]  /*cbad0*/  ULDC UR4, c[0x0][0x228] ;  /* 0x00008a0000047ab9 */ /* 0x000fe20000000800 */
[----:B------:R-:W-:Y:S01]  /*cbae0*/  PRMT R3, R231, 0x7770, RZ ;  /* 0x00007770e7037816 */ /* 0x000fe200000000ff */
[----:B------:R-:W2:Y:S01]  /*cbaf0*/  LDS.128 R8, [R248] ;  /* 0x00000000f8087984 */ /* 0x000ea20000000c00 */
[----:B------:R-:W-:Y:S01]  /*cbb00*/  ISETP.LT.AND P6, PT, R7, UR4, !P6 ;  /* 0x0000000407007c0c */ /* 0x000fe2000f7c1270 */
[----:B------:R-:W-:Y:S01]  /*cbb10*/  VIADD R5, R0, 0x1f8 ;  /* 0x000001f800057836 */ /* 0x000fe20000000000 */
[----:B------:R-:W-:Y:S01]  /*cbb20*/  ISETP.GE.AND P5, PT, R4, UR19, PT ;  /* 0x0000001304007c0c */ /* 0x000fe2000bfa6270 */
[----:B0-----:R-:W2:Y:S01]  /*cbb30*/  LDL.LU.64 R218, [R1+0x670] ;  /* 0x0006700001da7983 */ /* 0x001ea20000300a00 */
[C---:B------:R-:W-:Y:S01]  /*cbb40*/  PRMT R4, R231.reuse, 0x7771, RZ ;  /* 0x00007771e7047816 */ /* 0x040fe200000000ff */
[----:B------:R-:W-:Y:S01]  /*cbb50*/  ULDC UR6, c[0x0][0x228] ;  /* 0x00008a0000067ab9 */ /* 0x000fe20000000800 */
[C---:B------:R-:W-:Y:S01]  /*cbb60*/  PRMT R2, R231.reuse, 0x7772, RZ ;  /* 0x00007772e7027816 */ /* 0x040fe200000000ff */
[----:B----4-:R0:W-:Y:S01]  /*cbb70*/  @P2 STG.E.U8 desc[UR10][R222.64], R3 ;  /* 0x00000003de002986 */ /* 0x0101e2000c10110a */
[----:B------:R-:W-:Y:S01]  /*cbb80*/  PRMT R231, R231, 0x7773, RZ ;  /* 0x00007773e7e77816 */ /* 0x000fe200000000ff */
[----:B------:R-:W-:-:S02]  /*cbb90*/  ULDC UR4, c[0x0][0x228] ;  /* 0x00008a0000047ab9 */ /* 0x000fc40000000800 */
[----:B------:R4:W-:Y:S04]  /*cbba0*/  @P4 STG.E.U8 desc[UR10][R224.64], R4 ;  /* 0x00000004e0004986 */ /* 0x0009e8000c10110a */
[----:B-1----:R-:W2:Y:S04]  /*cbbb0*/  LDL.LU.64 R220, [R1+0x668] ;  /* 0x0006680001dc7983 */ /* 0x002ea80000300a00 */
[----:B0-----:R-:W2:Y:S04]  /*cbbc0*/  LDL.LU.64 R222, [R1+0x660] ;  /* 0x0006600001de7983 */ /* 0x001ea80000300a00 */
[----:B---3--:R-:W-:Y:S04]  /*cbbd0*/  @P0 STG.E.U8 desc[UR10][R214.64], R2 ;  /* 0x00000002d6000986 */ /* 0x008fe8000c10110a */
[----:B----4-:R-:W3:Y:S04]  /*cbbe0*/  LDL.LU.64 R224, [R1+0x658] ;  /* 0x0006580001e07983 */ /* 0x010ee80000300a00 */
[----:B--2---:R0:W-:Y:S04]  /*cbbf0*/  @P6 STG.E.U8 desc[UR10][R226.64], R231 ;  /* 0x000000e7e2006986 */ /* 0x0041e8000c10110a */
[----:B0-----:R-:W2:Y:S01]  /*cbc00*/  LDL.LU.64 R226, [R1+0x650] ;  /* 0x0006500001e27983 */ /* 0x001ea20000300a00 */
[----:B------:R-:W-:-:S02]  /*cbc10*/  ISETP.GE.AND P1, PT, R5, UR21, PT ;  /* 0x0000001505007c0c */ /* 0x000fc4000bf26270 */
[----:B------:R-:W-:Y:S01]  /*cbc20*/  PRMT R3, R8, 0x7770, RZ ;  /* 0x0000777008037816 */ /* 0x000fe200000000ff */
[----:B------:R-:W4:Y:S01]  /*cbc30*/  LDL.LU.64 R18, [R1+0x648] ;  /* 0x0006480001127983 */ /* 0x000f220000300a00 */
[----:B------:R-:W-:Y:S01]  /*cbc40*/  ISETP.LT.AND P4, PT, R6, UR6, !P1 ;  /* 0x0000000606007c0c */ /* 0x000fe2000cf81270 */
[----:B------:R-:W-:Y:S01]  /*cbc50*/  VIADD R5, R0, 0x1fa ;  /* 0x000001fa00057836 */ /* 0x000fe20000000000 */
[----:B------:R-:W-:Y:S01]  /*cbc60*/  ULDC UR6, c[0x0][0x228] ;  /* 0x00008a0000067ab9 */ /* 0x000fe20000000800 */
[----:B------:R-:W-:Y:S01]  /*cbc70*/  ISETP.LT.AND P1, PT, R7, UR4, !P1 ;  /* 0x0000000407007c0c */ /* 0x000fe2000cf21270 */
[----:B------:R-:W-:Y:S01]  /*cbc80*/  ULDC UR4, c[0x0][0x228] ;  /* 0x00008a0000047ab9 */ /* 0x000fe20000000800 */
[----:B------:R-:W4:Y:S01]  /*cbc90*/  LDL.LU.64 R212, [R1+0x640] ;  /* 0x0006400001d47983 */ /* 0x000f220000300a00 */
[----:B------:R-:W-:Y:S02]  /*cbca0*/  ISETP.GE.AND P2, PT, R5, UR15, PT ;  /* 0x0000000f05007c0c */ /* 0x000fe4000bf46270 */
[C---:B------:R-:W-:Y:S01]  /*cbcb0*/  ISETP.LT.AND P6, PT, R6.reuse, UR6, !P5 ;  /* 0x0000000606007c0c */ /* 0x040fe2000efc1270 */
[----:B------:R-:W4:Y:S01]  /*cbcc0*/  LDL.LU.64 R214, [R1+0x638] ;  /* 0x0006380001d67983 */ /* 0x000f220000300a00 */
[----:B------:R-:W-:Y:S01]  /*cbcd0*/  ULDC UR6, c[0x0][0x228] ;  /* 0x00008a0000067ab9 */ /* 0x000fe20000000800 */
[----:B------:R-:W-:Y:S01]  /*cbce0*/  ISETP.LT.AND P5, PT, R7, UR4, !P5 ;  /* 0x0000000407007c0c */ /* 0x000fe2000efa1270 */
[----:B------:R-:W-:Y:S01]  /*cbcf0*/  ULDC UR4, c[0x0][0x228] ;  /* 0x00008a0000047ab9 */ /* 0x000fe20000000800 */
[----:B------:R0:W-:Y:S01]  /*cbd00*/  @P4 STG.E.U8 desc[UR10][R216.64], R3 ;  /* 0x00000003d8004986 */ /* 0x0001e2000c10110a */
[----:B------:R-:W-:-:S02]  /*cbd10*/  ISETP.LT.AND P4, PT, R6, UR6, !P2 ;  /* 0x0000000606007c0c */ /* 0x000fc4000d781270 */
[C---:B------:R-:W-:Y:S02]  /*cbd20*/  PRMT R2, R8.reuse, 0x7771, RZ ;  /* 0x0000777108027816 */ /* 0x040fe400000000ff */
[----:B------:R-:W-:Y:S01]  /*cbd30*/  PRMT R4, R8, 0x7772, RZ ;  /* 0x0000777208047816 */ /* 0x000fe200000000ff */
[----:B------:R-:W-:Y:S01]  /*cbd40*/  VIADD R12, R0, 0x1fb ;  /* 0x000001fb000c7836 */ /* 0x000fe20000000000 */
[----:B------:R-:W-:Y:S01]  /*cbd50*/  ISETP.LT.AND P2, PT, R7, UR4, !P2 ;  /* 0x0000000407007c0c */ /* 0x000fe2000d741270 */
[----:B------:R1:W-:Y:S01]  /*cbd60*/  @P1 STG.E.U8 desc[UR10][R218.64], R2 ;  /* 0x00000002da001986 */ /* 0x0003e2000c10110a */
[----:B------:R-:W-:Y:S01]  /*cbd70*/  PRMT R8, R8, 0x7773, RZ ;  /* 0x0000777308087816 */ /* 0x000fe200000000ff */
[----:B------:R-:W-:Y:S01]  /*cbd80*/  VIADD R5, R0, 0x1fc ;  /* 0x000001fc00057836 */ /* 0x000fe20000000000 */
[C---:B0-----:R-:W-:Y:S01]  /*cbd90*/  PRMT R3, R9.reuse, 0x7770, RZ ;  /* 0x0000777009037816 */ /* 0x041fe200000000ff */
[----:B------:R-:W4:Y:S01]  /*cbda0*/  LDL.LU.64 R216, [R1+0x630] ;  /* 0x0006300001d87983 */ /* 0x000f220000300a00 */
[----:B------:R-:W-:Y:S01]  /*cbdb0*/  ISETP.GE.AND P0, PT, R12, UR13, PT ;  /* 0x0000000d0c007c0c */ /* 0x000fe2000bf06270 */
[----:B------:R-:W-:Y:S01]  /*cbdc0*/  ULDC UR4, c[0x0][0x228] ;  /* 0x00008a0000047ab9 */ /* 0x000fe20000000800 */
[----:B------:R-:W-:Y:S01]  /*cbdd0*/  ULDC UR6, c[0x0][0x228] ;  /* 0x00008a0000067ab9 */ /* 0x000fe20000000800 */
[----:B------:R0:W-:Y:S01]  /*cbde0*/  @P6 STG.E.U8 desc[UR10][R220.64], R4 ;  /* 0x00000004dc006986 */ /* 0x0001e2000c10110a */
[----:B-1----:R-:W-:-:S03]  /*cbdf0*/  PRMT R2, R9, 0x7771, RZ ;  /* 0x0000777109027816 */ /* 0x002fc600000000ff */
[----:B------:R-:W4:Y:S04]  /*cbe00*/  LDL.LU.64 R218, [R1+0x628] ;  /* 0x0006280001da7983 */ /* 0x000f280000300a00 */
[----:B------:R1:W-:Y:S04]  /*cbe10*/  @P5 STG.E.U8 desc[UR10][R222.64], R8 ;  /* 0x00000008de005986 */ /* 0x0003e8000c10110a */
[----:B0-----:R-:W4:Y:S04]  /*cbe20*/  LDL.LU.64 R220, [R1+0x620] ;  /* 0x0006200001dc7983 */ /* 0x001f280000300a00 */
[----:B---3--:R0:W-:Y:S04]  /*cbe30*/  @P4 STG.E.U8 desc[UR10][R224.64], R3 ;  /* 0x00000003e0004986 */ /* 0x0081e8000c10110a */
[----:B-1----:R-:W3:Y:S04]  /*cbe40*/  LDL.LU.64 R222, [R1+0x610] ;  /* 0x0006100001de7983 */ /* 0x002ee80000300a00 */
[----:B0-----:R-:W3:Y:S04]  /*cbe50*/  LDL.LU.64 R224, [R1+0x600] ;  /* 0x0006000001e07983 */ /* 0x001ee80000300a00 */
[----:B--2---:R0:W-:Y:S04]  /*cbe60*/  @P2 STG.E.U8 desc[UR10][R226.64], R2 ;  /* 0x00000002e2002986 */ /* 0x0041e8000c10110a */
[----:B0-----:R-:W2:Y:S01]  /*cbe70*/  LDL.LU.64 R226, [R1+0x618] ;  /* 0x0006180001e27983 */ /* 0x001ea20000300a00 */
[----:B------:R-:W-:-:S02]  /*cbe80*/  ISETP.GE.AND P1, PT, R5, UR9, PT ;  /* 0x0000000905007c0c */ /* 0x000fc4000bf26270 */
[C---:B------:R-:W-:Y:S01]  /*cbe90*/  ISETP.LT.AND P5, PT, R6.reuse, UR4, !P0 ;  /* 0x0000000406007c0c */ /* 0x040fe2000c7a1270 */
[----:B------:R-:W-:Y:S01]  /*cbea0*/  ULDC UR4, c[0x0][0x228] ;  /* 0x00008a0000047ab9 */ /* 0x000fe20000000800 */
[----:B------:R-:W-:Y:S01]  /*cbeb0*/  ISETP.LT.AND P6, PT, R6, UR6, !P1 ;  /* 0x0000000606007c0c */ /* 0x000fe2000cfc1270 */
[C---:B------:R-:W-:Y:S01]  /*cbec0*/  VIADD R5, R0.reuse, 0x1fd ;  /* 0x000001fd00057836 */ /* 0x040fe20000000000 */
[----:B------:R-:W-:Y:S01]  /*cbed0*/  ISETP.LT.AND P4, PT, R7, UR4, !P0 ;  /* 0x0000000407007c0c */ /* 0x000fe2000c781270 */
[----:B------:R-:W-:Y:S01]  /*cbee0*/  VIADD R4, R0, 0x1fe ;  /* 0x000001fe00047836 */ /* 0x000fe20000000000 */
[C---:B------:R-:W-:Y:S01]  /*cbef0*/  PRMT R0, R9.reuse, 0x7772, RZ ;  /* 0x0000777209007816 */ /* 0x040fe200000000ff */
[----:B------:R-:W-:Y:S01]  /*cbf00*/  ULDC UR4, c[0x0][0x228] ;  /* 0x00008a0000047ab9 */ /* 0x000fe20000000800 */
[----:B------:R-:W-:Y:S01]  /*cbf10*/  PRMT R9, R9, 0x7773, RZ ;  /* 0x0000777309097816 */ /* 0x000fe200000000ff */
[----:B------:R-:W-:Y:S01]  /*cbf20*/  ULDC UR6, c[0x0][0x228] ;  /* 0x00008a0000067ab9 */ /* 0x000fe20000000800 */
[----:B------:R-:W-:-:S02]  /*cbf30*/  PRMT R3, R10, 0x7770, RZ ;  /* 0x000077700a037816 */ /* 0x000fc400000000ff */
[----:B------:R-:W-:Y:S01]  /*cbf40*/  ISETP.GE.AND P0, PT, R5, UR7, PT ;  /* 0x0000000705007c0c */ /* 0x000fe2000bf06270 */
[----:B----4-:R0:W-:Y:S01]  /*cbf50*/  @P5 STG.E.U8 desc[UR10][R18.64], R0 ;  /* 0x0000000012005986 */ /* 0x0101e2000c10110a */
[----:B------:R-:W-:Y:S01]  /*cbf60*/  ISETP.GE.AND P2, PT, R4, UR5, PT ;  /* 0x0000000504007c0c */ /* 0x000fe2000bf46270 */
[----:B------:R-:W-:Y:S01]  /*cbf70*/  ULDC UR5, c[0x0][0x228] ;  /* 0x00008a0000057ab9 */ /* 0x000fe20000000800 */
[C---:B------:R-:W-:Y:S01]  /*cbf80*/  ISETP.LT.AND P1, PT, R7.reuse, UR4, !P1 ;  /* 0x0000000407007c0c */ /* 0x040fe2000cf21270 */
[----:B------:R-:W-:Y:S01]  /*cbf90*/  @P4 STG.E.U8 desc[UR10][R212.64], R9 ;  /* 0x00000009d4004986 */ /* 0x000fe2000c10110a */
[----:B------:R-:W-:Y:S01]  /*cbfa0*/  ULDC UR4, c[0x0][0x228] ;  /* 0x00008a0000047ab9 */ /* 0x000fe20000000800 */
[----:B------:R-:W-:Y:S02]  /*cbfb0*/  ULDC UR7, c[0x0][0x228] ;  /* 0x00008a0000077ab9 */ /* 0x000fe40000000800 */
[----:B------:R1:W-:Y:S01]  /*cbfc0*/  @P6 STG.E.U8 desc[UR10][R214.64], R3 ;  /* 0x00000003d6006986 */ /* 0x0003e2000c10110a */
[----:B------:R-:W-:Y:S01]  /*cbfd0*/  ISETP.LT.AND P6, PT, R6, UR5, !P0 ;  /* 0x0000000506007c0c */ /* 0x000fe2000c7c1270 */
[----:B------:R-:W-:Y:S01]  /*cbfe0*/  ULDC UR5, c[0x0][0x228] ;  /* 0x00008a0000057ab9 */ /* 0x000fe20000000800 */
[----:B------:R-:W-:-:S02]  /*cbff0*/  ISETP.LT.AND P0, PT, R7, UR4, !P0 ;  /* 0x0000000407007c0c */ /* 0x000fc4000c701270 */
[C---:B------:R-:W-:Y:S02]  /*cc000*/  ISETP.LT.AND P5, PT, R6.reuse, UR6, !P2 ;  /* 0x0000000606007c0c */ /* 0x040fe4000d7a1270 */
[----:B------:R-:W-:Y:S02]  /*cc010*/  ISETP.LT.AND P2, PT, R7, UR5, !P2 ;  /* 0x0000000507007c0c */ /* 0x000fe4000d741270 */
[----:B------:R-:W-:Y:S02]  /*cc020*/  ISETP.LT.AND P4, PT, R6, UR7, !P3 ;  /* 0x0000000706007c0c */ /* 0x000fe4000df81270 */
[C---:B0-----:R-:W-:Y:S02]  /*cc030*/  PRMT R0, R10.reuse, 0x7771, RZ ;  /* 0x000077710a007816 */ /* 0x041fe400000000ff */
[C---:B------:R-:W-:Y:S02]  /*cc040*/  PRMT R2, R10.reuse, 0x7772, RZ ;  /* 0x000077720a027816 */ /* 0x040fe400000000ff */
[----:B------:R-:W-:-:S02]  /*cc050*/  PRMT R10, R10, 0x7773, RZ ;  /* 0x000077730a0a7816 */ /* 0x000fc400000000ff */
[C---:B-1----:R-:W-:Y:S01]  /*cc060*/  PRMT R3, R11.reuse, 0x7770, RZ ;  /* 0x000077700b037816 */ /* 0x042fe200000000ff */
[----:B------:R0:W-:Y:S01]  /*cc070*/  @P1 STG.E.U8 desc[UR10][R216.64], R0 ;  /* 0x00000000d8001986 */ /* 0x0001e2000c10110a */
[C---:B------:R-:W-:Y:S02]  /*cc080*/  PRMT R4, R11.reuse, 0x7771, RZ ;  /* 0x000077710b047816 */ /* 0x040fe400000000ff */
[----:B------:R-:W-:Y:S01]  /*cc090*/  PRMT R5, R11, 0x7772, RZ ;  /* 0x000077720b057816 */ /* 0x000fe200000000ff */
[----:B------:R0:W-:Y:S04]  /*cc0a0*/  @P6 STG.E.U8 desc[UR10][R218.64], R2 ;  /* 0x00000002da006986 */ /* 0x0001e8000c10110a */
[----:B------:R0:W-:Y:S04]  /*cc0b0*/  @P0 STG.E.U8 desc[UR10][R220.64], R10 ;  /* 0x0000000adc000986 */ /* 0x0001e8000c10110a */
[----:B---3--:R0:W-:Y:S04]  /*cc0c0*/  @P5 STG.E.U8 desc[UR10][R222.64], R3 ;  /* 0x00000003de005986 */ /* 0x0081e8000c10110a */
[----:B------:R0:W-:Y:S01]  /*cc0d0*/  @P2 STG.E.U8 desc[UR10][R224.64], R4 ;  /* 0x00000004e0002986 */ /* 0x0001e2000c10110a */
[----:B------:R-:W-:-:S02]  /*cc0e0*/  ISETP.LT.AND P3, PT, R7, UR7, !P3 ;  /* 0x0000000707007c0c */ /* 0x000fc4000df61270 */
[----:B------:R-:W-:Y:S01]  /*cc0f0*/  PRMT R11, R11, 0x7773, RZ ;  /* 0x000077730b0b7816 */ /* 0x000fe200000000ff */
[----:B--2---:R0:W-:Y:S10]  /*cc100*/  @P4 STG.E.U8 desc[UR10][R226.64], R5 ;  /* 0x00000005e2004986 */ /* 0x0041f4000c10110a */
[----:B------:R-:W-:Y:S05]  /*cc110*/  @!P3 EXIT ;  /* 0x000000000000b94d */ /* 0x000fea0003800000 */
[----:B0-----:R-:W2:Y:S04]  /*cc120*/  LDL.LU.64 R226, [R1+0x608] ;  /* 0x0006080001e27983 */ /* 0x001ea80000300a00 */
[----:B--2---:R-:W-:Y:S01]  /*cc130*/  STG.E.U8 desc[UR10][R226.64], R11 ;  /* 0x0000000be2007986 */ /* 0x004fe2000c10110a */
[----:B------:R-:W-:Y:S05]  /*cc140*/  EXIT ;  /* 0x000000000000794d */ /* 0x000fea0003800000 */
.L_x_3:
[----:B------:R-:W-:-:S00]  /*cc150*/  BRA `(.L_x_3) ;  /* 0xfffffffc00fc7947 */ /* 0x000fc0000383ffff */
[----:B------:R-:W-:-:S00]  /*cc160*/  NOP ;  /* 0x0000000000007918 */ /* 0x000fc00000000000 */
        /* <DEDUP_REMOVED lines=9> */
.L_x_4:


//--------------------- .nv.shared.matmul_kernel  --------------------------
	.section	.nv.shared.matmul_kernel,"aw",@nobits
	.sectionflags	@""
	.align	16
	.zero		1024


//--------------------- .nv.shared.reserved.0     --------------------------
	.section	.nv.shared.reserved.0,"aw",@nobits
	.weak		__nv_reservedSMEM_offset_0_alias
	.size		__nv_reservedSMEM_offset_0_alias, 0, 0
	.other		__nv_reservedSMEM_offset_0_alias,@"STO_CUDA_RESERVED_SHARED STV_DEFAULT"
__nv_reservedSMEM_offset_0_alias:
	.zero		0


//--------------------- .nv.constant0.matmul_kernel --------------------------
	.section	.nv.constant0.matmul_kernel,"a",@progbits
	.sectionflags	@""
	.align	4
.nv.constant0.matmul_kernel:
	.zero		608


//--------------------- SYMBOLS --------------------------

	.type		.nv.reservedSmem.offset0,@object
	.size		.nv.reservedSmem.offset0,0x4
